//
// Generated by NVIDIA NVVM Compiler
//
// Compiler Build ID: CL-36424714
// Cuda compilation tools, release 13.0, V13.0.88
// Based on NVVM 20.0.0
//

.version 9.0
.target sm_100
.address_size 64

	// .globl	_Z21gemm_kernel_optimizediiidPKdiS0_idPdi
// _ZZ21gemm_kernel_optimizediiidPKdiS0_idPdiE2As has been demoted
// _ZZ21gemm_kernel_optimizediiidPKdiS0_idPdiE2Bs has been demoted

.visible .entry _Z21gemm_kernel_optimizediiidPKdiS0_idPdi(
	.param .u32 _Z21gemm_kernel_optimizediiidPKdiS0_idPdi_param_0,
	.param .u32 _Z21gemm_kernel_optimizediiidPKdiS0_idPdi_param_1,
	.param .u32 _Z21gemm_kernel_optimizediiidPKdiS0_idPdi_param_2,
	.param .f64 _Z21gemm_kernel_optimizediiidPKdiS0_idPdi_param_3,
	.param .u64 .ptr .align 1 _Z21gemm_kernel_optimizediiidPKdiS0_idPdi_param_4,
	.param .u32 _Z21gemm_kernel_optimizediiidPKdiS0_idPdi_param_5,
	.param .u64 .ptr .align 1 _Z21gemm_kernel_optimizediiidPKdiS0_idPdi_param_6,
	.param .u32 _Z21gemm_kernel_optimizediiidPKdiS0_idPdi_param_7,
	.param .f64 _Z21gemm_kernel_optimizediiidPKdiS0_idPdi_param_8,
	.param .u64 .ptr .align 1 _Z21gemm_kernel_optimizediiidPKdiS0_idPdi_param_9,
	.param .u32 _Z21gemm_kernel_optimizediiidPKdiS0_idPdi_param_10
)
{
	.reg .pred 	%p<436>;
	.reg .b16 	%rs<4>;
	.reg .b32 	%r<3301>;
	.reg .b64 	%rd<474>;
	.reg .b64 	%fd<1285>;
	// demoted variable
	.shared .align 8 .b8 _ZZ21gemm_kernel_optimizediiidPKdiS0_idPdiE2As[9216];
	// demoted variable
	.shared .align 8 .b8 _ZZ21gemm_kernel_optimizediiidPKdiS0_idPdiE2Bs[8256];
	ld.param.u32 	%r169, [_Z21gemm_kernel_optimizediiidPKdiS0_idPdi_param_2];
	setp.lt.s32 	%p1, %r169, 1;
	mov.f64 	%fd1221, 0d0000000000000000;
	mov.f64 	%fd1222, %fd1221;
	mov.f64 	%fd1223, %fd1221;
	mov.f64 	%fd1224, %fd1221;
	mov.f64 	%fd1225, %fd1221;
	mov.f64 	%fd1226, %fd1221;
	mov.f64 	%fd1227, %fd1221;
	mov.f64 	%fd1228, %fd1221;
	mov.f64 	%fd1229, %fd1221;
	mov.f64 	%fd1230, %fd1221;
	mov.f64 	%fd1231, %fd1221;
	mov.f64 	%fd1232, %fd1221;
	mov.f64 	%fd1233, %fd1221;
	mov.f64 	%fd1234, %fd1221;
	mov.f64 	%fd1235, %fd1221;
	mov.f64 	%fd1236, %fd1221;
	mov.f64 	%fd1237, %fd1221;
	mov.f64 	%fd1238, %fd1221;
	mov.f64 	%fd1239, %fd1221;
	mov.f64 	%fd1240, %fd1221;
	mov.f64 	%fd1241, %fd1221;
	mov.f64 	%fd1242, %fd1221;
	mov.f64 	%fd1243, %fd1221;
	mov.f64 	%fd1244, %fd1221;
	mov.f64 	%fd1245, %fd1221;
	mov.f64 	%fd1246, %fd1221;
	mov.f64 	%fd1247, %fd1221;
	mov.f64 	%fd1248, %fd1221;
	mov.f64 	%fd1249, %fd1221;
	mov.f64 	%fd1250, %fd1221;
	mov.f64 	%fd1251, %fd1221;
	mov.f64 	%fd1252, %fd1221;
	mov.f64 	%fd1253, %fd1221;
	mov.f64 	%fd1254, %fd1221;
	mov.f64 	%fd1255, %fd1221;
	mov.f64 	%fd1256, %fd1221;
	mov.f64 	%fd1257, %fd1221;
	mov.f64 	%fd1258, %fd1221;
	mov.f64 	%fd1259, %fd1221;
	mov.f64 	%fd1260, %fd1221;
	mov.f64 	%fd1261, %fd1221;
	mov.f64 	%fd1262, %fd1221;
	mov.f64 	%fd1263, %fd1221;
	mov.f64 	%fd1264, %fd1221;
	mov.f64 	%fd1265, %fd1221;
	mov.f64 	%fd1266, %fd1221;
	mov.f64 	%fd1267, %fd1221;
	mov.f64 	%fd1268, %fd1221;
	mov.f64 	%fd1269, %fd1221;
	mov.f64 	%fd1270, %fd1221;
	mov.f64 	%fd1271, %fd1221;
	mov.f64 	%fd1272, %fd1221;
	mov.f64 	%fd1273, %fd1221;
	mov.f64 	%fd1274, %fd1221;
	mov.f64 	%fd1275, %fd1221;
	mov.f64 	%fd1276, %fd1221;
	mov.f64 	%fd1277, %fd1221;
	mov.f64 	%fd1278, %fd1221;
	mov.f64 	%fd1279, %fd1221;
	mov.f64 	%fd1280, %fd1221;
	mov.f64 	%fd1281, %fd1221;
	mov.f64 	%fd1282, %fd1221;
	mov.f64 	%fd1283, %fd1221;
	mov.f64 	%fd1284, %fd1221;
	@%p1 bra 	$L__BB0_253;
	mov.u32 	%r174, %ntid.x;
	cvt.u16.u32 	%rs1, %r174;
	div.u16 	%rs2, 127, %rs1;
	add.s16 	%rs3, %rs2, 1;
	cvt.u32.u16 	%r175, %rs3;
	and.b32  	%r1, %r175, 3;
	and.b32  	%r2, %r175, 252;
	mov.b32 	%r3265, 0;
	mov.f64 	%fd1221, 0d0000000000000000;
	mov.u32 	%r177, %tid.y;
	mov.u32 	%r178, %ctaid.y;
	shl.b32 	%r179, %r178, 7;
$L__BB0_2:
	ld.param.u32 	%r3191, [_Z21gemm_kernel_optimizediiidPKdiS0_idPdi_param_5];
	shl.b32 	%r180, %r177, 3;
	add.s32 	%r181, %r179, %r180;
	mad.lo.s32 	%r3267, %r177, -7, %r181;
	mov.u32 	%r182, _ZZ21gemm_kernel_optimizediiidPKdiS0_idPdiE2As;
	mad.lo.s32 	%r3266, %r177, 72, %r182;
	mov.u32 	%r183, %ntid.x;
	mov.u32 	%r184, %tid.x;
	mad.lo.s32 	%r185, %r3191, %r3267, %r184;
	add.s32 	%r3268, %r185, %r3265;
	mad.lo.s32 	%r3275, %r183, 7, %r3268;
	mad.lo.s32 	%r3274, %r183, 6, %r3268;
	mad.lo.s32 	%r3273, %r183, 5, %r3268;
	shl.b32 	%r186, %r183, 2;
	add.s32 	%r3272, %r3268, %r186;
	mad.lo.s32 	%r3271, %r183, 3, %r3268;
	shl.b32 	%r187, %r183, 1;
	add.s32 	%r3270, %r3268, %r187;
	add.s32 	%r3269, %r3268, %r183;
	mov.b32 	%r3276, 0;
$L__BB0_3:
	ld.param.u32 	%r3126, [_Z21gemm_kernel_optimizediiidPKdiS0_idPdi_param_2];
	ld.param.u32 	%r2934, [_Z21gemm_kernel_optimizediiidPKdiS0_idPdi_param_0];
	mov.u32 	%r188, %tid.x;
	add.s32 	%r190, %r3265, %r188;
	setp.ge.s32 	%p2, %r190, %r3126;
	setp.ge.s32 	%p3, %r3267, %r2934;
	or.pred  	%p4, %p3, %p2;
	@%p4 bra 	$L__BB0_9;
	ld.param.u64 	%rd391, [_Z21gemm_kernel_optimizediiidPKdiS0_idPdi_param_4];
	cvta.to.global.u64 	%rd13, %rd391;
	mul.wide.s32 	%rd14, %r3268, 8;
	add.s64 	%rd15, %rd13, %rd14;
	ld.global.nc.f64 	%fd197, [%rd15];
	mov.u32 	%r194, %tid.x;
	shl.b32 	%r195, %r194, 3;
	add.s32 	%r196, %r3266, %r195;
	st.shared.f64 	[%r196], %fd197;
	bra.uni 	$L__BB0_10;
$L__BB0_5:
	mov.u32 	%r334, %ntid.x;
	setp.gt.u32 	%p31, %r334, 42;
	mov.b32 	%r3277, 0;
	@%p31 bra 	$L__BB0_47;
	mov.b32 	%r3277, 0;
	mov.u32 	%r3278, %r3277;
$L__BB0_7:
	.pragma "nounroll";
	ld.param.u32 	%r3134, [_Z21gemm_kernel_optimizediiidPKdiS0_idPdi_param_2];
	ld.param.u32 	%r3006, [_Z21gemm_kernel_optimizediiidPKdiS0_idPdi_param_1];
	mov.u32 	%r336, %tid.y;
	add.s32 	%r337, %r3265, %r336;
	setp.ge.s32 	%p32, %r337, %r3134;
	mov.u32 	%r338, %tid.x;
	mov.u32 	%r339, %ctaid.x;
	shl.b32 	%r340, %r339, 7;
	shl.b32 	%r341, %r338, 3;
	add.s32 	%r342, %r340, %r341;
	mad.lo.s32 	%r343, %r338, -7, %r342;
	add.s32 	%r345, %r343, %r3277;
	setp.ge.s32 	%p33, %r345, %r3006;
	or.pred  	%p34, %p32, %p33;
	@%p34 bra 	$L__BB0_36;
	ld.param.u32 	%r3193, [_Z21gemm_kernel_optimizediiidPKdiS0_idPdi_param_7];
	ld.param.u64 	%rd399, [_Z21gemm_kernel_optimizediiidPKdiS0_idPdi_param_6];
	mov.u32 	%r353, %tid.y;
	add.s32 	%r354, %r3265, %r353;
	mov.u32 	%r355, %tid.x;
	mov.u32 	%r356, %ctaid.x;
	shl.b32 	%r357, %r356, 7;
	shl.b32 	%r358, %r355, 3;
	add.s32 	%r359, %r357, %r358;
	mad.lo.s32 	%r360, %r355, -7, %r359;
	add.s32 	%r361, %r360, %r3277;
	mad.lo.s32 	%r362, %r354, %r3193, %r361;
	cvta.to.global.u64 	%rd45, %rd399;
	mul.wide.s32 	%rd46, %r362, 8;
	add.s64 	%rd47, %rd45, %rd46;
	ld.global.nc.f64 	%fd205, [%rd47];
	add.s32 	%r363, %r3277, %r355;
	mov.u32 	%r364, _ZZ21gemm_kernel_optimizediiidPKdiS0_idPdiE2Bs;
	mad.lo.s32 	%r365, %r353, 1032, %r364;
	shl.b32 	%r366, %r363, 3;
	add.s32 	%r367, %r365, %r366;
	st.shared.f64 	[%r367], %fd205;
	bra.uni 	$L__BB0_37;
$L__BB0_9:
	mov.u32 	%r191, %tid.x;
	shl.b32 	%r192, %r191, 3;
	add.s32 	%r193, %r3266, %r192;
	mov.b64 	%rd12, 0;
	st.shared.u64 	[%r193], %rd12;
$L__BB0_10:
	mov.u32 	%r197, %ntid.x;
	setp.gt.u32 	%p5, %r197, 7;
	@%p5 bra 	$L__BB0_35;
	ld.param.u32 	%r3127, [_Z21gemm_kernel_optimizediiidPKdiS0_idPdi_param_2];
	ld.param.u32 	%r2935, [_Z21gemm_kernel_optimizediiidPKdiS0_idPdi_param_0];
	setp.lt.s32 	%p6, %r3267, %r2935;
	mov.u32 	%r198, %tid.x;
	mov.u32 	%r199, %ntid.x;
	add.s32 	%r200, %r199, %r198;
	add.s32 	%r202, %r200, %r3265;
	setp.lt.s32 	%p7, %r202, %r3127;
	and.pred  	%p8, %p6, %p7;
	@%p8 bra 	$L__BB0_13;
	mov.u32 	%r203, %tid.x;
	mov.u32 	%r204, %ntid.x;
	add.s32 	%r205, %r204, %r203;
	shl.b32 	%r206, %r205, 3;
	add.s32 	%r207, %r3266, %r206;
	mov.b64 	%rd16, 0;
	st.shared.u64 	[%r207], %rd16;
	bra.uni 	$L__BB0_14;
$L__BB0_13:
	ld.param.u64 	%rd392, [_Z21gemm_kernel_optimizediiidPKdiS0_idPdi_param_4];
	cvta.to.global.u64 	%rd17, %rd392;
	mul.wide.s32 	%rd18, %r3269, 8;
	add.s64 	%rd19, %rd17, %rd18;
	ld.global.nc.f64 	%fd198, [%rd19];
	mov.u32 	%r208, %tid.x;
	mov.u32 	%r209, %ntid.x;
	add.s32 	%r210, %r209, %r208;
	shl.b32 	%r211, %r210, 3;
	add.s32 	%r212, %r3266, %r211;
	st.shared.f64 	[%r212], %fd198;
$L__BB0_14:
	mov.u32 	%r213, %ntid.x;
	setp.gt.u32 	%p9, %r213, 3;
	@%p9 bra 	$L__BB0_35;
	ld.param.u32 	%r3128, [_Z21gemm_kernel_optimizediiidPKdiS0_idPdi_param_2];
	ld.param.u32 	%r2936, [_Z21gemm_kernel_optimizediiidPKdiS0_idPdi_param_0];
	setp.lt.s32 	%p10, %r3267, %r2936;
	mov.u32 	%r214, %tid.x;
	mov.u32 	%r215, %ntid.x;
	add.s32 	%r216, %r215, %r214;
	add.s32 	%r217, %r216, %r3265;
	add.s32 	%r218, %r217, %r215;
	setp.lt.s32 	%p11, %r218, %r3128;
	and.pred  	%p12, %p10, %p11;
	@%p12 bra 	$L__BB0_17;
	mov.u32 	%r220, %ntid.x;
	shl.b32 	%r221, %r220, 4;
	mov.u32 	%r222, %tid.x;
	shl.b32 	%r223, %r222, 3;
	add.s32 	%r224, %r221, %r223;
	add.s32 	%r225, %r3266, %r224;
	mov.b64 	%rd20, 0;
	st.shared.u64 	[%r225], %rd20;
	bra.uni 	$L__BB0_18;
$L__BB0_17:
	ld.param.u64 	%rd393, [_Z21gemm_kernel_optimizediiidPKdiS0_idPdi_param_4];
	cvta.to.global.u64 	%rd21, %rd393;
	mul.wide.s32 	%rd22, %r3270, 8;
	add.s64 	%rd23, %rd21, %rd22;
	ld.global.nc.f64 	%fd199, [%rd23];
	mov.u32 	%r226, %ntid.x;
	shl.b32 	%r227, %r226, 4;
	mov.u32 	%r228, %tid.x;
	shl.b32 	%r229, %r228, 3;
	add.s32 	%r230, %r227, %r229;
	add.s32 	%r231, %r3266, %r230;
	st.shared.f64 	[%r231], %fd199;
$L__BB0_18:
	mov.u32 	%r232, %ntid.x;
	setp.eq.s32 	%p13, %r232, 3;
	@%p13 bra 	$L__BB0_35;
	ld.param.u32 	%r3129, [_Z21gemm_kernel_optimizediiidPKdiS0_idPdi_param_2];
	ld.param.u32 	%r2937, [_Z21gemm_kernel_optimizediiidPKdiS0_idPdi_param_0];
	setp.lt.s32 	%p14, %r3267, %r2937;
	mov.u32 	%r233, %tid.x;
	mov.u32 	%r234, %ntid.x;
	add.s32 	%r235, %r234, %r233;
	add.s32 	%r236, %r235, %r3265;
	add.s32 	%r237, %r236, %r234;
	add.s32 	%r238, %r237, %r234;
	setp.lt.s32 	%p15, %r238, %r3129;
	and.pred  	%p16, %p14, %p15;
	@%p16 bra 	$L__BB0_21;
	mov.u32 	%r240, %ntid.x;
	mov.u32 	%r241, %tid.x;
	shl.b32 	%r242, %r241, 3;
	mad.lo.s32 	%r243, %r240, 24, %r242;
	add.s32 	%r244, %r3266, %r243;
	mov.b64 	%rd24, 0;
	st.shared.u64 	[%r244], %rd24;
	bra.uni 	$L__BB0_22;
$L__BB0_21:
	ld.param.u64 	%rd394, [_Z21gemm_kernel_optimizediiidPKdiS0_idPdi_param_4];
	cvta.to.global.u64 	%rd25, %rd394;
	mul.wide.s32 	%rd26, %r3271, 8;
	add.s64 	%rd27, %rd25, %rd26;
	ld.global.nc.f64 	%fd200, [%rd27];
	mov.u32 	%r245, %ntid.x;
	mov.u32 	%r246, %tid.x;
	shl.b32 	%r247, %r246, 3;
	mad.lo.s32 	%r248, %r245, 24, %r247;
	add.s32 	%r249, %r3266, %r248;
	st.shared.f64 	[%r249], %fd200;
$L__BB0_22:
	mov.u32 	%r250, %ntid.x;
	setp.gt.u32 	%p17, %r250, 1;
	@%p17 bra 	$L__BB0_35;
	ld.param.u32 	%r3130, [_Z21gemm_kernel_optimizediiidPKdiS0_idPdi_param_2];
	ld.param.u32 	%r2938, [_Z21gemm_kernel_optimizediiidPKdiS0_idPdi_param_0];
	setp.lt.s32 	%p18, %r3267, %r2938;
	mov.u32 	%r251, %tid.x;
	mov.u32 	%r252, %ntid.x;
	add.s32 	%r253, %r252, %r251;
	add.s32 	%r254, %r253, %r3265;
	add.s32 	%r255, %r254, %r252;
	add.s32 	%r256, %r255, %r252;
	add.s32 	%r257, %r256, %r252;
	setp.lt.s32 	%p19, %r257, %r3130;
	and.pred  	%p20, %p18, %p19;
	@%p20 bra 	$L__BB0_25;
	mov.u32 	%r259, %ntid.x;
	shl.b32 	%r260, %r259, 5;
	mov.u32 	%r261, %tid.x;
	shl.b32 	%r262, %r261, 3;
	add.s32 	%r263, %r260, %r262;
	add.s32 	%r264, %r3266, %r263;
	mov.b64 	%rd28, 0;
	st.shared.u64 	[%r264], %rd28;
	bra.uni 	$L__BB0_26;
$L__BB0_25:
	ld.param.u64 	%rd395, [_Z21gemm_kernel_optimizediiidPKdiS0_idPdi_param_4];
	cvta.to.global.u64 	%rd29, %rd395;
	mul.wide.s32 	%rd30, %r3272, 8;
	add.s64 	%rd31, %rd29, %rd30;
	ld.global.nc.f64 	%fd201, [%rd31];
	mov.u32 	%r265, %ntid.x;
	shl.b32 	%r266, %r265, 5;
	mov.u32 	%r267, %tid.x;
	shl.b32 	%r268, %r267, 3;
	add.s32 	%r269, %r266, %r268;
	add.s32 	%r270, %r3266, %r269;
	st.shared.f64 	[%r270], %fd201;
$L__BB0_26:
	ld.param.u32 	%r3131, [_Z21gemm_kernel_optimizediiidPKdiS0_idPdi_param_2];
	ld.param.u32 	%r2939, [_Z21gemm_kernel_optimizediiidPKdiS0_idPdi_param_0];
	setp.lt.s32 	%p21, %r3267, %r2939;
	mov.u32 	%r271, %tid.x;
	mov.u32 	%r272, %ntid.x;
	add.s32 	%r273, %r272, %r271;
	add.s32 	%r274, %r273, %r3265;
	add.s32 	%r275, %r274, %r272;
	add.s32 	%r276, %r275, %r272;
	add.s32 	%r277, %r276, %r272;
	add.s32 	%r278, %r277, %r272;
	setp.lt.s32 	%p22, %r278, %r3131;
	and.pred  	%p23, %p21, %p22;
	@%p23 bra 	$L__BB0_28;
	mov.u32 	%r280, %ntid.x;
	mov.u32 	%r281, %tid.x;
	shl.b32 	%r282, %r281, 3;
	mad.lo.s32 	%r283, %r280, 40, %r282;
	add.s32 	%r284, %r3266, %r283;
	mov.b64 	%rd32, 0;
	st.shared.u64 	[%r284], %rd32;
	bra.uni 	$L__BB0_29;
$L__BB0_28:
	ld.param.u64 	%rd396, [_Z21gemm_kernel_optimizediiidPKdiS0_idPdi_param_4];
	cvta.to.global.u64 	%rd33, %rd396;
	mul.wide.s32 	%rd34, %r3273, 8;
	add.s64 	%rd35, %rd33, %rd34;
	ld.global.nc.f64 	%fd202, [%rd35];
	mov.u32 	%r285, %ntid.x;
	mov.u32 	%r286, %tid.x;
	shl.b32 	%r287, %r286, 3;
	mad.lo.s32 	%r288, %r285, 40, %r287;
	add.s32 	%r289, %r3266, %r288;
	st.shared.f64 	[%r289], %fd202;
$L__BB0_29:
	ld.param.u32 	%r3132, [_Z21gemm_kernel_optimizediiidPKdiS0_idPdi_param_2];
	ld.param.u32 	%r2940, [_Z21gemm_kernel_optimizediiidPKdiS0_idPdi_param_0];
	setp.lt.s32 	%p24, %r3267, %r2940;
	mov.u32 	%r290, %tid.x;
	mov.u32 	%r291, %ntid.x;
	add.s32 	%r292, %r291, %r290;
	add.s32 	%r293, %r292, %r3265;
	add.s32 	%r294, %r293, %r291;
	add.s32 	%r295, %r294, %r291;
	add.s32 	%r296, %r295, %r291;
	add.s32 	%r297, %r296, %r291;
	add.s32 	%r298, %r297, %r291;
	setp.lt.s32 	%p25, %r298, %r3132;
	and.pred  	%p26, %p24, %p25;
	@%p26 bra 	$L__BB0_31;
	mov.u32 	%r300, %ntid.x;
	mov.u32 	%r301, %tid.x;
	shl.b32 	%r302, %r301, 3;
	mad.lo.s32 	%r303, %r300, 48, %r302;
	add.s32 	%r304, %r3266, %r303;
	mov.b64 	%rd36, 0;
	st.shared.u64 	[%r304], %rd36;
	bra.uni 	$L__BB0_32;
$L__BB0_31:
	ld.param.u64 	%rd397, [_Z21gemm_kernel_optimizediiidPKdiS0_idPdi_param_4];
	cvta.to.global.u64 	%rd37, %rd397;
	mul.wide.s32 	%rd38, %r3274, 8;
	add.s64 	%rd39, %rd37, %rd38;
	ld.global.nc.f64 	%fd203, [%rd39];
	mov.u32 	%r305, %ntid.x;
	mov.u32 	%r306, %tid.x;
	shl.b32 	%r307, %r306, 3;
	mad.lo.s32 	%r308, %r305, 48, %r307;
	add.s32 	%r309, %r3266, %r308;
	st.shared.f64 	[%r309], %fd203;
$L__BB0_32:
	ld.param.u32 	%r3133, [_Z21gemm_kernel_optimizediiidPKdiS0_idPdi_param_2];
	ld.param.u32 	%r2941, [_Z21gemm_kernel_optimizediiidPKdiS0_idPdi_param_0];
	setp.lt.s32 	%p27, %r3267, %r2941;
	mov.u32 	%r310, %tid.x;
	mov.u32 	%r311, %ntid.x;
	add.s32 	%r312, %r311, %r310;
	add.s32 	%r313, %r312, %r3265;
	add.s32 	%r314, %r313, %r311;
	add.s32 	%r315, %r314, %r311;
	add.s32 	%r316, %r315, %r311;
	add.s32 	%r317, %r316, %r311;
	add.s32 	%r318, %r317, %r311;
	add.s32 	%r319, %r318, %r311;
	setp.lt.s32 	%p28, %r319, %r3133;
	and.pred  	%p29, %p27, %p28;
	@%p29 bra 	$L__BB0_34;
	mov.u32 	%r321, %ntid.x;
	mov.u32 	%r322, %tid.x;
	shl.b32 	%r323, %r322, 3;
	mad.lo.s32 	%r324, %r321, 56, %r323;
	add.s32 	%r325, %r3266, %r324;
	mov.b64 	%rd40, 0;
	st.shared.u64 	[%r325], %rd40;
	bra.uni 	$L__BB0_35;
$L__BB0_34:
	ld.param.u64 	%rd398, [_Z21gemm_kernel_optimizediiidPKdiS0_idPdi_param_4];
	cvta.to.global.u64 	%rd41, %rd398;
	mul.wide.s32 	%rd42, %r3275, 8;
	add.s64 	%rd43, %rd41, %rd42;
	ld.global.nc.f64 	%fd204, [%rd43];
	mov.u32 	%r326, %ntid.x;
	mov.u32 	%r327, %tid.x;
	shl.b32 	%r328, %r327, 3;
	mad.lo.s32 	%r329, %r326, 56, %r328;
	add.s32 	%r330, %r3266, %r329;
	st.shared.f64 	[%r330], %fd204;
$L__BB0_35:
	ld.param.u32 	%r3192, [_Z21gemm_kernel_optimizediiidPKdiS0_idPdi_param_5];
	mov.u32 	%r331, %ntid.y;
	add.s32 	%r3276, %r3276, %r331;
	mul.lo.s32 	%r332, %r331, %r3192;
	add.s32 	%r3275, %r3275, %r332;
	add.s32 	%r3274, %r3274, %r332;
	add.s32 	%r3273, %r3273, %r332;
	add.s32 	%r3272, %r3272, %r332;
	add.s32 	%r3271, %r3271, %r332;
	add.s32 	%r3270, %r3270, %r332;
	add.s32 	%r3269, %r3269, %r332;
	add.s32 	%r3268, %r3268, %r332;
	add.s32 	%r3267, %r3267, %r331;
	mad.lo.s32 	%r3266, %r331, 72, %r3266;
	setp.lt.u32 	%p30, %r3276, 128;
	@%p30 bra 	$L__BB0_3;
	bra.uni 	$L__BB0_5;
$L__BB0_36:
	mov.u32 	%r346, %tid.x;
	add.s32 	%r347, %r3277, %r346;
	mov.u32 	%r348, %tid.y;
	mov.u32 	%r349, _ZZ21gemm_kernel_optimizediiidPKdiS0_idPdiE2Bs;
	mad.lo.s32 	%r350, %r348, 1032, %r349;
	shl.b32 	%r351, %r347, 3;
	add.s32 	%r352, %r350, %r351;
	mov.b64 	%rd44, 0;
	st.shared.u64 	[%r352], %rd44;
$L__BB0_37:
	ld.param.u32 	%r3135, [_Z21gemm_kernel_optimizediiidPKdiS0_idPdi_param_2];
	ld.param.u32 	%r3007, [_Z21gemm_kernel_optimizediiidPKdiS0_idPdi_param_1];
	mov.u32 	%r368, %tid.y;
	add.s32 	%r369, %r3265, %r368;
	setp.lt.s32 	%p35, %r369, %r3135;
	mov.u32 	%r370, %ntid.x;
	add.s32 	%r38, %r3277, %r370;
	mov.u32 	%r371, %tid.x;
	mov.u32 	%r372, %ctaid.x;
	shl.b32 	%r373, %r372, 7;
	shl.b32 	%r374, %r371, 3;
	add.s32 	%r375, %r373, %r374;
	mad.lo.s32 	%r376, %r371, -7, %r375;
	add.s32 	%r377, %r38, %r376;
	setp.lt.s32 	%p36, %r377, %r3007;
	and.pred  	%p37, %p35, %p36;
	@%p37 bra 	$L__BB0_39;
	mov.u32 	%r378, %tid.x;
	mov.u32 	%r379, %ntid.x;
	add.s32 	%r380, %r379, %r378;
	add.s32 	%r381, %r380, %r3277;
	mov.u32 	%r382, %tid.y;
	mov.u32 	%r383, _ZZ21gemm_kernel_optimizediiidPKdiS0_idPdiE2Bs;
	mad.lo.s32 	%r384, %r382, 1032, %r383;
	shl.b32 	%r385, %r381, 3;
	add.s32 	%r386, %r384, %r385;
	mov.b64 	%rd48, 0;
	st.shared.u64 	[%r386], %rd48;
	bra.uni 	$L__BB0_40;
$L__BB0_39:
	ld.param.u32 	%r3194, [_Z21gemm_kernel_optimizediiidPKdiS0_idPdi_param_7];
	ld.param.u64 	%rd400, [_Z21gemm_kernel_optimizediiidPKdiS0_idPdi_param_6];
	mov.u32 	%r387, %tid.y;
	add.s32 	%r388, %r3265, %r387;
	mad.lo.s32 	%r389, %r388, %r3194, %r377;
	cvta.to.global.u64 	%rd49, %rd400;
	mul.wide.s32 	%rd50, %r389, 8;
	add.s64 	%rd51, %rd49, %rd50;
	ld.global.nc.f64 	%fd206, [%rd51];
	mov.u32 	%r390, %tid.x;
	mov.u32 	%r391, %ntid.x;
	add.s32 	%r392, %r391, %r390;
	add.s32 	%r393, %r392, %r3277;
	mov.u32 	%r394, _ZZ21gemm_kernel_optimizediiidPKdiS0_idPdiE2Bs;
	mad.lo.s32 	%r395, %r387, 1032, %r394;
	shl.b32 	%r396, %r393, 3;
	add.s32 	%r397, %r395, %r396;
	st.shared.f64 	[%r397], %fd206;
$L__BB0_40:
	ld.param.u32 	%r3136, [_Z21gemm_kernel_optimizediiidPKdiS0_idPdi_param_2];
	ld.param.u32 	%r3008, [_Z21gemm_kernel_optimizediiidPKdiS0_idPdi_param_1];
	mov.u32 	%r398, %tid.y;
	add.s32 	%r399, %r3265, %r398;
	setp.lt.s32 	%p38, %r399, %r3136;
	mov.u32 	%r400, %ntid.x;
	add.s32 	%r40, %r38, %r400;
	add.s32 	%r41, %r377, %r400;
	setp.lt.s32 	%p39, %r41, %r3008;
	and.pred  	%p40, %p38, %p39;
	@%p40 bra 	$L__BB0_42;
	mov.u32 	%r402, %tid.x;
	mov.u32 	%r403, %ntid.x;
	add.s32 	%r404, %r403, %r402;
	add.s32 	%r405, %r404, %r38;
	mov.u32 	%r406, %tid.y;
	mov.u32 	%r407, _ZZ21gemm_kernel_optimizediiidPKdiS0_idPdiE2Bs;
	mad.lo.s32 	%r408, %r406, 1032, %r407;
	shl.b32 	%r409, %r405, 3;
	add.s32 	%r410, %r408, %r409;
	mov.b64 	%rd52, 0;
	st.shared.u64 	[%r410], %rd52;
	bra.uni 	$L__BB0_43;
$L__BB0_42:
	ld.param.u32 	%r3195, [_Z21gemm_kernel_optimizediiidPKdiS0_idPdi_param_7];
	ld.param.u64 	%rd401, [_Z21gemm_kernel_optimizediiidPKdiS0_idPdi_param_6];
	mov.u32 	%r411, %tid.y;
	add.s32 	%r412, %r3265, %r411;
	mad.lo.s32 	%r413, %r412, %r3195, %r41;
	cvta.to.global.u64 	%rd53, %rd401;
	mul.wide.s32 	%rd54, %r413, 8;
	add.s64 	%rd55, %rd53, %rd54;
	ld.global.nc.f64 	%fd207, [%rd55];
	mov.u32 	%r414, %tid.x;
	mov.u32 	%r415, %ntid.x;
	add.s32 	%r416, %r415, %r414;
	add.s32 	%r417, %r416, %r38;
	mov.u32 	%r418, _ZZ21gemm_kernel_optimizediiidPKdiS0_idPdiE2Bs;
	mad.lo.s32 	%r419, %r411, 1032, %r418;
	shl.b32 	%r420, %r417, 3;
	add.s32 	%r421, %r419, %r420;
	st.shared.f64 	[%r421], %fd207;
$L__BB0_43:
	ld.param.u32 	%r3137, [_Z21gemm_kernel_optimizediiidPKdiS0_idPdi_param_2];
	ld.param.u32 	%r3009, [_Z21gemm_kernel_optimizediiidPKdiS0_idPdi_param_1];
	mov.u32 	%r422, %tid.y;
	add.s32 	%r423, %r3265, %r422;
	setp.lt.s32 	%p41, %r423, %r3137;
	mov.u32 	%r424, %ntid.x;
	add.s32 	%r42, %r41, %r424;
	setp.lt.s32 	%p42, %r42, %r3009;
	and.pred  	%p43, %p41, %p42;
	@%p43 bra 	$L__BB0_45;
	mov.u32 	%r426, %tid.x;
	mov.u32 	%r427, %ntid.x;
	add.s32 	%r428, %r427, %r426;
	add.s32 	%r429, %r428, %r40;
	mov.u32 	%r430, %tid.y;
	mov.u32 	%r431, _ZZ21gemm_kernel_optimizediiidPKdiS0_idPdiE2Bs;
	mad.lo.s32 	%r432, %r430, 1032, %r431;
	shl.b32 	%r433, %r429, 3;
	add.s32 	%r434, %r432, %r433;
	mov.b64 	%rd56, 0;
	st.shared.u64 	[%r434], %rd56;
	bra.uni 	$L__BB0_46;
$L__BB0_45:
	ld.param.u32 	%r3196, [_Z21gemm_kernel_optimizediiidPKdiS0_idPdi_param_7];
	ld.param.u64 	%rd402, [_Z21gemm_kernel_optimizediiidPKdiS0_idPdi_param_6];
	mov.u32 	%r435, %tid.y;
	add.s32 	%r436, %r3265, %r435;
	mad.lo.s32 	%r437, %r436, %r3196, %r42;
	cvta.to.global.u64 	%rd57, %rd402;
	mul.wide.s32 	%rd58, %r437, 8;
	add.s64 	%rd59, %rd57, %rd58;
	ld.global.nc.f64 	%fd208, [%rd59];
	mov.u32 	%r438, %tid.x;
	mov.u32 	%r439, %ntid.x;
	add.s32 	%r440, %r439, %r438;
	add.s32 	%r441, %r440, %r40;
	mov.u32 	%r442, _ZZ21gemm_kernel_optimizediiidPKdiS0_idPdiE2Bs;
	mad.lo.s32 	%r443, %r435, 1032, %r442;
	shl.b32 	%r444, %r441, 3;
	add.s32 	%r445, %r443, %r444;
	st.shared.f64 	[%r445], %fd208;
$L__BB0_46:
	mov.u32 	%r446, %ntid.x;
	shl.b32 	%r447, %r446, 1;
	add.s32 	%r3277, %r40, %r447;
	add.s32 	%r3278, %r3278, 4;
	setp.ne.s32 	%p44, %r3278, %r2;
	@%p44 bra 	$L__BB0_7;
$L__BB0_47:
	setp.eq.s32 	%p45, %r1, 0;
	@%p45 bra 	$L__BB0_59;
	ld.param.u32 	%r3138, [_Z21gemm_kernel_optimizediiidPKdiS0_idPdi_param_2];
	ld.param.u32 	%r3010, [_Z21gemm_kernel_optimizediiidPKdiS0_idPdi_param_1];
	mov.u32 	%r448, %tid.y;
	add.s32 	%r449, %r3265, %r448;
	setp.lt.s32 	%p46, %r449, %r3138;
	mov.u32 	%r450, %tid.x;
	mov.u32 	%r451, %ctaid.x;
	shl.b32 	%r452, %r451, 7;
	shl.b32 	%r453, %r450, 3;
	add.s32 	%r454, %r452, %r453;
	mad.lo.s32 	%r455, %r450, -7, %r454;
	add.s32 	%r457, %r455, %r3277;
	setp.lt.s32 	%p47, %r457, %r3010;
	and.pred  	%p48, %p46, %p47;
	@%p48 bra 	$L__BB0_50;
	mov.u32 	%r458, %tid.x;
	add.s32 	%r459, %r3277, %r458;
	mov.u32 	%r460, %tid.y;
	mov.u32 	%r461, _ZZ21gemm_kernel_optimizediiidPKdiS0_idPdiE2Bs;
	mad.lo.s32 	%r462, %r460, 1032, %r461;
	shl.b32 	%r463, %r459, 3;
	add.s32 	%r464, %r462, %r463;
	mov.b64 	%rd60, 0;
	st.shared.u64 	[%r464], %rd60;
	bra.uni 	$L__BB0_51;
$L__BB0_50:
	ld.param.u32 	%r3197, [_Z21gemm_kernel_optimizediiidPKdiS0_idPdi_param_7];
	ld.param.u64 	%rd403, [_Z21gemm_kernel_optimizediiidPKdiS0_idPdi_param_6];
	mov.u32 	%r465, %tid.y;
	add.s32 	%r466, %r3265, %r465;
	mov.u32 	%r467, %tid.x;
	mov.u32 	%r468, %ctaid.x;
	shl.b32 	%r469, %r468, 7;
	shl.b32 	%r470, %r467, 3;
	add.s32 	%r471, %r469, %r470;
	mad.lo.s32 	%r472, %r467, -7, %r471;
	add.s32 	%r473, %r472, %r3277;
	mad.lo.s32 	%r474, %r466, %r3197, %r473;
	cvta.to.global.u64 	%rd61, %rd403;
	mul.wide.s32 	%rd62, %r474, 8;
	add.s64 	%rd63, %rd61, %rd62;
	ld.global.nc.f64 	%fd209, [%rd63];
	add.s32 	%r475, %r3277, %r467;
	mov.u32 	%r476, _ZZ21gemm_kernel_optimizediiidPKdiS0_idPdiE2Bs;
	mad.lo.s32 	%r477, %r465, 1032, %r476;
	shl.b32 	%r478, %r475, 3;
	add.s32 	%r479, %r477, %r478;
	st.shared.f64 	[%r479], %fd209;
$L__BB0_51:
	setp.eq.s32 	%p49, %r1, 1;
	mov.u32 	%r480, %ntid.x;
	add.s32 	%r46, %r3277, %r480;
	@%p49 bra 	$L__BB0_59;
	ld.param.u32 	%r3139, [_Z21gemm_kernel_optimizediiidPKdiS0_idPdi_param_2];
	ld.param.u32 	%r3011, [_Z21gemm_kernel_optimizediiidPKdiS0_idPdi_param_1];
	mov.u32 	%r481, %tid.y;
	add.s32 	%r482, %r3265, %r481;
	setp.lt.s32 	%p50, %r482, %r3139;
	mov.u32 	%r483, %tid.x;
	mov.u32 	%r484, %ctaid.x;
	shl.b32 	%r485, %r484, 7;
	shl.b32 	%r486, %r483, 3;
	add.s32 	%r487, %r485, %r486;
	mad.lo.s32 	%r488, %r483, -7, %r487;
	add.s32 	%r489, %r488, %r3277;
	mov.u32 	%r490, %ntid.x;
	add.s32 	%r491, %r489, %r490;
	setp.lt.s32 	%p51, %r491, %r3011;
	and.pred  	%p52, %p50, %p51;
	@%p52 bra 	$L__BB0_54;
	mov.u32 	%r492, %tid.x;
	mov.u32 	%r493, %ntid.x;
	add.s32 	%r494, %r493, %r492;
	add.s32 	%r495, %r494, %r3277;
	mov.u32 	%r496, %tid.y;
	mov.u32 	%r497, _ZZ21gemm_kernel_optimizediiidPKdiS0_idPdiE2Bs;
	mad.lo.s32 	%r498, %r496, 1032, %r497;
	shl.b32 	%r499, %r495, 3;
	add.s32 	%r500, %r498, %r499;
	mov.b64 	%rd64, 0;
	st.shared.u64 	[%r500], %rd64;
	bra.uni 	$L__BB0_55;
$L__BB0_54:
	ld.param.u32 	%r3198, [_Z21gemm_kernel_optimizediiidPKdiS0_idPdi_param_7];
	ld.param.u64 	%rd404, [_Z21gemm_kernel_optimizediiidPKdiS0_idPdi_param_6];
	mov.u32 	%r501, %tid.y;
	add.s32 	%r502, %r3265, %r501;
	mad.lo.s32 	%r503, %r502, %r3198, %r491;
	cvta.to.global.u64 	%rd65, %rd404;
	mul.wide.s32 	%rd66, %r503, 8;
	add.s64 	%rd67, %rd65, %rd66;
	ld.global.nc.f64 	%fd210, [%rd67];
	mov.u32 	%r504, %tid.x;
	mov.u32 	%r505, %ntid.x;
	add.s32 	%r506, %r505, %r504;
	add.s32 	%r507, %r506, %r3277;
	mov.u32 	%r508, _ZZ21gemm_kernel_optimizediiidPKdiS0_idPdiE2Bs;
	mad.lo.s32 	%r509, %r501, 1032, %r508;
	shl.b32 	%r510, %r507, 3;
	add.s32 	%r511, %r509, %r510;
	st.shared.f64 	[%r511], %fd210;
$L__BB0_55:
	setp.eq.s32 	%p53, %r1, 2;
	@%p53 bra 	$L__BB0_59;
	ld.param.u32 	%r3140, [_Z21gemm_kernel_optimizediiidPKdiS0_idPdi_param_2];
	ld.param.u32 	%r3012, [_Z21gemm_kernel_optimizediiidPKdiS0_idPdi_param_1];
	mov.u32 	%r512, %tid.y;
	add.s32 	%r513, %r3265, %r512;
	setp.lt.s32 	%p54, %r513, %r3140;
	mov.u32 	%r514, %ntid.x;
	add.s32 	%r48, %r491, %r514;
	setp.lt.s32 	%p55, %r48, %r3012;
	and.pred  	%p56, %p54, %p55;
	@%p56 bra 	$L__BB0_58;
	mov.u32 	%r516, %tid.x;
	mov.u32 	%r517, %ntid.x;
	add.s32 	%r518, %r517, %r516;
	add.s32 	%r519, %r518, %r46;
	mov.u32 	%r520, %tid.y;
	mov.u32 	%r521, _ZZ21gemm_kernel_optimizediiidPKdiS0_idPdiE2Bs;
	mad.lo.s32 	%r522, %r520, 1032, %r521;
	shl.b32 	%r523, %r519, 3;
	add.s32 	%r524, %r522, %r523;
	mov.b64 	%rd68, 0;
	st.shared.u64 	[%r524], %rd68;
	bra.uni 	$L__BB0_59;
$L__BB0_58:
	ld.param.u32 	%r3199, [_Z21gemm_kernel_optimizediiidPKdiS0_idPdi_param_7];
	ld.param.u64 	%rd405, [_Z21gemm_kernel_optimizediiidPKdiS0_idPdi_param_6];
	mov.u32 	%r525, %tid.y;
	add.s32 	%r526, %r3265, %r525;
	mad.lo.s32 	%r527, %r526, %r3199, %r48;
	cvta.to.global.u64 	%rd69, %rd405;
	mul.wide.s32 	%rd70, %r527, 8;
	add.s64 	%rd71, %rd69, %rd70;
	ld.global.nc.f64 	%fd211, [%rd71];
	mov.u32 	%r528, %tid.x;
	mov.u32 	%r529, %ntid.x;
	add.s32 	%r530, %r529, %r528;
	add.s32 	%r531, %r530, %r46;
	mov.u32 	%r532, _ZZ21gemm_kernel_optimizediiidPKdiS0_idPdiE2Bs;
	mad.lo.s32 	%r533, %r525, 1032, %r532;
	shl.b32 	%r534, %r531, 3;
	add.s32 	%r535, %r533, %r534;
	st.shared.f64 	[%r535], %fd211;
$L__BB0_59:
	mov.u32 	%r536, %ntid.y;
	setp.gt.u32 	%p57, %r536, 7;
	@%p57 bra 	$L__BB0_252;
	mov.u32 	%r538, %ntid.x;
	setp.gt.u32 	%p58, %r538, 42;
	mov.b32 	%r3280, 0;
	@%p58 bra 	$L__BB0_75;
	mov.b32 	%r3280, 0;
	mov.u32 	%r3281, %r3280;
$L__BB0_62:
	.pragma "nounroll";
	ld.param.u32 	%r3141, [_Z21gemm_kernel_optimizediiidPKdiS0_idPdi_param_2];
	ld.param.u32 	%r3013, [_Z21gemm_kernel_optimizediiidPKdiS0_idPdi_param_1];
	mov.u32 	%r540, %tid.y;
	add.s32 	%r541, %r3265, %r540;
	mov.u32 	%r542, %ntid.y;
	add.s32 	%r543, %r541, %r542;
	setp.lt.s32 	%p59, %r543, %r3141;
	mov.u32 	%r544, %tid.x;
	mov.u32 	%r545, %ctaid.x;
	shl.b32 	%r546, %r545, 7;
	shl.b32 	%r547, %r544, 3;
	add.s32 	%r548, %r546, %r547;
	mad.lo.s32 	%r549, %r544, -7, %r548;
	add.s32 	%r551, %r549, %r3280;
	setp.lt.s32 	%p60, %r551, %r3013;
	and.pred  	%p61, %p59, %p60;
	@%p61 bra 	$L__BB0_64;
	mov.u32 	%r552, %tid.x;
	add.s32 	%r553, %r3280, %r552;
	mov.u32 	%r554, %tid.y;
	mov.u32 	%r555, _ZZ21gemm_kernel_optimizediiidPKdiS0_idPdiE2Bs;
	mad.lo.s32 	%r556, %r554, 1032, %r555;
	mov.u32 	%r557, %ntid.y;
	mad.lo.s32 	%r558, %r557, 1032, %r556;
	shl.b32 	%r559, %r553, 3;
	add.s32 	%r560, %r558, %r559;
	mov.b64 	%rd72, 0;
	st.shared.u64 	[%r560], %rd72;
	bra.uni 	$L__BB0_65;
$L__BB0_64:
	ld.param.u32 	%r3200, [_Z21gemm_kernel_optimizediiidPKdiS0_idPdi_param_7];
	ld.param.u64 	%rd406, [_Z21gemm_kernel_optimizediiidPKdiS0_idPdi_param_6];
	mov.u32 	%r561, %tid.y;
	add.s32 	%r562, %r3265, %r561;
	mov.u32 	%r563, %ntid.y;
	add.s32 	%r564, %r562, %r563;
	mov.u32 	%r565, %tid.x;
	mov.u32 	%r566, %ctaid.x;
	shl.b32 	%r567, %r566, 7;
	shl.b32 	%r568, %r565, 3;
	add.s32 	%r569, %r567, %r568;
	mad.lo.s32 	%r570, %r565, -7, %r569;
	add.s32 	%r571, %r570, %r3280;
	mad.lo.s32 	%r572, %r564, %r3200, %r571;
	cvta.to.global.u64 	%rd73, %rd406;
	mul.wide.s32 	%rd74, %r572, 8;
	add.s64 	%rd75, %rd73, %rd74;
	ld.global.nc.f64 	%fd212, [%rd75];
	add.s32 	%r573, %r3280, %r565;
	mov.u32 	%r574, _ZZ21gemm_kernel_optimizediiidPKdiS0_idPdiE2Bs;
	mad.lo.s32 	%r575, %r561, 1032, %r574;
	mad.lo.s32 	%r576, %r563, 1032, %r575;
	shl.b32 	%r577, %r573, 3;
	add.s32 	%r578, %r576, %r577;
	st.shared.f64 	[%r578], %fd212;
$L__BB0_65:
	ld.param.u32 	%r3142, [_Z21gemm_kernel_optimizediiidPKdiS0_idPdi_param_2];
	ld.param.u32 	%r3014, [_Z21gemm_kernel_optimizediiidPKdiS0_idPdi_param_1];
	mov.u32 	%r579, %tid.y;
	add.s32 	%r580, %r3265, %r579;
	mov.u32 	%r581, %ntid.y;
	add.s32 	%r582, %r580, %r581;
	setp.lt.s32 	%p62, %r582, %r3142;
	mov.u32 	%r583, %ntid.x;
	add.s32 	%r51, %r3280, %r583;
	mov.u32 	%r584, %tid.x;
	mov.u32 	%r585, %ctaid.x;
	shl.b32 	%r586, %r585, 7;
	shl.b32 	%r587, %r584, 3;
	add.s32 	%r588, %r586, %r587;
	mad.lo.s32 	%r589, %r584, -7, %r588;
	add.s32 	%r590, %r51, %r589;
	setp.lt.s32 	%p63, %r590, %r3014;
	and.pred  	%p64, %p62, %p63;
	@%p64 bra 	$L__BB0_67;
	mov.u32 	%r591, %tid.x;
	mov.u32 	%r592, %ntid.x;
	add.s32 	%r593, %r592, %r591;
	add.s32 	%r594, %r593, %r3280;
	mov.u32 	%r595, %tid.y;
	mov.u32 	%r596, _ZZ21gemm_kernel_optimizediiidPKdiS0_idPdiE2Bs;
	mad.lo.s32 	%r597, %r595, 1032, %r596;
	mov.u32 	%r598, %ntid.y;
	mad.lo.s32 	%r599, %r598, 1032, %r597;
	shl.b32 	%r600, %r594, 3;
	add.s32 	%r601, %r599, %r600;
	mov.b64 	%rd76, 0;
	st.shared.u64 	[%r601], %rd76;
	bra.uni 	$L__BB0_68;
$L__BB0_67:
	ld.param.u32 	%r3201, [_Z21gemm_kernel_optimizediiidPKdiS0_idPdi_param_7];
	ld.param.u64 	%rd407, [_Z21gemm_kernel_optimizediiidPKdiS0_idPdi_param_6];
	mov.u32 	%r602, %tid.y;
	add.s32 	%r603, %r3265, %r602;
	mov.u32 	%r604, %ntid.y;
	add.s32 	%r605, %r603, %r604;
	mad.lo.s32 	%r606, %r605, %r3201, %r590;
	cvta.to.global.u64 	%rd77, %rd407;
	mul.wide.s32 	%rd78, %r606, 8;
	add.s64 	%rd79, %rd77, %rd78;
	ld.global.nc.f64 	%fd213, [%rd79];
	mov.u32 	%r607, %tid.x;
	mov.u32 	%r608, %ntid.x;
	add.s32 	%r609, %r608, %r607;
	add.s32 	%r610, %r609, %r3280;
	mov.u32 	%r611, _ZZ21gemm_kernel_optimizediiidPKdiS0_idPdiE2Bs;
	mad.lo.s32 	%r612, %r602, 1032, %r611;
	mad.lo.s32 	%r613, %r604, 1032, %r612;
	shl.b32 	%r614, %r610, 3;
	add.s32 	%r615, %r613, %r614;
	st.shared.f64 	[%r615], %fd213;
$L__BB0_68:
	ld.param.u32 	%r3143, [_Z21gemm_kernel_optimizediiidPKdiS0_idPdi_param_2];
	ld.param.u32 	%r3015, [_Z21gemm_kernel_optimizediiidPKdiS0_idPdi_param_1];
	mov.u32 	%r616, %tid.y;
	add.s32 	%r617, %r3265, %r616;
	mov.u32 	%r618, %ntid.y;
	add.s32 	%r619, %r617, %r618;
	setp.lt.s32 	%p65, %r619, %r3143;
	mov.u32 	%r620, %ntid.x;
	add.s32 	%r53, %r51, %r620;
	add.s32 	%r54, %r590, %r620;
	setp.lt.s32 	%p66, %r54, %r3015;
	and.pred  	%p67, %p65, %p66;
	@%p67 bra 	$L__BB0_70;
	mov.u32 	%r622, %tid.x;
	mov.u32 	%r623, %ntid.x;
	add.s32 	%r624, %r623, %r622;
	add.s32 	%r625, %r624, %r51;
	mov.u32 	%r626, %tid.y;
	mov.u32 	%r627, _ZZ21gemm_kernel_optimizediiidPKdiS0_idPdiE2Bs;
	mad.lo.s32 	%r628, %r626, 1032, %r627;
	mov.u32 	%r629, %ntid.y;
	mad.lo.s32 	%r630, %r629, 1032, %r628;
	shl.b32 	%r631, %r625, 3;
	add.s32 	%r632, %r630, %r631;
	mov.b64 	%rd80, 0;
	st.shared.u64 	[%r632], %rd80;
	bra.uni 	$L__BB0_71;
$L__BB0_70:
	ld.param.u32 	%r3202, [_Z21gemm_kernel_optimizediiidPKdiS0_idPdi_param_7];
	ld.param.u64 	%rd408, [_Z21gemm_kernel_optimizediiidPKdiS0_idPdi_param_6];
	mov.u32 	%r633, %tid.y;
	add.s32 	%r634, %r3265, %r633;
	mov.u32 	%r635, %ntid.y;
	add.s32 	%r636, %r634, %r635;
	mad.lo.s32 	%r637, %r636, %r3202, %r54;
	cvta.to.global.u64 	%rd81, %rd408;
	mul.wide.s32 	%rd82, %r637, 8;
	add.s64 	%rd83, %rd81, %rd82;
	ld.global.nc.f64 	%fd214, [%rd83];
	mov.u32 	%r638, %tid.x;
	mov.u32 	%r639, %ntid.x;
	add.s32 	%r640, %r639, %r638;
	add.s32 	%r641, %r640, %r51;
	mov.u32 	%r642, _ZZ21gemm_kernel_optimizediiidPKdiS0_idPdiE2Bs;
	mad.lo.s32 	%r643, %r633, 1032, %r642;
	mad.lo.s32 	%r644, %r635, 1032, %r643;
	shl.b32 	%r645, %r641, 3;
	add.s32 	%r646, %r644, %r645;
	st.shared.f64 	[%r646], %fd214;
$L__BB0_71:
	ld.param.u32 	%r3144, [_Z21gemm_kernel_optimizediiidPKdiS0_idPdi_param_2];
	ld.param.u32 	%r3016, [_Z21gemm_kernel_optimizediiidPKdiS0_idPdi_param_1];
	mov.u32 	%r647, %tid.y;
	add.s32 	%r648, %r3265, %r647;
	mov.u32 	%r649, %ntid.y;
	add.s32 	%r650, %r648, %r649;
	setp.lt.s32 	%p68, %r650, %r3144;
	mov.u32 	%r651, %ntid.x;
	add.s32 	%r55, %r54, %r651;
	setp.lt.s32 	%p69, %r55, %r3016;
	and.pred  	%p70, %p68, %p69;
	@%p70 bra 	$L__BB0_73;
	mov.u32 	%r653, %tid.x;
	mov.u32 	%r654, %ntid.x;
	add.s32 	%r655, %r654, %r653;
	add.s32 	%r656, %r655, %r53;
	mov.u32 	%r657, %tid.y;
	mov.u32 	%r658, _ZZ21gemm_kernel_optimizediiidPKdiS0_idPdiE2Bs;
	mad.lo.s32 	%r659, %r657, 1032, %r658;
	mov.u32 	%r660, %ntid.y;
	mad.lo.s32 	%r661, %r660, 1032, %r659;
	shl.b32 	%r662, %r656, 3;
	add.s32 	%r663, %r661, %r662;
	mov.b64 	%rd84, 0;
	st.shared.u64 	[%r663], %rd84;
	bra.uni 	$L__BB0_74;
$L__BB0_73:
	ld.param.u32 	%r3203, [_Z21gemm_kernel_optimizediiidPKdiS0_idPdi_param_7];
	ld.param.u64 	%rd409, [_Z21gemm_kernel_optimizediiidPKdiS0_idPdi_param_6];
	mov.u32 	%r664, %tid.y;
	add.s32 	%r665, %r3265, %r664;
	mov.u32 	%r666, %ntid.y;
	add.s32 	%r667, %r665, %r666;
	mad.lo.s32 	%r668, %r667, %r3203, %r55;
	cvta.to.global.u64 	%rd85, %rd409;
	mul.wide.s32 	%rd86, %r668, 8;
	add.s64 	%rd87, %rd85, %rd86;
	ld.global.nc.f64 	%fd215, [%rd87];
	mov.u32 	%r669, %tid.x;
	mov.u32 	%r670, %ntid.x;
	add.s32 	%r671, %r670, %r669;
	add.s32 	%r672, %r671, %r53;
	mov.u32 	%r673, _ZZ21gemm_kernel_optimizediiidPKdiS0_idPdiE2Bs;
	mad.lo.s32 	%r674, %r664, 1032, %r673;
	mad.lo.s32 	%r675, %r666, 1032, %r674;
	shl.b32 	%r676, %r672, 3;
	add.s32 	%r677, %r675, %r676;
	st.shared.f64 	[%r677], %fd215;
$L__BB0_74:
	mov.u32 	%r678, %ntid.x;
	shl.b32 	%r679, %r678, 1;
	add.s32 	%r3280, %r53, %r679;
	add.s32 	%r3281, %r3281, 4;
	setp.ne.s32 	%p71, %r3281, %r2;
	@%p71 bra 	$L__BB0_62;
$L__BB0_75:
	@%p45 bra 	$L__BB0_87;
	ld.param.u32 	%r3145, [_Z21gemm_kernel_optimizediiidPKdiS0_idPdi_param_2];
	ld.param.u32 	%r3017, [_Z21gemm_kernel_optimizediiidPKdiS0_idPdi_param_1];
	mov.u32 	%r680, %tid.y;
	add.s32 	%r681, %r3265, %r680;
	mov.u32 	%r682, %ntid.y;
	add.s32 	%r683, %r681, %r682;
	setp.lt.s32 	%p73, %r683, %r3145;
	mov.u32 	%r684, %tid.x;
	mov.u32 	%r685, %ctaid.x;
	shl.b32 	%r686, %r685, 7;
	shl.b32 	%r687, %r684, 3;
	add.s32 	%r688, %r686, %r687;
	mad.lo.s32 	%r689, %r684, -7, %r688;
	add.s32 	%r691, %r689, %r3280;
	setp.lt.s32 	%p74, %r691, %r3017;
	and.pred  	%p75, %p73, %p74;
	@%p75 bra 	$L__BB0_78;
	mov.u32 	%r692, %tid.x;
	add.s32 	%r693, %r3280, %r692;
	mov.u32 	%r694, %tid.y;
	mov.u32 	%r695, _ZZ21gemm_kernel_optimizediiidPKdiS0_idPdiE2Bs;
	mad.lo.s32 	%r696, %r694, 1032, %r695;
	mov.u32 	%r697, %ntid.y;
	mad.lo.s32 	%r698, %r697, 1032, %r696;
	shl.b32 	%r699, %r693, 3;
	add.s32 	%r700, %r698, %r699;
	mov.b64 	%rd88, 0;
	st.shared.u64 	[%r700], %rd88;
	bra.uni 	$L__BB0_79;
$L__BB0_78:
	ld.param.u32 	%r3204, [_Z21gemm_kernel_optimizediiidPKdiS0_idPdi_param_7];
	ld.param.u64 	%rd410, [_Z21gemm_kernel_optimizediiidPKdiS0_idPdi_param_6];
	mov.u32 	%r701, %tid.y;
	add.s32 	%r702, %r3265, %r701;
	mov.u32 	%r703, %ntid.y;
	add.s32 	%r704, %r702, %r703;
	mov.u32 	%r705, %tid.x;
	mov.u32 	%r706, %ctaid.x;
	shl.b32 	%r707, %r706, 7;
	shl.b32 	%r708, %r705, 3;
	add.s32 	%r709, %r707, %r708;
	mad.lo.s32 	%r710, %r705, -7, %r709;
	add.s32 	%r711, %r710, %r3280;
	mad.lo.s32 	%r712, %r704, %r3204, %r711;
	cvta.to.global.u64 	%rd89, %rd410;
	mul.wide.s32 	%rd90, %r712, 8;
	add.s64 	%rd91, %rd89, %rd90;
	ld.global.nc.f64 	%fd216, [%rd91];
	add.s32 	%r713, %r3280, %r705;
	mov.u32 	%r714, _ZZ21gemm_kernel_optimizediiidPKdiS0_idPdiE2Bs;
	mad.lo.s32 	%r715, %r701, 1032, %r714;
	mad.lo.s32 	%r716, %r703, 1032, %r715;
	shl.b32 	%r717, %r713, 3;
	add.s32 	%r718, %r716, %r717;
	st.shared.f64 	[%r718], %fd216;
$L__BB0_79:
	setp.eq.s32 	%p76, %r1, 1;
	mov.u32 	%r719, %ntid.x;
	add.s32 	%r59, %r3280, %r719;
	@%p76 bra 	$L__BB0_87;
	ld.param.u32 	%r3146, [_Z21gemm_kernel_optimizediiidPKdiS0_idPdi_param_2];
	ld.param.u32 	%r3018, [_Z21gemm_kernel_optimizediiidPKdiS0_idPdi_param_1];
	mov.u32 	%r720, %tid.y;
	add.s32 	%r721, %r3265, %r720;
	mov.u32 	%r722, %ntid.y;
	add.s32 	%r723, %r721, %r722;
	setp.lt.s32 	%p77, %r723, %r3146;
	mov.u32 	%r724, %tid.x;
	mov.u32 	%r725, %ctaid.x;
	shl.b32 	%r726, %r725, 7;
	shl.b32 	%r727, %r724, 3;
	add.s32 	%r728, %r726, %r727;
	mad.lo.s32 	%r729, %r724, -7, %r728;
	add.s32 	%r730, %r729, %r3280;
	mov.u32 	%r731, %ntid.x;
	add.s32 	%r732, %r730, %r731;
	setp.lt.s32 	%p78, %r732, %r3018;
	and.pred  	%p79, %p77, %p78;
	@%p79 bra 	$L__BB0_82;
	mov.u32 	%r733, %tid.x;
	mov.u32 	%r734, %ntid.x;
	add.s32 	%r735, %r734, %r733;
	add.s32 	%r736, %r735, %r3280;
	mov.u32 	%r737, %tid.y;
	mov.u32 	%r738, _ZZ21gemm_kernel_optimizediiidPKdiS0_idPdiE2Bs;
	mad.lo.s32 	%r739, %r737, 1032, %r738;
	mov.u32 	%r740, %ntid.y;
	mad.lo.s32 	%r741, %r740, 1032, %r739;
	shl.b32 	%r742, %r736, 3;
	add.s32 	%r743, %r741, %r742;
	mov.b64 	%rd92, 0;
	st.shared.u64 	[%r743], %rd92;
	bra.uni 	$L__BB0_83;
$L__BB0_82:
	ld.param.u32 	%r3205, [_Z21gemm_kernel_optimizediiidPKdiS0_idPdi_param_7];
	ld.param.u64 	%rd411, [_Z21gemm_kernel_optimizediiidPKdiS0_idPdi_param_6];
	mov.u32 	%r744, %tid.y;
	add.s32 	%r745, %r3265, %r744;
	mov.u32 	%r746, %ntid.y;
	add.s32 	%r747, %r745, %r746;
	mad.lo.s32 	%r748, %r747, %r3205, %r732;
	cvta.to.global.u64 	%rd93, %rd411;
	mul.wide.s32 	%rd94, %r748, 8;
	add.s64 	%rd95, %rd93, %rd94;
	ld.global.nc.f64 	%fd217, [%rd95];
	mov.u32 	%r749, %tid.x;
	mov.u32 	%r750, %ntid.x;
	add.s32 	%r751, %r750, %r749;
	add.s32 	%r752, %r751, %r3280;
	mov.u32 	%r753, _ZZ21gemm_kernel_optimizediiidPKdiS0_idPdiE2Bs;
	mad.lo.s32 	%r754, %r744, 1032, %r753;
	mad.lo.s32 	%r755, %r746, 1032, %r754;
	shl.b32 	%r756, %r752, 3;
	add.s32 	%r757, %r755, %r756;
	st.shared.f64 	[%r757], %fd217;
$L__BB0_83:
	setp.eq.s32 	%p80, %r1, 2;
	@%p80 bra 	$L__BB0_87;
	ld.param.u32 	%r3147, [_Z21gemm_kernel_optimizediiidPKdiS0_idPdi_param_2];
	ld.param.u32 	%r3019, [_Z21gemm_kernel_optimizediiidPKdiS0_idPdi_param_1];
	mov.u32 	%r758, %tid.y;
	add.s32 	%r759, %r3265, %r758;
	mov.u32 	%r760, %ntid.y;
	add.s32 	%r761, %r759, %r760;
	setp.lt.s32 	%p81, %r761, %r3147;
	mov.u32 	%r762, %ntid.x;
	add.s32 	%r61, %r732, %r762;
	setp.lt.s32 	%p82, %r61, %r3019;
	and.pred  	%p83, %p81, %p82;
	@%p83 bra 	$L__BB0_86;
	mov.u32 	%r764, %tid.x;
	mov.u32 	%r765, %ntid.x;
	add.s32 	%r766, %r765, %r764;
	add.s32 	%r767, %r766, %r59;
	mov.u32 	%r768, %tid.y;
	mov.u32 	%r769, _ZZ21gemm_kernel_optimizediiidPKdiS0_idPdiE2Bs;
	mad.lo.s32 	%r770, %r768, 1032, %r769;
	mov.u32 	%r771, %ntid.y;
	mad.lo.s32 	%r772, %r771, 1032, %r770;
	shl.b32 	%r773, %r767, 3;
	add.s32 	%r774, %r772, %r773;
	mov.b64 	%rd96, 0;
	st.shared.u64 	[%r774], %rd96;
	bra.uni 	$L__BB0_87;
$L__BB0_86:
	ld.param.u32 	%r3206, [_Z21gemm_kernel_optimizediiidPKdiS0_idPdi_param_7];
	ld.param.u64 	%rd412, [_Z21gemm_kernel_optimizediiidPKdiS0_idPdi_param_6];
	mov.u32 	%r775, %tid.y;
	add.s32 	%r776, %r3265, %r775;
	mov.u32 	%r777, %ntid.y;
	add.s32 	%r778, %r776, %r777;
	mad.lo.s32 	%r779, %r778, %r3206, %r61;
	cvta.to.global.u64 	%rd97, %rd412;
	mul.wide.s32 	%rd98, %r779, 8;
	add.s64 	%rd99, %rd97, %rd98;
	ld.global.nc.f64 	%fd218, [%rd99];
	mov.u32 	%r780, %tid.x;
	mov.u32 	%r781, %ntid.x;
	add.s32 	%r782, %r781, %r780;
	add.s32 	%r783, %r782, %r59;
	mov.u32 	%r784, _ZZ21gemm_kernel_optimizediiidPKdiS0_idPdiE2Bs;
	mad.lo.s32 	%r785, %r775, 1032, %r784;
	mad.lo.s32 	%r786, %r777, 1032, %r785;
	shl.b32 	%r787, %r783, 3;
	add.s32 	%r788, %r786, %r787;
	st.shared.f64 	[%r788], %fd218;
$L__BB0_87:
	mov.u32 	%r789, %ntid.y;
	setp.gt.u32 	%p84, %r789, 3;
	@%p84 bra 	$L__BB0_252;
	mov.u32 	%r791, %ntid.x;
	setp.gt.u32 	%p85, %r791, 42;
	mov.b32 	%r3283, 0;
	@%p85 bra 	$L__BB0_103;
	mov.b32 	%r3283, 0;
	mov.u32 	%r3284, %r3283;
$L__BB0_90:
	.pragma "nounroll";
	ld.param.u32 	%r3148, [_Z21gemm_kernel_optimizediiidPKdiS0_idPdi_param_2];
	ld.param.u32 	%r3020, [_Z21gemm_kernel_optimizediiidPKdiS0_idPdi_param_1];
	mov.u32 	%r793, %tid.y;
	add.s32 	%r794, %r3265, %r793;
	mov.u32 	%r795, %ntid.y;
	add.s32 	%r796, %r794, %r795;
	add.s32 	%r797, %r796, %r795;
	setp.lt.s32 	%p86, %r797, %r3148;
	mov.u32 	%r798, %tid.x;
	mov.u32 	%r799, %ctaid.x;
	shl.b32 	%r800, %r799, 7;
	shl.b32 	%r801, %r798, 3;
	add.s32 	%r802, %r800, %r801;
	mad.lo.s32 	%r803, %r798, -7, %r802;
	add.s32 	%r805, %r803, %r3283;
	setp.lt.s32 	%p87, %r805, %r3020;
	and.pred  	%p88, %p86, %p87;
	@%p88 bra 	$L__BB0_92;
	mov.u32 	%r806, %tid.x;
	add.s32 	%r807, %r3283, %r806;
	mov.u32 	%r808, %ntid.y;
	mul.lo.s32 	%r809, %r808, 1032;
	mov.u32 	%r810, %tid.y;
	mov.u32 	%r811, _ZZ21gemm_kernel_optimizediiidPKdiS0_idPdiE2Bs;
	mad.lo.s32 	%r812, %r810, 1032, %r811;
	add.s32 	%r813, %r812, %r809;
	add.s32 	%r814, %r813, %r809;
	shl.b32 	%r815, %r807, 3;
	add.s32 	%r816, %r814, %r815;
	mov.b64 	%rd100, 0;
	st.shared.u64 	[%r816], %rd100;
	bra.uni 	$L__BB0_93;
$L__BB0_92:
	ld.param.u32 	%r3207, [_Z21gemm_kernel_optimizediiidPKdiS0_idPdi_param_7];
	ld.param.u64 	%rd413, [_Z21gemm_kernel_optimizediiidPKdiS0_idPdi_param_6];
	mov.u32 	%r817, %tid.y;
	add.s32 	%r818, %r3265, %r817;
	mov.u32 	%r819, %ntid.y;
	add.s32 	%r820, %r818, %r819;
	add.s32 	%r821, %r820, %r819;
	mov.u32 	%r822, %tid.x;
	mov.u32 	%r823, %ctaid.x;
	shl.b32 	%r824, %r823, 7;
	shl.b32 	%r825, %r822, 3;
	add.s32 	%r826, %r824, %r825;
	mad.lo.s32 	%r827, %r822, -7, %r826;
	add.s32 	%r828, %r827, %r3283;
	mad.lo.s32 	%r829, %r821, %r3207, %r828;
	cvta.to.global.u64 	%rd101, %rd413;
	mul.wide.s32 	%rd102, %r829, 8;
	add.s64 	%rd103, %rd101, %rd102;
	ld.global.nc.f64 	%fd219, [%rd103];
	add.s32 	%r830, %r3283, %r822;
	mul.lo.s32 	%r831, %r819, 1032;
	mov.u32 	%r832, _ZZ21gemm_kernel_optimizediiidPKdiS0_idPdiE2Bs;
	mad.lo.s32 	%r833, %r817, 1032, %r832;
	add.s32 	%r834, %r833, %r831;
	add.s32 	%r835, %r834, %r831;
	shl.b32 	%r836, %r830, 3;
	add.s32 	%r837, %r835, %r836;
	st.shared.f64 	[%r837], %fd219;
$L__BB0_93:
	ld.param.u32 	%r3149, [_Z21gemm_kernel_optimizediiidPKdiS0_idPdi_param_2];
	ld.param.u32 	%r3021, [_Z21gemm_kernel_optimizediiidPKdiS0_idPdi_param_1];
	mov.u32 	%r838, %tid.y;
	add.s32 	%r839, %r3265, %r838;
	mov.u32 	%r840, %ntid.y;
	add.s32 	%r841, %r839, %r840;
	add.s32 	%r842, %r841, %r840;
	setp.lt.s32 	%p89, %r842, %r3149;
	mov.u32 	%r843, %ntid.x;
	add.s32 	%r64, %r3283, %r843;
	mov.u32 	%r844, %tid.x;
	mov.u32 	%r845, %ctaid.x;
	shl.b32 	%r846, %r845, 7;
	shl.b32 	%r847, %r844, 3;
	add.s32 	%r848, %r846, %r847;
	mad.lo.s32 	%r849, %r844, -7, %r848;
	add.s32 	%r850, %r64, %r849;
	setp.lt.s32 	%p90, %r850, %r3021;
	and.pred  	%p91, %p89, %p90;
	@%p91 bra 	$L__BB0_95;
	mov.u32 	%r851, %tid.x;
	mov.u32 	%r852, %ntid.x;
	add.s32 	%r853, %r852, %r851;
	add.s32 	%r854, %r853, %r3283;
	mov.u32 	%r855, %ntid.y;
	mul.lo.s32 	%r856, %r855, 1032;
	mov.u32 	%r857, %tid.y;
	mov.u32 	%r858, _ZZ21gemm_kernel_optimizediiidPKdiS0_idPdiE2Bs;
	mad.lo.s32 	%r859, %r857, 1032, %r858;
	add.s32 	%r860, %r859, %r856;
	add.s32 	%r861, %r860, %r856;
	shl.b32 	%r862, %r854, 3;
	add.s32 	%r863, %r861, %r862;
	mov.b64 	%rd104, 0;
	st.shared.u64 	[%r863], %rd104;
	bra.uni 	$L__BB0_96;
$L__BB0_95:
	ld.param.u32 	%r3208, [_Z21gemm_kernel_optimizediiidPKdiS0_idPdi_param_7];
	ld.param.u64 	%rd414, [_Z21gemm_kernel_optimizediiidPKdiS0_idPdi_param_6];
	mov.u32 	%r864, %tid.y;
	add.s32 	%r865, %r3265, %r864;
	mov.u32 	%r866, %ntid.y;
	add.s32 	%r867, %r865, %r866;
	add.s32 	%r868, %r867, %r866;
	mad.lo.s32 	%r869, %r868, %r3208, %r850;
	cvta.to.global.u64 	%rd105, %rd414;
	mul.wide.s32 	%rd106, %r869, 8;
	add.s64 	%rd107, %rd105, %rd106;
	ld.global.nc.f64 	%fd220, [%rd107];
	mov.u32 	%r870, %tid.x;
	mov.u32 	%r871, %ntid.x;
	add.s32 	%r872, %r871, %r870;
	add.s32 	%r873, %r872, %r3283;
	mul.lo.s32 	%r874, %r866, 1032;
	mov.u32 	%r875, _ZZ21gemm_kernel_optimizediiidPKdiS0_idPdiE2Bs;
	mad.lo.s32 	%r876, %r864, 1032, %r875;
	add.s32 	%r877, %r876, %r874;
	add.s32 	%r878, %r877, %r874;
	shl.b32 	%r879, %r873, 3;
	add.s32 	%r880, %r878, %r879;
	st.shared.f64 	[%r880], %fd220;
$L__BB0_96:
	ld.param.u32 	%r3150, [_Z21gemm_kernel_optimizediiidPKdiS0_idPdi_param_2];
	ld.param.u32 	%r3022, [_Z21gemm_kernel_optimizediiidPKdiS0_idPdi_param_1];
	mov.u32 	%r881, %tid.y;
	add.s32 	%r882, %r3265, %r881;
	mov.u32 	%r883, %ntid.y;
	add.s32 	%r884, %r882, %r883;
	add.s32 	%r885, %r884, %r883;
	setp.lt.s32 	%p92, %r885, %r3150;
	mov.u32 	%r886, %ntid.x;
	add.s32 	%r66, %r64, %r886;
	add.s32 	%r67, %r850, %r886;
	setp.lt.s32 	%p93, %r67, %r3022;
	and.pred  	%p94, %p92, %p93;
	@%p94 bra 	$L__BB0_98;
	mov.u32 	%r888, %tid.x;
	mov.u32 	%r889, %ntid.x;
	add.s32 	%r890, %r889, %r888;
	add.s32 	%r891, %r890, %r64;
	mov.u32 	%r892, %ntid.y;
	mul.lo.s32 	%r893, %r892, 1032;
	mov.u32 	%r894, %tid.y;
	mov.u32 	%r895, _ZZ21gemm_kernel_optimizediiidPKdiS0_idPdiE2Bs;
	mad.lo.s32 	%r896, %r894, 1032, %r895;
	add.s32 	%r897, %r896, %r893;
	add.s32 	%r898, %r897, %r893;
	shl.b32 	%r899, %r891, 3;
	add.s32 	%r900, %r898, %r899;
	mov.b64 	%rd108, 0;
	st.shared.u64 	[%r900], %rd108;
	bra.uni 	$L__BB0_99;
$L__BB0_98:
	ld.param.u32 	%r3209, [_Z21gemm_kernel_optimizediiidPKdiS0_idPdi_param_7];
	ld.param.u64 	%rd415, [_Z21gemm_kernel_optimizediiidPKdiS0_idPdi_param_6];
	mov.u32 	%r901, %tid.y;
	add.s32 	%r902, %r3265, %r901;
	mov.u32 	%r903, %ntid.y;
	add.s32 	%r904, %r902, %r903;
	add.s32 	%r905, %r904, %r903;
	mad.lo.s32 	%r906, %r905, %r3209, %r67;
	cvta.to.global.u64 	%rd109, %rd415;
	mul.wide.s32 	%rd110, %r906, 8;
	add.s64 	%rd111, %rd109, %rd110;
	ld.global.nc.f64 	%fd221, [%rd111];
	mov.u32 	%r907, %tid.x;
	mov.u32 	%r908, %ntid.x;
	add.s32 	%r909, %r908, %r907;
	add.s32 	%r910, %r909, %r64;
	mul.lo.s32 	%r911, %r903, 1032;
	mov.u32 	%r912, _ZZ21gemm_kernel_optimizediiidPKdiS0_idPdiE2Bs;
	mad.lo.s32 	%r913, %r901, 1032, %r912;
	add.s32 	%r914, %r913, %r911;
	add.s32 	%r915, %r914, %r911;
	shl.b32 	%r916, %r910, 3;
	add.s32 	%r917, %r915, %r916;
	st.shared.f64 	[%r917], %fd221;
$L__BB0_99:
	ld.param.u32 	%r3151, [_Z21gemm_kernel_optimizediiidPKdiS0_idPdi_param_2];
	ld.param.u32 	%r3023, [_Z21gemm_kernel_optimizediiidPKdiS0_idPdi_param_1];
	mov.u32 	%r918, %tid.y;
	add.s32 	%r919, %r3265, %r918;
	mov.u32 	%r920, %ntid.y;
	add.s32 	%r921, %r919, %r920;
	add.s32 	%r922, %r921, %r920;
	setp.lt.s32 	%p95, %r922, %r3151;
	mov.u32 	%r923, %ntid.x;
	add.s32 	%r68, %r67, %r923;
	setp.lt.s32 	%p96, %r68, %r3023;
	and.pred  	%p97, %p95, %p96;
	@%p97 bra 	$L__BB0_101;
	mov.u32 	%r925, %tid.x;
	mov.u32 	%r926, %ntid.x;
	add.s32 	%r927, %r926, %r925;
	add.s32 	%r928, %r927, %r66;
	mov.u32 	%r929, %ntid.y;
	mul.lo.s32 	%r930, %r929, 1032;
	mov.u32 	%r931, %tid.y;
	mov.u32 	%r932, _ZZ21gemm_kernel_optimizediiidPKdiS0_idPdiE2Bs;
	mad.lo.s32 	%r933, %r931, 1032, %r932;
	add.s32 	%r934, %r933, %r930;
	add.s32 	%r935, %r934, %r930;
	shl.b32 	%r936, %r928, 3;
	add.s32 	%r937, %r935, %r936;
	mov.b64 	%rd112, 0;
	st.shared.u64 	[%r937], %rd112;
	bra.uni 	$L__BB0_102;
$L__BB0_101:
	ld.param.u32 	%r3210, [_Z21gemm_kernel_optimizediiidPKdiS0_idPdi_param_7];
	ld.param.u64 	%rd416, [_Z21gemm_kernel_optimizediiidPKdiS0_idPdi_param_6];
	mov.u32 	%r938, %tid.y;
	add.s32 	%r939, %r3265, %r938;
	mov.u32 	%r940, %ntid.y;
	add.s32 	%r941, %r939, %r940;
	add.s32 	%r942, %r941, %r940;
	mad.lo.s32 	%r943, %r942, %r3210, %r68;
	cvta.to.global.u64 	%rd113, %rd416;
	mul.wide.s32 	%rd114, %r943, 8;
	add.s64 	%rd115, %rd113, %rd114;
	ld.global.nc.f64 	%fd222, [%rd115];
	mov.u32 	%r944, %tid.x;
	mov.u32 	%r945, %ntid.x;
	add.s32 	%r946, %r945, %r944;
	add.s32 	%r947, %r946, %r66;
	mul.lo.s32 	%r948, %r940, 1032;
	mov.u32 	%r949, _ZZ21gemm_kernel_optimizediiidPKdiS0_idPdiE2Bs;
	mad.lo.s32 	%r950, %r938, 1032, %r949;
	add.s32 	%r951, %r950, %r948;
	add.s32 	%r952, %r951, %r948;
	shl.b32 	%r953, %r947, 3;
	add.s32 	%r954, %r952, %r953;
	st.shared.f64 	[%r954], %fd222;
$L__BB0_102:
	mov.u32 	%r955, %ntid.x;
	shl.b32 	%r956, %r955, 1;
	add.s32 	%r3283, %r66, %r956;
	add.s32 	%r3284, %r3284, 4;
	setp.ne.s32 	%p98, %r3284, %r2;
	@%p98 bra 	$L__BB0_90;
$L__BB0_103:
	@%p45 bra 	$L__BB0_115;
	ld.param.u32 	%r3152, [_Z21gemm_kernel_optimizediiidPKdiS0_idPdi_param_2];
	ld.param.u32 	%r3024, [_Z21gemm_kernel_optimizediiidPKdiS0_idPdi_param_1];
	mov.u32 	%r957, %tid.y;
	add.s32 	%r958, %r3265, %r957;
	mov.u32 	%r959, %ntid.y;
	add.s32 	%r960, %r958, %r959;
	add.s32 	%r961, %r960, %r959;
	setp.lt.s32 	%p100, %r961, %r3152;
	mov.u32 	%r962, %tid.x;
	mov.u32 	%r963, %ctaid.x;
	shl.b32 	%r964, %r963, 7;
	shl.b32 	%r965, %r962, 3;
	add.s32 	%r966, %r964, %r965;
	mad.lo.s32 	%r967, %r962, -7, %r966;
	add.s32 	%r969, %r967, %r3283;
	setp.lt.s32 	%p101, %r969, %r3024;
	and.pred  	%p102, %p100, %p101;
	@%p102 bra 	$L__BB0_106;
	mov.u32 	%r970, %tid.x;
	add.s32 	%r971, %r3283, %r970;
	mov.u32 	%r972, %ntid.y;
	mul.lo.s32 	%r973, %r972, 1032;
	mov.u32 	%r974, %tid.y;
	mov.u32 	%r975, _ZZ21gemm_kernel_optimizediiidPKdiS0_idPdiE2Bs;
	mad.lo.s32 	%r976, %r974, 1032, %r975;
	add.s32 	%r977, %r976, %r973;
	add.s32 	%r978, %r977, %r973;
	shl.b32 	%r979, %r971, 3;
	add.s32 	%r980, %r978, %r979;
	mov.b64 	%rd116, 0;
	st.shared.u64 	[%r980], %rd116;
	bra.uni 	$L__BB0_107;
$L__BB0_106:
	ld.param.u32 	%r3211, [_Z21gemm_kernel_optimizediiidPKdiS0_idPdi_param_7];
	ld.param.u64 	%rd417, [_Z21gemm_kernel_optimizediiidPKdiS0_idPdi_param_6];
	mov.u32 	%r981, %tid.y;
	add.s32 	%r982, %r3265, %r981;
	mov.u32 	%r983, %ntid.y;
	add.s32 	%r984, %r982, %r983;
	add.s32 	%r985, %r984, %r983;
	mov.u32 	%r986, %tid.x;
	mov.u32 	%r987, %ctaid.x;
	shl.b32 	%r988, %r987, 7;
	shl.b32 	%r989, %r986, 3;
	add.s32 	%r990, %r988, %r989;
	mad.lo.s32 	%r991, %r986, -7, %r990;
	add.s32 	%r992, %r991, %r3283;
	mad.lo.s32 	%r993, %r985, %r3211, %r992;
	cvta.to.global.u64 	%rd117, %rd417;
	mul.wide.s32 	%rd118, %r993, 8;
	add.s64 	%rd119, %rd117, %rd118;
	ld.global.nc.f64 	%fd223, [%rd119];
	add.s32 	%r994, %r3283, %r986;
	mul.lo.s32 	%r995, %r983, 1032;
	mov.u32 	%r996, _ZZ21gemm_kernel_optimizediiidPKdiS0_idPdiE2Bs;
	mad.lo.s32 	%r997, %r981, 1032, %r996;
	add.s32 	%r998, %r997, %r995;
	add.s32 	%r999, %r998, %r995;
	shl.b32 	%r1000, %r994, 3;
	add.s32 	%r1001, %r999, %r1000;
	st.shared.f64 	[%r1001], %fd223;
$L__BB0_107:
	setp.eq.s32 	%p103, %r1, 1;
	mov.u32 	%r1002, %ntid.x;
	add.s32 	%r72, %r3283, %r1002;
	@%p103 bra 	$L__BB0_115;
	ld.param.u32 	%r3153, [_Z21gemm_kernel_optimizediiidPKdiS0_idPdi_param_2];
	ld.param.u32 	%r3025, [_Z21gemm_kernel_optimizediiidPKdiS0_idPdi_param_1];
	mov.u32 	%r1003, %tid.y;
	add.s32 	%r1004, %r3265, %r1003;
	mov.u32 	%r1005, %ntid.y;
	add.s32 	%r1006, %r1004, %r1005;
	add.s32 	%r1007, %r1006, %r1005;
	setp.lt.s32 	%p104, %r1007, %r3153;
	mov.u32 	%r1008, %tid.x;
	mov.u32 	%r1009, %ctaid.x;
	shl.b32 	%r1010, %r1009, 7;
	shl.b32 	%r1011, %r1008, 3;
	add.s32 	%r1012, %r1010, %r1011;
	mad.lo.s32 	%r1013, %r1008, -7, %r1012;
	add.s32 	%r1014, %r1013, %r3283;
	mov.u32 	%r1015, %ntid.x;
	add.s32 	%r1016, %r1014, %r1015;
	setp.lt.s32 	%p105, %r1016, %r3025;
	and.pred  	%p106, %p104, %p105;
	@%p106 bra 	$L__BB0_110;
	mov.u32 	%r1017, %tid.x;
	mov.u32 	%r1018, %ntid.x;
	add.s32 	%r1019, %r1018, %r1017;
	add.s32 	%r1020, %r1019, %r3283;
	mov.u32 	%r1021, %ntid.y;
	mul.lo.s32 	%r1022, %r1021, 1032;
	mov.u32 	%r1023, %tid.y;
	mov.u32 	%r1024, _ZZ21gemm_kernel_optimizediiidPKdiS0_idPdiE2Bs;
	mad.lo.s32 	%r1025, %r1023, 1032, %r1024;
	add.s32 	%r1026, %r1025, %r1022;
	add.s32 	%r1027, %r1026, %r1022;
	shl.b32 	%r1028, %r1020, 3;
	add.s32 	%r1029, %r1027, %r1028;
	mov.b64 	%rd120, 0;
	st.shared.u64 	[%r1029], %rd120;
	bra.uni 	$L__BB0_111;
$L__BB0_110:
	ld.param.u32 	%r3212, [_Z21gemm_kernel_optimizediiidPKdiS0_idPdi_param_7];
	ld.param.u64 	%rd418, [_Z21gemm_kernel_optimizediiidPKdiS0_idPdi_param_6];
	mov.u32 	%r1030, %tid.y;
	add.s32 	%r1031, %r3265, %r1030;
	mov.u32 	%r1032, %ntid.y;
	add.s32 	%r1033, %r1031, %r1032;
	add.s32 	%r1034, %r1033, %r1032;
	mad.lo.s32 	%r1035, %r1034, %r3212, %r1016;
	cvta.to.global.u64 	%rd121, %rd418;
	mul.wide.s32 	%rd122, %r1035, 8;
	add.s64 	%rd123, %rd121, %rd122;
	ld.global.nc.f64 	%fd224, [%rd123];
	mov.u32 	%r1036, %tid.x;
	mov.u32 	%r1037, %ntid.x;
	add.s32 	%r1038, %r1037, %r1036;
	add.s32 	%r1039, %r1038, %r3283;
	mul.lo.s32 	%r1040, %r1032, 1032;
	mov.u32 	%r1041, _ZZ21gemm_kernel_optimizediiidPKdiS0_idPdiE2Bs;
	mad.lo.s32 	%r1042, %r1030, 1032, %r1041;
	add.s32 	%r1043, %r1042, %r1040;
	add.s32 	%r1044, %r1043, %r1040;
	shl.b32 	%r1045, %r1039, 3;
	add.s32 	%r1046, %r1044, %r1045;
	st.shared.f64 	[%r1046], %fd224;
$L__BB0_111:
	setp.eq.s32 	%p107, %r1, 2;
	@%p107 bra 	$L__BB0_115;
	ld.param.u32 	%r3154, [_Z21gemm_kernel_optimizediiidPKdiS0_idPdi_param_2];
	ld.param.u32 	%r3026, [_Z21gemm_kernel_optimizediiidPKdiS0_idPdi_param_1];
	mov.u32 	%r1047, %tid.y;
	add.s32 	%r1048, %r3265, %r1047;
	mov.u32 	%r1049, %ntid.y;
	add.s32 	%r1050, %r1048, %r1049;
	add.s32 	%r1051, %r1050, %r1049;
	setp.lt.s32 	%p108, %r1051, %r3154;
	mov.u32 	%r1052, %ntid.x;
	add.s32 	%r74, %r1016, %r1052;
	setp.lt.s32 	%p109, %r74, %r3026;
	and.pred  	%p110, %p108, %p109;
	@%p110 bra 	$L__BB0_114;
	mov.u32 	%r1054, %tid.x;
	mov.u32 	%r1055, %ntid.x;
	add.s32 	%r1056, %r1055, %r1054;
	add.s32 	%r1057, %r1056, %r72;
	mov.u32 	%r1058, %ntid.y;
	mul.lo.s32 	%r1059, %r1058, 1032;
	mov.u32 	%r1060, %tid.y;
	mov.u32 	%r1061, _ZZ21gemm_kernel_optimizediiidPKdiS0_idPdiE2Bs;
	mad.lo.s32 	%r1062, %r1060, 1032, %r1061;
	add.s32 	%r1063, %r1062, %r1059;
	add.s32 	%r1064, %r1063, %r1059;
	shl.b32 	%r1065, %r1057, 3;
	add.s32 	%r1066, %r1064, %r1065;
	mov.b64 	%rd124, 0;
	st.shared.u64 	[%r1066], %rd124;
	bra.uni 	$L__BB0_115;
$L__BB0_114:
	ld.param.u32 	%r3213, [_Z21gemm_kernel_optimizediiidPKdiS0_idPdi_param_7];
	ld.param.u64 	%rd419, [_Z21gemm_kernel_optimizediiidPKdiS0_idPdi_param_6];
	mov.u32 	%r1067, %tid.y;
	add.s32 	%r1068, %r3265, %r1067;
	mov.u32 	%r1069, %ntid.y;
	add.s32 	%r1070, %r1068, %r1069;
	add.s32 	%r1071, %r1070, %r1069;
	mad.lo.s32 	%r1072, %r1071, %r3213, %r74;
	cvta.to.global.u64 	%rd125, %rd419;
	mul.wide.s32 	%rd126, %r1072, 8;
	add.s64 	%rd127, %rd125, %rd126;
	ld.global.nc.f64 	%fd225, [%rd127];
	mov.u32 	%r1073, %tid.x;
	mov.u32 	%r1074, %ntid.x;
	add.s32 	%r1075, %r1074, %r1073;
	add.s32 	%r1076, %r1075, %r72;
	mul.lo.s32 	%r1077, %r1069, 1032;
	mov.u32 	%r1078, _ZZ21gemm_kernel_optimizediiidPKdiS0_idPdiE2Bs;
	mad.lo.s32 	%r1079, %r1067, 1032, %r1078;
	add.s32 	%r1080, %r1079, %r1077;
	add.s32 	%r1081, %r1080, %r1077;
	shl.b32 	%r1082, %r1076, 3;
	add.s32 	%r1083, %r1081, %r1082;
	st.shared.f64 	[%r1083], %fd225;
$L__BB0_115:
	mov.u32 	%r1084, %ntid.y;
	setp.eq.s32 	%p111, %r1084, 3;
	@%p111 bra 	$L__BB0_252;
	mov.u32 	%r1086, %ntid.x;
	setp.gt.u32 	%p112, %r1086, 42;
	mov.b32 	%r3286, 0;
	@%p112 bra 	$L__BB0_131;
	mov.b32 	%r3286, 0;
	mov.u32 	%r3287, %r3286;
$L__BB0_118:
	.pragma "nounroll";
	ld.param.u32 	%r3155, [_Z21gemm_kernel_optimizediiidPKdiS0_idPdi_param_2];
	ld.param.u32 	%r3027, [_Z21gemm_kernel_optimizediiidPKdiS0_idPdi_param_1];
	mov.u32 	%r1088, %tid.y;
	add.s32 	%r1089, %r3265, %r1088;
	mov.u32 	%r1090, %ntid.y;
	add.s32 	%r1091, %r1089, %r1090;
	add.s32 	%r1092, %r1091, %r1090;
	add.s32 	%r1093, %r1092, %r1090;
	setp.lt.s32 	%p113, %r1093, %r3155;
	mov.u32 	%r1094, %tid.x;
	mov.u32 	%r1095, %ctaid.x;
	shl.b32 	%r1096, %r1095, 7;
	shl.b32 	%r1097, %r1094, 3;
	add.s32 	%r1098, %r1096, %r1097;
	mad.lo.s32 	%r1099, %r1094, -7, %r1098;
	add.s32 	%r1101, %r1099, %r3286;
	setp.lt.s32 	%p114, %r1101, %r3027;
	and.pred  	%p115, %p113, %p114;
	@%p115 bra 	$L__BB0_120;
	mov.u32 	%r1102, %tid.x;
	add.s32 	%r1103, %r3286, %r1102;
	mov.u32 	%r1104, %ntid.y;
	mul.lo.s32 	%r1105, %r1104, 1032;
	mov.u32 	%r1106, %tid.y;
	mov.u32 	%r1107, _ZZ21gemm_kernel_optimizediiidPKdiS0_idPdiE2Bs;
	mad.lo.s32 	%r1108, %r1106, 1032, %r1107;
	add.s32 	%r1109, %r1108, %r1105;
	add.s32 	%r1110, %r1109, %r1105;
	add.s32 	%r1111, %r1110, %r1105;
	shl.b32 	%r1112, %r1103, 3;
	add.s32 	%r1113, %r1111, %r1112;
	mov.b64 	%rd128, 0;
	st.shared.u64 	[%r1113], %rd128;
	bra.uni 	$L__BB0_121;
$L__BB0_120:
	ld.param.u32 	%r3214, [_Z21gemm_kernel_optimizediiidPKdiS0_idPdi_param_7];
	ld.param.u64 	%rd420, [_Z21gemm_kernel_optimizediiidPKdiS0_idPdi_param_6];
	mov.u32 	%r1114, %tid.y;
	add.s32 	%r1115, %r3265, %r1114;
	mov.u32 	%r1116, %ntid.y;
	add.s32 	%r1117, %r1115, %r1116;
	add.s32 	%r1118, %r1117, %r1116;
	add.s32 	%r1119, %r1118, %r1116;
	mov.u32 	%r1120, %tid.x;
	mov.u32 	%r1121, %ctaid.x;
	shl.b32 	%r1122, %r1121, 7;
	shl.b32 	%r1123, %r1120, 3;
	add.s32 	%r1124, %r1122, %r1123;
	mad.lo.s32 	%r1125, %r1120, -7, %r1124;
	add.s32 	%r1126, %r1125, %r3286;
	mad.lo.s32 	%r1127, %r1119, %r3214, %r1126;
	cvta.to.global.u64 	%rd129, %rd420;
	mul.wide.s32 	%rd130, %r1127, 8;
	add.s64 	%rd131, %rd129, %rd130;
	ld.global.nc.f64 	%fd226, [%rd131];
	add.s32 	%r1128, %r3286, %r1120;
	mul.lo.s32 	%r1129, %r1116, 1032;
	mov.u32 	%r1130, _ZZ21gemm_kernel_optimizediiidPKdiS0_idPdiE2Bs;
	mad.lo.s32 	%r1131, %r1114, 1032, %r1130;
	add.s32 	%r1132, %r1131, %r1129;
	add.s32 	%r1133, %r1132, %r1129;
	add.s32 	%r1134, %r1133, %r1129;
	shl.b32 	%r1135, %r1128, 3;
	add.s32 	%r1136, %r1134, %r1135;
	st.shared.f64 	[%r1136], %fd226;
$L__BB0_121:
	ld.param.u32 	%r3156, [_Z21gemm_kernel_optimizediiidPKdiS0_idPdi_param_2];
	ld.param.u32 	%r3028, [_Z21gemm_kernel_optimizediiidPKdiS0_idPdi_param_1];
	mov.u32 	%r1137, %tid.y;
	add.s32 	%r1138, %r3265, %r1137;
	mov.u32 	%r1139, %ntid.y;
	add.s32 	%r1140, %r1138, %r1139;
	add.s32 	%r1141, %r1140, %r1139;
	add.s32 	%r1142, %r1141, %r1139;
	setp.lt.s32 	%p116, %r1142, %r3156;
	mov.u32 	%r1143, %ntid.x;
	add.s32 	%r77, %r3286, %r1143;
	mov.u32 	%r1144, %tid.x;
	mov.u32 	%r1145, %ctaid.x;
	shl.b32 	%r1146, %r1145, 7;
	shl.b32 	%r1147, %r1144, 3;
	add.s32 	%r1148, %r1146, %r1147;
	mad.lo.s32 	%r1149, %r1144, -7, %r1148;
	add.s32 	%r1150, %r77, %r1149;
	setp.lt.s32 	%p117, %r1150, %r3028;
	and.pred  	%p118, %p116, %p117;
	@%p118 bra 	$L__BB0_123;
	mov.u32 	%r1151, %tid.x;
	mov.u32 	%r1152, %ntid.x;
	add.s32 	%r1153, %r1152, %r1151;
	add.s32 	%r1154, %r1153, %r3286;
	mov.u32 	%r1155, %ntid.y;
	mul.lo.s32 	%r1156, %r1155, 1032;
	mov.u32 	%r1157, %tid.y;
	mov.u32 	%r1158, _ZZ21gemm_kernel_optimizediiidPKdiS0_idPdiE2Bs;
	mad.lo.s32 	%r1159, %r1157, 1032, %r1158;
	add.s32 	%r1160, %r1159, %r1156;
	add.s32 	%r1161, %r1160, %r1156;
	add.s32 	%r1162, %r1161, %r1156;
	shl.b32 	%r1163, %r1154, 3;
	add.s32 	%r1164, %r1162, %r1163;
	mov.b64 	%rd132, 0;
	st.shared.u64 	[%r1164], %rd132;
	bra.uni 	$L__BB0_124;
$L__BB0_123:
	ld.param.u32 	%r3215, [_Z21gemm_kernel_optimizediiidPKdiS0_idPdi_param_7];
	ld.param.u64 	%rd421, [_Z21gemm_kernel_optimizediiidPKdiS0_idPdi_param_6];
	mov.u32 	%r1165, %tid.y;
	add.s32 	%r1166, %r3265, %r1165;
	mov.u32 	%r1167, %ntid.y;
	add.s32 	%r1168, %r1166, %r1167;
	add.s32 	%r1169, %r1168, %r1167;
	add.s32 	%r1170, %r1169, %r1167;
	mad.lo.s32 	%r1171, %r1170, %r3215, %r1150;
	cvta.to.global.u64 	%rd133, %rd421;
	mul.wide.s32 	%rd134, %r1171, 8;
	add.s64 	%rd135, %rd133, %rd134;
	ld.global.nc.f64 	%fd227, [%rd135];
	mov.u32 	%r1172, %tid.x;
	mov.u32 	%r1173, %ntid.x;
	add.s32 	%r1174, %r1173, %r1172;
	add.s32 	%r1175, %r1174, %r3286;
	mul.lo.s32 	%r1176, %r1167, 1032;
	mov.u32 	%r1177, _ZZ21gemm_kernel_optimizediiidPKdiS0_idPdiE2Bs;
	mad.lo.s32 	%r1178, %r1165, 1032, %r1177;
	add.s32 	%r1179, %r1178, %r1176;
	add.s32 	%r1180, %r1179, %r1176;
	add.s32 	%r1181, %r1180, %r1176;
	shl.b32 	%r1182, %r1175, 3;
	add.s32 	%r1183, %r1181, %r1182;
	st.shared.f64 	[%r1183], %fd227;
$L__BB0_124:
	ld.param.u32 	%r3157, [_Z21gemm_kernel_optimizediiidPKdiS0_idPdi_param_2];
	ld.param.u32 	%r3029, [_Z21gemm_kernel_optimizediiidPKdiS0_idPdi_param_1];
	mov.u32 	%r1184, %tid.y;
	add.s32 	%r1185, %r3265, %r1184;
	mov.u32 	%r1186, %ntid.y;
	add.s32 	%r1187, %r1185, %r1186;
	add.s32 	%r1188, %r1187, %r1186;
	add.s32 	%r1189, %r1188, %r1186;
	setp.lt.s32 	%p119, %r1189, %r3157;
	mov.u32 	%r1190, %ntid.x;
	add.s32 	%r79, %r77, %r1190;
	add.s32 	%r80, %r1150, %r1190;
	setp.lt.s32 	%p120, %r80, %r3029;
	and.pred  	%p121, %p119, %p120;
	@%p121 bra 	$L__BB0_126;
	mov.u32 	%r1192, %tid.x;
	mov.u32 	%r1193, %ntid.x;
	add.s32 	%r1194, %r1193, %r1192;
	add.s32 	%r1195, %r1194, %r77;
	mov.u32 	%r1196, %ntid.y;
	mul.lo.s32 	%r1197, %r1196, 1032;
	mov.u32 	%r1198, %tid.y;
	mov.u32 	%r1199, _ZZ21gemm_kernel_optimizediiidPKdiS0_idPdiE2Bs;
	mad.lo.s32 	%r1200, %r1198, 1032, %r1199;
	add.s32 	%r1201, %r1200, %r1197;
	add.s32 	%r1202, %r1201, %r1197;
	add.s32 	%r1203, %r1202, %r1197;
	shl.b32 	%r1204, %r1195, 3;
	add.s32 	%r1205, %r1203, %r1204;
	mov.b64 	%rd136, 0;
	st.shared.u64 	[%r1205], %rd136;
	bra.uni 	$L__BB0_127;
$L__BB0_126:
	ld.param.u32 	%r3216, [_Z21gemm_kernel_optimizediiidPKdiS0_idPdi_param_7];
	ld.param.u64 	%rd422, [_Z21gemm_kernel_optimizediiidPKdiS0_idPdi_param_6];
	mov.u32 	%r1206, %tid.y;
	add.s32 	%r1207, %r3265, %r1206;
	mov.u32 	%r1208, %ntid.y;
	add.s32 	%r1209, %r1207, %r1208;
	add.s32 	%r1210, %r1209, %r1208;
	add.s32 	%r1211, %r1210, %r1208;
	mad.lo.s32 	%r1212, %r1211, %r3216, %r80;
	cvta.to.global.u64 	%rd137, %rd422;
	mul.wide.s32 	%rd138, %r1212, 8;
	add.s64 	%rd139, %rd137, %rd138;
	ld.global.nc.f64 	%fd228, [%rd139];
	mov.u32 	%r1213, %tid.x;
	mov.u32 	%r1214, %ntid.x;
	add.s32 	%r1215, %r1214, %r1213;
	add.s32 	%r1216, %r1215, %r77;
	mul.lo.s32 	%r1217, %r1208, 1032;
	mov.u32 	%r1218, _ZZ21gemm_kernel_optimizediiidPKdiS0_idPdiE2Bs;
	mad.lo.s32 	%r1219, %r1206, 1032, %r1218;
	add.s32 	%r1220, %r1219, %r1217;
	add.s32 	%r1221, %r1220, %r1217;
	add.s32 	%r1222, %r1221, %r1217;
	shl.b32 	%r1223, %r1216, 3;
	add.s32 	%r1224, %r1222, %r1223;
	st.shared.f64 	[%r1224], %fd228;
$L__BB0_127:
	ld.param.u32 	%r3158, [_Z21gemm_kernel_optimizediiidPKdiS0_idPdi_param_2];
	ld.param.u32 	%r3030, [_Z21gemm_kernel_optimizediiidPKdiS0_idPdi_param_1];
	mov.u32 	%r1225, %tid.y;
	add.s32 	%r1226, %r3265, %r1225;
	mov.u32 	%r1227, %ntid.y;
	add.s32 	%r1228, %r1226, %r1227;
	add.s32 	%r1229, %r1228, %r1227;
	add.s32 	%r1230, %r1229, %r1227;
	setp.lt.s32 	%p122, %r1230, %r3158;
	mov.u32 	%r1231, %ntid.x;
	add.s32 	%r81, %r80, %r1231;
	setp.lt.s32 	%p123, %r81, %r3030;
	and.pred  	%p124, %p122, %p123;
	@%p124 bra 	$L__BB0_129;
	mov.u32 	%r1233, %tid.x;
	mov.u32 	%r1234, %ntid.x;
	add.s32 	%r1235, %r1234, %r1233;
	add.s32 	%r1236, %r1235, %r79;
	mov.u32 	%r1237, %ntid.y;
	mul.lo.s32 	%r1238, %r1237, 1032;
	mov.u32 	%r1239, %tid.y;
	mov.u32 	%r1240, _ZZ21gemm_kernel_optimizediiidPKdiS0_idPdiE2Bs;
	mad.lo.s32 	%r1241, %r1239, 1032, %r1240;
	add.s32 	%r1242, %r1241, %r1238;
	add.s32 	%r1243, %r1242, %r1238;
	add.s32 	%r1244, %r1243, %r1238;
	shl.b32 	%r1245, %r1236, 3;
	add.s32 	%r1246, %r1244, %r1245;
	mov.b64 	%rd140, 0;
	st.shared.u64 	[%r1246], %rd140;
	bra.uni 	$L__BB0_130;
$L__BB0_129:
	ld.param.u32 	%r3217, [_Z21gemm_kernel_optimizediiidPKdiS0_idPdi_param_7];
	ld.param.u64 	%rd423, [_Z21gemm_kernel_optimizediiidPKdiS0_idPdi_param_6];
	mov.u32 	%r1247, %tid.y;
	add.s32 	%r1248, %r3265, %r1247;
	mov.u32 	%r1249, %ntid.y;
	add.s32 	%r1250, %r1248, %r1249;
	add.s32 	%r1251, %r1250, %r1249;
	add.s32 	%r1252, %r1251, %r1249;
	mad.lo.s32 	%r1253, %r1252, %r3217, %r81;
	cvta.to.global.u64 	%rd141, %rd423;
	mul.wide.s32 	%rd142, %r1253, 8;
	add.s64 	%rd143, %rd141, %rd142;
	ld.global.nc.f64 	%fd229, [%rd143];
	mov.u32 	%r1254, %tid.x;
	mov.u32 	%r1255, %ntid.x;
	add.s32 	%r1256, %r1255, %r1254;
	add.s32 	%r1257, %r1256, %r79;
	mul.lo.s32 	%r1258, %r1249, 1032;
	mov.u32 	%r1259, _ZZ21gemm_kernel_optimizediiidPKdiS0_idPdiE2Bs;
	mad.lo.s32 	%r1260, %r1247, 1032, %r1259;
	add.s32 	%r1261, %r1260, %r1258;
	add.s32 	%r1262, %r1261, %r1258;
	add.s32 	%r1263, %r1262, %r1258;
	shl.b32 	%r1264, %r1257, 3;
	add.s32 	%r1265, %r1263, %r1264;
	st.shared.f64 	[%r1265], %fd229;
$L__BB0_130:
	mov.u32 	%r1266, %ntid.x;
	shl.b32 	%r1267, %r1266, 1;
	add.s32 	%r3286, %r79, %r1267;
	add.s32 	%r3287, %r3287, 4;
	setp.ne.s32 	%p125, %r3287, %r2;
	@%p125 bra 	$L__BB0_118;
$L__BB0_131:
	@%p45 bra 	$L__BB0_143;
	ld.param.u32 	%r3159, [_Z21gemm_kernel_optimizediiidPKdiS0_idPdi_param_2];
	ld.param.u32 	%r3031, [_Z21gemm_kernel_optimizediiidPKdiS0_idPdi_param_1];
	mov.u32 	%r1268, %tid.y;
	add.s32 	%r1269, %r3265, %r1268;
	mov.u32 	%r1270, %ntid.y;
	add.s32 	%r1271, %r1269, %r1270;
	add.s32 	%r1272, %r1271, %r1270;
	add.s32 	%r1273, %r1272, %r1270;
	setp.lt.s32 	%p127, %r1273, %r3159;
	mov.u32 	%r1274, %tid.x;
	mov.u32 	%r1275, %ctaid.x;
	shl.b32 	%r1276, %r1275, 7;
	shl.b32 	%r1277, %r1274, 3;
	add.s32 	%r1278, %r1276, %r1277;
	mad.lo.s32 	%r1279, %r1274, -7, %r1278;
	add.s32 	%r1281, %r1279, %r3286;
	setp.lt.s32 	%p128, %r1281, %r3031;
	and.pred  	%p129, %p127, %p128;
	@%p129 bra 	$L__BB0_134;
	mov.u32 	%r1282, %tid.x;
	add.s32 	%r1283, %r3286, %r1282;
	mov.u32 	%r1284, %ntid.y;
	mul.lo.s32 	%r1285, %r1284, 1032;
	mov.u32 	%r1286, %tid.y;
	mov.u32 	%r1287, _ZZ21gemm_kernel_optimizediiidPKdiS0_idPdiE2Bs;
	mad.lo.s32 	%r1288, %r1286, 1032, %r1287;
	add.s32 	%r1289, %r1288, %r1285;
	add.s32 	%r1290, %r1289, %r1285;
	add.s32 	%r1291, %r1290, %r1285;
	shl.b32 	%r1292, %r1283, 3;
	add.s32 	%r1293, %r1291, %r1292;
	mov.b64 	%rd144, 0;
	st.shared.u64 	[%r1293], %rd144;
	bra.uni 	$L__BB0_135;
$L__BB0_134:
	ld.param.u32 	%r3218, [_Z21gemm_kernel_optimizediiidPKdiS0_idPdi_param_7];
	ld.param.u64 	%rd424, [_Z21gemm_kernel_optimizediiidPKdiS0_idPdi_param_6];
	mov.u32 	%r1294, %tid.y;
	add.s32 	%r1295, %r3265, %r1294;
	mov.u32 	%r1296, %ntid.y;
	add.s32 	%r1297, %r1295, %r1296;
	add.s32 	%r1298, %r1297, %r1296;
	add.s32 	%r1299, %r1298, %r1296;
	mov.u32 	%r1300, %tid.x;
	mov.u32 	%r1301, %ctaid.x;
	shl.b32 	%r1302, %r1301, 7;
	shl.b32 	%r1303, %r1300, 3;
	add.s32 	%r1304, %r1302, %r1303;
	mad.lo.s32 	%r1305, %r1300, -7, %r1304;
	add.s32 	%r1306, %r1305, %r3286;
	mad.lo.s32 	%r1307, %r1299, %r3218, %r1306;
	cvta.to.global.u64 	%rd145, %rd424;
	mul.wide.s32 	%rd146, %r1307, 8;
	add.s64 	%rd147, %rd145, %rd146;
	ld.global.nc.f64 	%fd230, [%rd147];
	add.s32 	%r1308, %r3286, %r1300;
	mul.lo.s32 	%r1309, %r1296, 1032;
	mov.u32 	%r1310, _ZZ21gemm_kernel_optimizediiidPKdiS0_idPdiE2Bs;
	mad.lo.s32 	%r1311, %r1294, 1032, %r1310;
	add.s32 	%r1312, %r1311, %r1309;
	add.s32 	%r1313, %r1312, %r1309;
	add.s32 	%r1314, %r1313, %r1309;
	shl.b32 	%r1315, %r1308, 3;
	add.s32 	%r1316, %r1314, %r1315;
	st.shared.f64 	[%r1316], %fd230;
$L__BB0_135:
	setp.eq.s32 	%p130, %r1, 1;
	mov.u32 	%r1317, %ntid.x;
	add.s32 	%r85, %r3286, %r1317;
	@%p130 bra 	$L__BB0_143;
	ld.param.u32 	%r3160, [_Z21gemm_kernel_optimizediiidPKdiS0_idPdi_param_2];
	ld.param.u32 	%r3032, [_Z21gemm_kernel_optimizediiidPKdiS0_idPdi_param_1];
	mov.u32 	%r1318, %tid.y;
	add.s32 	%r1319, %r3265, %r1318;
	mov.u32 	%r1320, %ntid.y;
	add.s32 	%r1321, %r1319, %r1320;
	add.s32 	%r1322, %r1321, %r1320;
	add.s32 	%r1323, %r1322, %r1320;
	setp.lt.s32 	%p131, %r1323, %r3160;
	mov.u32 	%r1324, %tid.x;
	mov.u32 	%r1325, %ctaid.x;
	shl.b32 	%r1326, %r1325, 7;
	shl.b32 	%r1327, %r1324, 3;
	add.s32 	%r1328, %r1326, %r1327;
	mad.lo.s32 	%r1329, %r1324, -7, %r1328;
	add.s32 	%r1330, %r1329, %r3286;
	mov.u32 	%r1331, %ntid.x;
	add.s32 	%r1332, %r1330, %r1331;
	setp.lt.s32 	%p132, %r1332, %r3032;
	and.pred  	%p133, %p131, %p132;
	@%p133 bra 	$L__BB0_138;
	mov.u32 	%r1333, %tid.x;
	mov.u32 	%r1334, %ntid.x;
	add.s32 	%r1335, %r1334, %r1333;
	add.s32 	%r1336, %r1335, %r3286;
	mov.u32 	%r1337, %ntid.y;
	mul.lo.s32 	%r1338, %r1337, 1032;
	mov.u32 	%r1339, %tid.y;
	mov.u32 	%r1340, _ZZ21gemm_kernel_optimizediiidPKdiS0_idPdiE2Bs;
	mad.lo.s32 	%r1341, %r1339, 1032, %r1340;
	add.s32 	%r1342, %r1341, %r1338;
	add.s32 	%r1343, %r1342, %r1338;
	add.s32 	%r1344, %r1343, %r1338;
	shl.b32 	%r1345, %r1336, 3;
	add.s32 	%r1346, %r1344, %r1345;
	mov.b64 	%rd148, 0;
	st.shared.u64 	[%r1346], %rd148;
	bra.uni 	$L__BB0_139;
$L__BB0_138:
	ld.param.u32 	%r3219, [_Z21gemm_kernel_optimizediiidPKdiS0_idPdi_param_7];
	ld.param.u64 	%rd425, [_Z21gemm_kernel_optimizediiidPKdiS0_idPdi_param_6];
	mov.u32 	%r1347, %tid.y;
	add.s32 	%r1348, %r3265, %r1347;
	mov.u32 	%r1349, %ntid.y;
	add.s32 	%r1350, %r1348, %r1349;
	add.s32 	%r1351, %r1350, %r1349;
	add.s32 	%r1352, %r1351, %r1349;
	mad.lo.s32 	%r1353, %r1352, %r3219, %r1332;
	cvta.to.global.u64 	%rd149, %rd425;
	mul.wide.s32 	%rd150, %r1353, 8;
	add.s64 	%rd151, %rd149, %rd150;
	ld.global.nc.f64 	%fd231, [%rd151];
	mov.u32 	%r1354, %tid.x;
	mov.u32 	%r1355, %ntid.x;
	add.s32 	%r1356, %r1355, %r1354;
	add.s32 	%r1357, %r1356, %r3286;
	mul.lo.s32 	%r1358, %r1349, 1032;
	mov.u32 	%r1359, _ZZ21gemm_kernel_optimizediiidPKdiS0_idPdiE2Bs;
	mad.lo.s32 	%r1360, %r1347, 1032, %r1359;
	add.s32 	%r1361, %r1360, %r1358;
	add.s32 	%r1362, %r1361, %r1358;
	add.s32 	%r1363, %r1362, %r1358;
	shl.b32 	%r1364, %r1357, 3;
	add.s32 	%r1365, %r1363, %r1364;
	st.shared.f64 	[%r1365], %fd231;
$L__BB0_139:
	setp.eq.s32 	%p134, %r1, 2;
	@%p134 bra 	$L__BB0_143;
	ld.param.u32 	%r3161, [_Z21gemm_kernel_optimizediiidPKdiS0_idPdi_param_2];
	ld.param.u32 	%r3033, [_Z21gemm_kernel_optimizediiidPKdiS0_idPdi_param_1];
	mov.u32 	%r1366, %tid.y;
	add.s32 	%r1367, %r3265, %r1366;
	mov.u32 	%r1368, %ntid.y;
	add.s32 	%r1369, %r1367, %r1368;
	add.s32 	%r1370, %r1369, %r1368;
	add.s32 	%r1371, %r1370, %r1368;
	setp.lt.s32 	%p135, %r1371, %r3161;
	mov.u32 	%r1372, %ntid.x;
	add.s32 	%r87, %r1332, %r1372;
	setp.lt.s32 	%p136, %r87, %r3033;
	and.pred  	%p137, %p135, %p136;
	@%p137 bra 	$L__BB0_142;
	mov.u32 	%r1374, %tid.x;
	mov.u32 	%r1375, %ntid.x;
	add.s32 	%r1376, %r1375, %r1374;
	add.s32 	%r1377, %r1376, %r85;
	mov.u32 	%r1378, %ntid.y;
	mul.lo.s32 	%r1379, %r1378, 1032;
	mov.u32 	%r1380, %tid.y;
	mov.u32 	%r1381, _ZZ21gemm_kernel_optimizediiidPKdiS0_idPdiE2Bs;
	mad.lo.s32 	%r1382, %r1380, 1032, %r1381;
	add.s32 	%r1383, %r1382, %r1379;
	add.s32 	%r1384, %r1383, %r1379;
	add.s32 	%r1385, %r1384, %r1379;
	shl.b32 	%r1386, %r1377, 3;
	add.s32 	%r1387, %r1385, %r1386;
	mov.b64 	%rd152, 0;
	st.shared.u64 	[%r1387], %rd152;
	bra.uni 	$L__BB0_143;
$L__BB0_142:
	ld.param.u32 	%r3220, [_Z21gemm_kernel_optimizediiidPKdiS0_idPdi_param_7];
	ld.param.u64 	%rd426, [_Z21gemm_kernel_optimizediiidPKdiS0_idPdi_param_6];
	mov.u32 	%r1388, %tid.y;
	add.s32 	%r1389, %r3265, %r1388;
	mov.u32 	%r1390, %ntid.y;
	add.s32 	%r1391, %r1389, %r1390;
	add.s32 	%r1392, %r1391, %r1390;
	add.s32 	%r1393, %r1392, %r1390;
	mad.lo.s32 	%r1394, %r1393, %r3220, %r87;
	cvta.to.global.u64 	%rd153, %rd426;
	mul.wide.s32 	%rd154, %r1394, 8;
	add.s64 	%rd155, %rd153, %rd154;
	ld.global.nc.f64 	%fd232, [%rd155];
	mov.u32 	%r1395, %tid.x;
	mov.u32 	%r1396, %ntid.x;
	add.s32 	%r1397, %r1396, %r1395;
	add.s32 	%r1398, %r1397, %r85;
	mul.lo.s32 	%r1399, %r1390, 1032;
	mov.u32 	%r1400, _ZZ21gemm_kernel_optimizediiidPKdiS0_idPdiE2Bs;
	mad.lo.s32 	%r1401, %r1388, 1032, %r1400;
	add.s32 	%r1402, %r1401, %r1399;
	add.s32 	%r1403, %r1402, %r1399;
	add.s32 	%r1404, %r1403, %r1399;
	shl.b32 	%r1405, %r1398, 3;
	add.s32 	%r1406, %r1404, %r1405;
	st.shared.f64 	[%r1406], %fd232;
$L__BB0_143:
	mov.u32 	%r1407, %ntid.y;
	setp.gt.u32 	%p138, %r1407, 1;
	@%p138 bra 	$L__BB0_252;
	mov.u32 	%r1409, %ntid.x;
	setp.gt.u32 	%p139, %r1409, 42;
	mov.u32 	%r1410, %ntid.y;
	mov.u32 	%r1411, %tid.y;
	add.s32 	%r1412, %r3265, %r1411;
	add.s32 	%r1413, %r1412, %r1410;
	add.s32 	%r1414, %r1413, %r1410;
	add.s32 	%r1415, %r1414, %r1410;
	add.s32 	%r88, %r1415, %r1410;
	mov.b32 	%r3289, 0;
	@%p139 bra 	$L__BB0_159;
	mov.b32 	%r3289, 0;
	mov.u32 	%r3290, %r3289;
$L__BB0_146:
	.pragma "nounroll";
	ld.param.u32 	%r3162, [_Z21gemm_kernel_optimizediiidPKdiS0_idPdi_param_2];
	ld.param.u32 	%r3034, [_Z21gemm_kernel_optimizediiidPKdiS0_idPdi_param_1];
	setp.lt.s32 	%p140, %r88, %r3162;
	mov.u32 	%r1417, %tid.x;
	mov.u32 	%r1418, %ctaid.x;
	shl.b32 	%r1419, %r1418, 7;
	shl.b32 	%r1420, %r1417, 3;
	add.s32 	%r1421, %r1419, %r1420;
	mad.lo.s32 	%r1422, %r1417, -7, %r1421;
	add.s32 	%r1424, %r1422, %r3289;
	setp.lt.s32 	%p141, %r1424, %r3034;
	and.pred  	%p142, %p140, %p141;
	@%p142 bra 	$L__BB0_148;
	mov.u32 	%r1425, %tid.x;
	add.s32 	%r1426, %r3289, %r1425;
	mov.u32 	%r1427, %ntid.y;
	mul.lo.s32 	%r1428, %r1427, 1032;
	mov.u32 	%r1429, %tid.y;
	mov.u32 	%r1430, _ZZ21gemm_kernel_optimizediiidPKdiS0_idPdiE2Bs;
	mad.lo.s32 	%r1431, %r1429, 1032, %r1430;
	add.s32 	%r1432, %r1431, %r1428;
	add.s32 	%r1433, %r1432, %r1428;
	add.s32 	%r1434, %r1433, %r1428;
	add.s32 	%r1435, %r1434, %r1428;
	shl.b32 	%r1436, %r1426, 3;
	add.s32 	%r1437, %r1435, %r1436;
	mov.b64 	%rd156, 0;
	st.shared.u64 	[%r1437], %rd156;
	bra.uni 	$L__BB0_149;
$L__BB0_148:
	ld.param.u32 	%r3221, [_Z21gemm_kernel_optimizediiidPKdiS0_idPdi_param_7];
	ld.param.u64 	%rd427, [_Z21gemm_kernel_optimizediiidPKdiS0_idPdi_param_6];
	mov.u32 	%r1438, %tid.x;
	mov.u32 	%r1439, %ctaid.x;
	shl.b32 	%r1440, %r1439, 7;
	shl.b32 	%r1441, %r1438, 3;
	add.s32 	%r1442, %r1440, %r1441;
	mad.lo.s32 	%r1443, %r1438, -7, %r1442;
	add.s32 	%r1444, %r1443, %r3289;
	mad.lo.s32 	%r1445, %r88, %r3221, %r1444;
	cvta.to.global.u64 	%rd157, %rd427;
	mul.wide.s32 	%rd158, %r1445, 8;
	add.s64 	%rd159, %rd157, %rd158;
	ld.global.nc.f64 	%fd233, [%rd159];
	add.s32 	%r1446, %r3289, %r1438;
	mov.u32 	%r1447, %ntid.y;
	mul.lo.s32 	%r1448, %r1447, 1032;
	mov.u32 	%r1449, %tid.y;
	mov.u32 	%r1450, _ZZ21gemm_kernel_optimizediiidPKdiS0_idPdiE2Bs;
	mad.lo.s32 	%r1451, %r1449, 1032, %r1450;
	add.s32 	%r1452, %r1451, %r1448;
	add.s32 	%r1453, %r1452, %r1448;
	add.s32 	%r1454, %r1453, %r1448;
	add.s32 	%r1455, %r1454, %r1448;
	shl.b32 	%r1456, %r1446, 3;
	add.s32 	%r1457, %r1455, %r1456;
	st.shared.f64 	[%r1457], %fd233;
$L__BB0_149:
	ld.param.u32 	%r3163, [_Z21gemm_kernel_optimizediiidPKdiS0_idPdi_param_2];
	ld.param.u32 	%r3035, [_Z21gemm_kernel_optimizediiidPKdiS0_idPdi_param_1];
	setp.lt.s32 	%p143, %r88, %r3163;
	mov.u32 	%r1458, %ntid.x;
	add.s32 	%r91, %r3289, %r1458;
	mov.u32 	%r1459, %tid.x;
	mov.u32 	%r1460, %ctaid.x;
	shl.b32 	%r1461, %r1460, 7;
	shl.b32 	%r1462, %r1459, 3;
	add.s32 	%r1463, %r1461, %r1462;
	mad.lo.s32 	%r1464, %r1459, -7, %r1463;
	add.s32 	%r1465, %r91, %r1464;
	setp.lt.s32 	%p144, %r1465, %r3035;
	and.pred  	%p145, %p143, %p144;
	@%p145 bra 	$L__BB0_151;
	mov.u32 	%r1466, %tid.x;
	mov.u32 	%r1467, %ntid.x;
	add.s32 	%r1468, %r1467, %r1466;
	add.s32 	%r1469, %r1468, %r3289;
	mov.u32 	%r1470, %ntid.y;
	mul.lo.s32 	%r1471, %r1470, 1032;
	mov.u32 	%r1472, %tid.y;
	mov.u32 	%r1473, _ZZ21gemm_kernel_optimizediiidPKdiS0_idPdiE2Bs;
	mad.lo.s32 	%r1474, %r1472, 1032, %r1473;
	add.s32 	%r1475, %r1474, %r1471;
	add.s32 	%r1476, %r1475, %r1471;
	add.s32 	%r1477, %r1476, %r1471;
	add.s32 	%r1478, %r1477, %r1471;
	shl.b32 	%r1479, %r1469, 3;
	add.s32 	%r1480, %r1478, %r1479;
	mov.b64 	%rd160, 0;
	st.shared.u64 	[%r1480], %rd160;
	bra.uni 	$L__BB0_152;
$L__BB0_151:
	ld.param.u32 	%r3222, [_Z21gemm_kernel_optimizediiidPKdiS0_idPdi_param_7];
	ld.param.u64 	%rd428, [_Z21gemm_kernel_optimizediiidPKdiS0_idPdi_param_6];
	mad.lo.s32 	%r1481, %r88, %r3222, %r1465;
	cvta.to.global.u64 	%rd161, %rd428;
	mul.wide.s32 	%rd162, %r1481, 8;
	add.s64 	%rd163, %rd161, %rd162;
	ld.global.nc.f64 	%fd234, [%rd163];
	mov.u32 	%r1482, %tid.x;
	mov.u32 	%r1483, %ntid.x;
	add.s32 	%r1484, %r1483, %r1482;
	add.s32 	%r1485, %r1484, %r3289;
	mov.u32 	%r1486, %ntid.y;
	mul.lo.s32 	%r1487, %r1486, 1032;
	mov.u32 	%r1488, %tid.y;
	mov.u32 	%r1489, _ZZ21gemm_kernel_optimizediiidPKdiS0_idPdiE2Bs;
	mad.lo.s32 	%r1490, %r1488, 1032, %r1489;
	add.s32 	%r1491, %r1490, %r1487;
	add.s32 	%r1492, %r1491, %r1487;
	add.s32 	%r1493, %r1492, %r1487;
	add.s32 	%r1494, %r1493, %r1487;
	shl.b32 	%r1495, %r1485, 3;
	add.s32 	%r1496, %r1494, %r1495;
	st.shared.f64 	[%r1496], %fd234;
$L__BB0_152:
	ld.param.u32 	%r3164, [_Z21gemm_kernel_optimizediiidPKdiS0_idPdi_param_2];
	ld.param.u32 	%r3036, [_Z21gemm_kernel_optimizediiidPKdiS0_idPdi_param_1];
	setp.lt.s32 	%p146, %r88, %r3164;
	mov.u32 	%r1497, %ntid.x;
	add.s32 	%r93, %r91, %r1497;
	add.s32 	%r94, %r1465, %r1497;
	setp.lt.s32 	%p147, %r94, %r3036;
	and.pred  	%p148, %p146, %p147;
	@%p148 bra 	$L__BB0_154;
	mov.u32 	%r1499, %tid.x;
	mov.u32 	%r1500, %ntid.x;
	add.s32 	%r1501, %r1500, %r1499;
	add.s32 	%r1502, %r1501, %r91;
	mov.u32 	%r1503, %ntid.y;
	mul.lo.s32 	%r1504, %r1503, 1032;
	mov.u32 	%r1505, %tid.y;
	mov.u32 	%r1506, _ZZ21gemm_kernel_optimizediiidPKdiS0_idPdiE2Bs;
	mad.lo.s32 	%r1507, %r1505, 1032, %r1506;
	add.s32 	%r1508, %r1507, %r1504;
	add.s32 	%r1509, %r1508, %r1504;
	add.s32 	%r1510, %r1509, %r1504;
	add.s32 	%r1511, %r1510, %r1504;
	shl.b32 	%r1512, %r1502, 3;
	add.s32 	%r1513, %r1511, %r1512;
	mov.b64 	%rd164, 0;
	st.shared.u64 	[%r1513], %rd164;
	bra.uni 	$L__BB0_155;
$L__BB0_154:
	ld.param.u32 	%r3223, [_Z21gemm_kernel_optimizediiidPKdiS0_idPdi_param_7];
	ld.param.u64 	%rd429, [_Z21gemm_kernel_optimizediiidPKdiS0_idPdi_param_6];
	mad.lo.s32 	%r1514, %r88, %r3223, %r94;
	cvta.to.global.u64 	%rd165, %rd429;
	mul.wide.s32 	%rd166, %r1514, 8;
	add.s64 	%rd167, %rd165, %rd166;
	ld.global.nc.f64 	%fd235, [%rd167];
	mov.u32 	%r1515, %tid.x;
	mov.u32 	%r1516, %ntid.x;
	add.s32 	%r1517, %r1516, %r1515;
	add.s32 	%r1518, %r1517, %r91;
	mov.u32 	%r1519, %ntid.y;
	mul.lo.s32 	%r1520, %r1519, 1032;
	mov.u32 	%r1521, %tid.y;
	mov.u32 	%r1522, _ZZ21gemm_kernel_optimizediiidPKdiS0_idPdiE2Bs;
	mad.lo.s32 	%r1523, %r1521, 1032, %r1522;
	add.s32 	%r1524, %r1523, %r1520;
	add.s32 	%r1525, %r1524, %r1520;
	add.s32 	%r1526, %r1525, %r1520;
	add.s32 	%r1527, %r1526, %r1520;
	shl.b32 	%r1528, %r1518, 3;
	add.s32 	%r1529, %r1527, %r1528;
	st.shared.f64 	[%r1529], %fd235;
$L__BB0_155:
	ld.param.u32 	%r3165, [_Z21gemm_kernel_optimizediiidPKdiS0_idPdi_param_2];
	ld.param.u32 	%r3037, [_Z21gemm_kernel_optimizediiidPKdiS0_idPdi_param_1];
	setp.lt.s32 	%p149, %r88, %r3165;
	mov.u32 	%r1530, %ntid.x;
	add.s32 	%r95, %r94, %r1530;
	setp.lt.s32 	%p150, %r95, %r3037;
	and.pred  	%p151, %p149, %p150;
	@%p151 bra 	$L__BB0_157;
	mov.u32 	%r1532, %tid.x;
	mov.u32 	%r1533, %ntid.x;
	add.s32 	%r1534, %r1533, %r1532;
	add.s32 	%r1535, %r1534, %r93;
	mov.u32 	%r1536, %ntid.y;
	mul.lo.s32 	%r1537, %r1536, 1032;
	mov.u32 	%r1538, %tid.y;
	mov.u32 	%r1539, _ZZ21gemm_kernel_optimizediiidPKdiS0_idPdiE2Bs;
	mad.lo.s32 	%r1540, %r1538, 1032, %r1539;
	add.s32 	%r1541, %r1540, %r1537;
	add.s32 	%r1542, %r1541, %r1537;
	add.s32 	%r1543, %r1542, %r1537;
	add.s32 	%r1544, %r1543, %r1537;
	shl.b32 	%r1545, %r1535, 3;
	add.s32 	%r1546, %r1544, %r1545;
	mov.b64 	%rd168, 0;
	st.shared.u64 	[%r1546], %rd168;
	bra.uni 	$L__BB0_158;
$L__BB0_157:
	ld.param.u32 	%r3224, [_Z21gemm_kernel_optimizediiidPKdiS0_idPdi_param_7];
	ld.param.u64 	%rd430, [_Z21gemm_kernel_optimizediiidPKdiS0_idPdi_param_6];
	mad.lo.s32 	%r1547, %r88, %r3224, %r95;
	cvta.to.global.u64 	%rd169, %rd430;
	mul.wide.s32 	%rd170, %r1547, 8;
	add.s64 	%rd171, %rd169, %rd170;
	ld.global.nc.f64 	%fd236, [%rd171];
	mov.u32 	%r1548, %tid.x;
	mov.u32 	%r1549, %ntid.x;
	add.s32 	%r1550, %r1549, %r1548;
	add.s32 	%r1551, %r1550, %r93;
	mov.u32 	%r1552, %ntid.y;
	mul.lo.s32 	%r1553, %r1552, 1032;
	mov.u32 	%r1554, %tid.y;
	mov.u32 	%r1555, _ZZ21gemm_kernel_optimizediiidPKdiS0_idPdiE2Bs;
	mad.lo.s32 	%r1556, %r1554, 1032, %r1555;
	add.s32 	%r1557, %r1556, %r1553;
	add.s32 	%r1558, %r1557, %r1553;
	add.s32 	%r1559, %r1558, %r1553;
	add.s32 	%r1560, %r1559, %r1553;
	shl.b32 	%r1561, %r1551, 3;
	add.s32 	%r1562, %r1560, %r1561;
	st.shared.f64 	[%r1562], %fd236;
$L__BB0_158:
	mov.u32 	%r1563, %ntid.x;
	shl.b32 	%r1564, %r1563, 1;
	add.s32 	%r3289, %r93, %r1564;
	add.s32 	%r3290, %r3290, 4;
	setp.ne.s32 	%p152, %r3290, %r2;
	@%p152 bra 	$L__BB0_146;
$L__BB0_159:
	@%p45 bra 	$L__BB0_171;
	ld.param.u32 	%r3166, [_Z21gemm_kernel_optimizediiidPKdiS0_idPdi_param_2];
	ld.param.u32 	%r3038, [_Z21gemm_kernel_optimizediiidPKdiS0_idPdi_param_1];
	setp.lt.s32 	%p154, %r88, %r3166;
	mov.u32 	%r1565, %tid.x;
	mov.u32 	%r1566, %ctaid.x;
	shl.b32 	%r1567, %r1566, 7;
	shl.b32 	%r1568, %r1565, 3;
	add.s32 	%r1569, %r1567, %r1568;
	mad.lo.s32 	%r1570, %r1565, -7, %r1569;
	add.s32 	%r1572, %r1570, %r3289;
	setp.lt.s32 	%p155, %r1572, %r3038;
	and.pred  	%p156, %p154, %p155;
	@%p156 bra 	$L__BB0_162;
	mov.u32 	%r1573, %tid.x;
	add.s32 	%r1574, %r3289, %r1573;
	mov.u32 	%r1575, %ntid.y;
	mul.lo.s32 	%r1576, %r1575, 1032;
	mov.u32 	%r1577, %tid.y;
	mov.u32 	%r1578, _ZZ21gemm_kernel_optimizediiidPKdiS0_idPdiE2Bs;
	mad.lo.s32 	%r1579, %r1577, 1032, %r1578;
	add.s32 	%r1580, %r1579, %r1576;
	add.s32 	%r1581, %r1580, %r1576;
	add.s32 	%r1582, %r1581, %r1576;
	add.s32 	%r1583, %r1582, %r1576;
	shl.b32 	%r1584, %r1574, 3;
	add.s32 	%r1585, %r1583, %r1584;
	mov.b64 	%rd172, 0;
	st.shared.u64 	[%r1585], %rd172;
	bra.uni 	$L__BB0_163;
$L__BB0_162:
	ld.param.u32 	%r3225, [_Z21gemm_kernel_optimizediiidPKdiS0_idPdi_param_7];
	ld.param.u64 	%rd431, [_Z21gemm_kernel_optimizediiidPKdiS0_idPdi_param_6];
	mov.u32 	%r1586, %tid.x;
	mov.u32 	%r1587, %ctaid.x;
	shl.b32 	%r1588, %r1587, 7;
	shl.b32 	%r1589, %r1586, 3;
	add.s32 	%r1590, %r1588, %r1589;
	mad.lo.s32 	%r1591, %r1586, -7, %r1590;
	add.s32 	%r1592, %r1591, %r3289;
	mad.lo.s32 	%r1593, %r88, %r3225, %r1592;
	cvta.to.global.u64 	%rd173, %rd431;
	mul.wide.s32 	%rd174, %r1593, 8;
	add.s64 	%rd175, %rd173, %rd174;
	ld.global.nc.f64 	%fd237, [%rd175];
	add.s32 	%r1594, %r3289, %r1586;
	mov.u32 	%r1595, %ntid.y;
	mul.lo.s32 	%r1596, %r1595, 1032;
	mov.u32 	%r1597, %tid.y;
	mov.u32 	%r1598, _ZZ21gemm_kernel_optimizediiidPKdiS0_idPdiE2Bs;
	mad.lo.s32 	%r1599, %r1597, 1032, %r1598;
	add.s32 	%r1600, %r1599, %r1596;
	add.s32 	%r1601, %r1600, %r1596;
	add.s32 	%r1602, %r1601, %r1596;
	add.s32 	%r1603, %r1602, %r1596;
	shl.b32 	%r1604, %r1594, 3;
	add.s32 	%r1605, %r1603, %r1604;
	st.shared.f64 	[%r1605], %fd237;
$L__BB0_163:
	setp.eq.s32 	%p157, %r1, 1;
	mov.u32 	%r1606, %ntid.x;
	add.s32 	%r99, %r3289, %r1606;
	@%p157 bra 	$L__BB0_171;
	ld.param.u32 	%r3167, [_Z21gemm_kernel_optimizediiidPKdiS0_idPdi_param_2];
	ld.param.u32 	%r3039, [_Z21gemm_kernel_optimizediiidPKdiS0_idPdi_param_1];
	setp.lt.s32 	%p158, %r88, %r3167;
	mov.u32 	%r1607, %tid.x;
	mov.u32 	%r1608, %ctaid.x;
	shl.b32 	%r1609, %r1608, 7;
	shl.b32 	%r1610, %r1607, 3;
	add.s32 	%r1611, %r1609, %r1610;
	mad.lo.s32 	%r1612, %r1607, -7, %r1611;
	add.s32 	%r1613, %r1612, %r3289;
	mov.u32 	%r1614, %ntid.x;
	add.s32 	%r1615, %r1613, %r1614;
	setp.lt.s32 	%p159, %r1615, %r3039;
	and.pred  	%p160, %p158, %p159;
	@%p160 bra 	$L__BB0_166;
	mov.u32 	%r1616, %tid.x;
	mov.u32 	%r1617, %ntid.x;
	add.s32 	%r1618, %r1617, %r1616;
	add.s32 	%r1619, %r1618, %r3289;
	mov.u32 	%r1620, %ntid.y;
	mul.lo.s32 	%r1621, %r1620, 1032;
	mov.u32 	%r1622, %tid.y;
	mov.u32 	%r1623, _ZZ21gemm_kernel_optimizediiidPKdiS0_idPdiE2Bs;
	mad.lo.s32 	%r1624, %r1622, 1032, %r1623;
	add.s32 	%r1625, %r1624, %r1621;
	add.s32 	%r1626, %r1625, %r1621;
	add.s32 	%r1627, %r1626, %r1621;
	add.s32 	%r1628, %r1627, %r1621;
	shl.b32 	%r1629, %r1619, 3;
	add.s32 	%r1630, %r1628, %r1629;
	mov.b64 	%rd176, 0;
	st.shared.u64 	[%r1630], %rd176;
	bra.uni 	$L__BB0_167;
$L__BB0_166:
	ld.param.u32 	%r3226, [_Z21gemm_kernel_optimizediiidPKdiS0_idPdi_param_7];
	ld.param.u64 	%rd432, [_Z21gemm_kernel_optimizediiidPKdiS0_idPdi_param_6];
	mad.lo.s32 	%r1631, %r88, %r3226, %r1615;
	cvta.to.global.u64 	%rd177, %rd432;
	mul.wide.s32 	%rd178, %r1631, 8;
	add.s64 	%rd179, %rd177, %rd178;
	ld.global.nc.f64 	%fd238, [%rd179];
	mov.u32 	%r1632, %tid.x;
	mov.u32 	%r1633, %ntid.x;
	add.s32 	%r1634, %r1633, %r1632;
	add.s32 	%r1635, %r1634, %r3289;
	mov.u32 	%r1636, %ntid.y;
	mul.lo.s32 	%r1637, %r1636, 1032;
	mov.u32 	%r1638, %tid.y;
	mov.u32 	%r1639, _ZZ21gemm_kernel_optimizediiidPKdiS0_idPdiE2Bs;
	mad.lo.s32 	%r1640, %r1638, 1032, %r1639;
	add.s32 	%r1641, %r1640, %r1637;
	add.s32 	%r1642, %r1641, %r1637;
	add.s32 	%r1643, %r1642, %r1637;
	add.s32 	%r1644, %r1643, %r1637;
	shl.b32 	%r1645, %r1635, 3;
	add.s32 	%r1646, %r1644, %r1645;
	st.shared.f64 	[%r1646], %fd238;
$L__BB0_167:
	setp.eq.s32 	%p161, %r1, 2;
	@%p161 bra 	$L__BB0_171;
	ld.param.u32 	%r3168, [_Z21gemm_kernel_optimizediiidPKdiS0_idPdi_param_2];
	ld.param.u32 	%r3040, [_Z21gemm_kernel_optimizediiidPKdiS0_idPdi_param_1];
	setp.lt.s32 	%p162, %r88, %r3168;
	mov.u32 	%r1647, %ntid.x;
	add.s32 	%r101, %r1615, %r1647;
	setp.lt.s32 	%p163, %r101, %r3040;
	and.pred  	%p164, %p162, %p163;
	@%p164 bra 	$L__BB0_170;
	mov.u32 	%r1649, %tid.x;
	mov.u32 	%r1650, %ntid.x;
	add.s32 	%r1651, %r1650, %r1649;
	add.s32 	%r1652, %r1651, %r99;
	mov.u32 	%r1653, %ntid.y;
	mul.lo.s32 	%r1654, %r1653, 1032;
	mov.u32 	%r1655, %tid.y;
	mov.u32 	%r1656, _ZZ21gemm_kernel_optimizediiidPKdiS0_idPdiE2Bs;
	mad.lo.s32 	%r1657, %r1655, 1032, %r1656;
	add.s32 	%r1658, %r1657, %r1654;
	add.s32 	%r1659, %r1658, %r1654;
	add.s32 	%r1660, %r1659, %r1654;
	add.s32 	%r1661, %r1660, %r1654;
	shl.b32 	%r1662, %r1652, 3;
	add.s32 	%r1663, %r1661, %r1662;
	mov.b64 	%rd180, 0;
	st.shared.u64 	[%r1663], %rd180;
	bra.uni 	$L__BB0_171;
$L__BB0_170:
	ld.param.u32 	%r3227, [_Z21gemm_kernel_optimizediiidPKdiS0_idPdi_param_7];
	ld.param.u64 	%rd433, [_Z21gemm_kernel_optimizediiidPKdiS0_idPdi_param_6];
	mad.lo.s32 	%r1664, %r88, %r3227, %r101;
	cvta.to.global.u64 	%rd181, %rd433;
	mul.wide.s32 	%rd182, %r1664, 8;
	add.s64 	%rd183, %rd181, %rd182;
	ld.global.nc.f64 	%fd239, [%rd183];
	mov.u32 	%r1665, %tid.x;
	mov.u32 	%r1666, %ntid.x;
	add.s32 	%r1667, %r1666, %r1665;
	add.s32 	%r1668, %r1667, %r99;
	mov.u32 	%r1669, %ntid.y;
	mul.lo.s32 	%r1670, %r1669, 1032;
	mov.u32 	%r1671, %tid.y;
	mov.u32 	%r1672, _ZZ21gemm_kernel_optimizediiidPKdiS0_idPdiE2Bs;
	mad.lo.s32 	%r1673, %r1671, 1032, %r1672;
	add.s32 	%r1674, %r1673, %r1670;
	add.s32 	%r1675, %r1674, %r1670;
	add.s32 	%r1676, %r1675, %r1670;
	add.s32 	%r1677, %r1676, %r1670;
	shl.b32 	%r1678, %r1668, 3;
	add.s32 	%r1679, %r1677, %r1678;
	st.shared.f64 	[%r1679], %fd239;
$L__BB0_171:
	mov.u32 	%r1681, %ntid.x;
	setp.gt.u32 	%p165, %r1681, 42;
	mov.u32 	%r1682, %ntid.y;
	add.s32 	%r102, %r88, %r1682;
	mov.b32 	%r3292, 0;
	@%p165 bra 	$L__BB0_186;
	mov.b32 	%r3292, 0;
	mov.u32 	%r3293, %r3292;
$L__BB0_173:
	.pragma "nounroll";
	ld.param.u32 	%r3169, [_Z21gemm_kernel_optimizediiidPKdiS0_idPdi_param_2];
	ld.param.u32 	%r3041, [_Z21gemm_kernel_optimizediiidPKdiS0_idPdi_param_1];
	setp.lt.s32 	%p166, %r102, %r3169;
	mov.u32 	%r1684, %tid.x;
	mov.u32 	%r1685, %ctaid.x;
	shl.b32 	%r1686, %r1685, 7;
	shl.b32 	%r1687, %r1684, 3;
	add.s32 	%r1688, %r1686, %r1687;
	mad.lo.s32 	%r1689, %r1684, -7, %r1688;
	add.s32 	%r1691, %r1689, %r3292;
	setp.lt.s32 	%p167, %r1691, %r3041;
	and.pred  	%p168, %p166, %p167;
	@%p168 bra 	$L__BB0_175;
	mov.u32 	%r1692, %tid.x;
	add.s32 	%r1693, %r3292, %r1692;
	mov.u32 	%r1694, %ntid.y;
	mul.lo.s32 	%r1695, %r1694, 1032;
	mov.u32 	%r1696, %tid.y;
	mov.u32 	%r1697, _ZZ21gemm_kernel_optimizediiidPKdiS0_idPdiE2Bs;
	mad.lo.s32 	%r1698, %r1696, 1032, %r1697;
	add.s32 	%r1699, %r1698, %r1695;
	add.s32 	%r1700, %r1699, %r1695;
	add.s32 	%r1701, %r1700, %r1695;
	add.s32 	%r1702, %r1701, %r1695;
	add.s32 	%r1703, %r1702, %r1695;
	shl.b32 	%r1704, %r1693, 3;
	add.s32 	%r1705, %r1703, %r1704;
	mov.b64 	%rd184, 0;
	st.shared.u64 	[%r1705], %rd184;
	bra.uni 	$L__BB0_176;
$L__BB0_175:
	ld.param.u32 	%r3228, [_Z21gemm_kernel_optimizediiidPKdiS0_idPdi_param_7];
	ld.param.u64 	%rd434, [_Z21gemm_kernel_optimizediiidPKdiS0_idPdi_param_6];
	mov.u32 	%r1706, %tid.x;
	mov.u32 	%r1707, %ctaid.x;
	shl.b32 	%r1708, %r1707, 7;
	shl.b32 	%r1709, %r1706, 3;
	add.s32 	%r1710, %r1708, %r1709;
	mad.lo.s32 	%r1711, %r1706, -7, %r1710;
	add.s32 	%r1712, %r1711, %r3292;
	mad.lo.s32 	%r1713, %r102, %r3228, %r1712;
	cvta.to.global.u64 	%rd185, %rd434;
	mul.wide.s32 	%rd186, %r1713, 8;
	add.s64 	%rd187, %rd185, %rd186;
	ld.global.nc.f64 	%fd240, [%rd187];
	add.s32 	%r1714, %r3292, %r1706;
	mov.u32 	%r1715, %ntid.y;
	mul.lo.s32 	%r1716, %r1715, 1032;
	mov.u32 	%r1717, %tid.y;
	mov.u32 	%r1718, _ZZ21gemm_kernel_optimizediiidPKdiS0_idPdiE2Bs;
	mad.lo.s32 	%r1719, %r1717, 1032, %r1718;
	add.s32 	%r1720, %r1719, %r1716;
	add.s32 	%r1721, %r1720, %r1716;
	add.s32 	%r1722, %r1721, %r1716;
	add.s32 	%r1723, %r1722, %r1716;
	add.s32 	%r1724, %r1723, %r1716;
	shl.b32 	%r1725, %r1714, 3;
	add.s32 	%r1726, %r1724, %r1725;
	st.shared.f64 	[%r1726], %fd240;
$L__BB0_176:
	ld.param.u32 	%r3170, [_Z21gemm_kernel_optimizediiidPKdiS0_idPdi_param_2];
	ld.param.u32 	%r3042, [_Z21gemm_kernel_optimizediiidPKdiS0_idPdi_param_1];
	setp.lt.s32 	%p169, %r102, %r3170;
	mov.u32 	%r1727, %ntid.x;
	add.s32 	%r105, %r3292, %r1727;
	mov.u32 	%r1728, %tid.x;
	mov.u32 	%r1729, %ctaid.x;
	shl.b32 	%r1730, %r1729, 7;
	shl.b32 	%r1731, %r1728, 3;
	add.s32 	%r1732, %r1730, %r1731;
	mad.lo.s32 	%r1733, %r1728, -7, %r1732;
	add.s32 	%r1734, %r105, %r1733;
	setp.lt.s32 	%p170, %r1734, %r3042;
	and.pred  	%p171, %p169, %p170;
	@%p171 bra 	$L__BB0_178;
	mov.u32 	%r1735, %tid.x;
	mov.u32 	%r1736, %ntid.x;
	add.s32 	%r1737, %r1736, %r1735;
	add.s32 	%r1738, %r1737, %r3292;
	mov.u32 	%r1739, %ntid.y;
	mul.lo.s32 	%r1740, %r1739, 1032;
	mov.u32 	%r1741, %tid.y;
	mov.u32 	%r1742, _ZZ21gemm_kernel_optimizediiidPKdiS0_idPdiE2Bs;
	mad.lo.s32 	%r1743, %r1741, 1032, %r1742;
	add.s32 	%r1744, %r1743, %r1740;
	add.s32 	%r1745, %r1744, %r1740;
	add.s32 	%r1746, %r1745, %r1740;
	add.s32 	%r1747, %r1746, %r1740;
	add.s32 	%r1748, %r1747, %r1740;
	shl.b32 	%r1749, %r1738, 3;
	add.s32 	%r1750, %r1748, %r1749;
	mov.b64 	%rd188, 0;
	st.shared.u64 	[%r1750], %rd188;
	bra.uni 	$L__BB0_179;
$L__BB0_178:
	ld.param.u32 	%r3229, [_Z21gemm_kernel_optimizediiidPKdiS0_idPdi_param_7];
	ld.param.u64 	%rd435, [_Z21gemm_kernel_optimizediiidPKdiS0_idPdi_param_6];
	mad.lo.s32 	%r1751, %r102, %r3229, %r1734;
	cvta.to.global.u64 	%rd189, %rd435;
	mul.wide.s32 	%rd190, %r1751, 8;
	add.s64 	%rd191, %rd189, %rd190;
	ld.global.nc.f64 	%fd241, [%rd191];
	mov.u32 	%r1752, %tid.x;
	mov.u32 	%r1753, %ntid.x;
	add.s32 	%r1754, %r1753, %r1752;
	add.s32 	%r1755, %r1754, %r3292;
	mov.u32 	%r1756, %ntid.y;
	mul.lo.s32 	%r1757, %r1756, 1032;
	mov.u32 	%r1758, %tid.y;
	mov.u32 	%r1759, _ZZ21gemm_kernel_optimizediiidPKdiS0_idPdiE2Bs;
	mad.lo.s32 	%r1760, %r1758, 1032, %r1759;
	add.s32 	%r1761, %r1760, %r1757;
	add.s32 	%r1762, %r1761, %r1757;
	add.s32 	%r1763, %r1762, %r1757;
	add.s32 	%r1764, %r1763, %r1757;
	add.s32 	%r1765, %r1764, %r1757;
	shl.b32 	%r1766, %r1755, 3;
	add.s32 	%r1767, %r1765, %r1766;
	st.shared.f64 	[%r1767], %fd241;
$L__BB0_179:
	ld.param.u32 	%r3171, [_Z21gemm_kernel_optimizediiidPKdiS0_idPdi_param_2];
	ld.param.u32 	%r3043, [_Z21gemm_kernel_optimizediiidPKdiS0_idPdi_param_1];
	setp.lt.s32 	%p172, %r102, %r3171;
	mov.u32 	%r1768, %ntid.x;
	add.s32 	%r107, %r105, %r1768;
	add.s32 	%r108, %r1734, %r1768;
	setp.lt.s32 	%p173, %r108, %r3043;
	and.pred  	%p174, %p172, %p173;
	@%p174 bra 	$L__BB0_181;
	mov.u32 	%r1770, %tid.x;
	mov.u32 	%r1771, %ntid.x;
	add.s32 	%r1772, %r1771, %r1770;
	add.s32 	%r1773, %r1772, %r105;
	mov.u32 	%r1774, %ntid.y;
	mul.lo.s32 	%r1775, %r1774, 1032;
	mov.u32 	%r1776, %tid.y;
	mov.u32 	%r1777, _ZZ21gemm_kernel_optimizediiidPKdiS0_idPdiE2Bs;
	mad.lo.s32 	%r1778, %r1776, 1032, %r1777;
	add.s32 	%r1779, %r1778, %r1775;
	add.s32 	%r1780, %r1779, %r1775;
	add.s32 	%r1781, %r1780, %r1775;
	add.s32 	%r1782, %r1781, %r1775;
	add.s32 	%r1783, %r1782, %r1775;
	shl.b32 	%r1784, %r1773, 3;
	add.s32 	%r1785, %r1783, %r1784;
	mov.b64 	%rd192, 0;
	st.shared.u64 	[%r1785], %rd192;
	bra.uni 	$L__BB0_182;
$L__BB0_181:
	ld.param.u32 	%r3230, [_Z21gemm_kernel_optimizediiidPKdiS0_idPdi_param_7];
	ld.param.u64 	%rd436, [_Z21gemm_kernel_optimizediiidPKdiS0_idPdi_param_6];
	mad.lo.s32 	%r1786, %r102, %r3230, %r108;
	cvta.to.global.u64 	%rd193, %rd436;
	mul.wide.s32 	%rd194, %r1786, 8;
	add.s64 	%rd195, %rd193, %rd194;
	ld.global.nc.f64 	%fd242, [%rd195];
	mov.u32 	%r1787, %tid.x;
	mov.u32 	%r1788, %ntid.x;
	add.s32 	%r1789, %r1788, %r1787;
	add.s32 	%r1790, %r1789, %r105;
	mov.u32 	%r1791, %ntid.y;
	mul.lo.s32 	%r1792, %r1791, 1032;
	mov.u32 	%r1793, %tid.y;
	mov.u32 	%r1794, _ZZ21gemm_kernel_optimizediiidPKdiS0_idPdiE2Bs;
	mad.lo.s32 	%r1795, %r1793, 1032, %r1794;
	add.s32 	%r1796, %r1795, %r1792;
	add.s32 	%r1797, %r1796, %r1792;
	add.s32 	%r1798, %r1797, %r1792;
	add.s32 	%r1799, %r1798, %r1792;
	add.s32 	%r1800, %r1799, %r1792;
	shl.b32 	%r1801, %r1790, 3;
	add.s32 	%r1802, %r1800, %r1801;
	st.shared.f64 	[%r1802], %fd242;
$L__BB0_182:
	ld.param.u32 	%r3172, [_Z21gemm_kernel_optimizediiidPKdiS0_idPdi_param_2];
	ld.param.u32 	%r3044, [_Z21gemm_kernel_optimizediiidPKdiS0_idPdi_param_1];
	setp.lt.s32 	%p175, %r102, %r3172;
	mov.u32 	%r1803, %ntid.x;
	add.s32 	%r109, %r108, %r1803;
	setp.lt.s32 	%p176, %r109, %r3044;
	and.pred  	%p177, %p175, %p176;
	@%p177 bra 	$L__BB0_184;
	mov.u32 	%r1805, %tid.x;
	mov.u32 	%r1806, %ntid.x;
	add.s32 	%r1807, %r1806, %r1805;
	add.s32 	%r1808, %r1807, %r107;
	mov.u32 	%r1809, %ntid.y;
	mul.lo.s32 	%r1810, %r1809, 1032;
	mov.u32 	%r1811, %tid.y;
	mov.u32 	%r1812, _ZZ21gemm_kernel_optimizediiidPKdiS0_idPdiE2Bs;
	mad.lo.s32 	%r1813, %r1811, 1032, %r1812;
	add.s32 	%r1814, %r1813, %r1810;
	add.s32 	%r1815, %r1814, %r1810;
	add.s32 	%r1816, %r1815, %r1810;
	add.s32 	%r1817, %r1816, %r1810;
	add.s32 	%r1818, %r1817, %r1810;
	shl.b32 	%r1819, %r1808, 3;
	add.s32 	%r1820, %r1818, %r1819;
	mov.b64 	%rd196, 0;
	st.shared.u64 	[%r1820], %rd196;
	bra.uni 	$L__BB0_185;
$L__BB0_184:
	ld.param.u32 	%r3231, [_Z21gemm_kernel_optimizediiidPKdiS0_idPdi_param_7];
	ld.param.u64 	%rd437, [_Z21gemm_kernel_optimizediiidPKdiS0_idPdi_param_6];
	mad.lo.s32 	%r1821, %r102, %r3231, %r109;
	cvta.to.global.u64 	%rd197, %rd437;
	mul.wide.s32 	%rd198, %r1821, 8;
	add.s64 	%rd199, %rd197, %rd198;
	ld.global.nc.f64 	%fd243, [%rd199];
	mov.u32 	%r1822, %tid.x;
	mov.u32 	%r1823, %ntid.x;
	add.s32 	%r1824, %r1823, %r1822;
	add.s32 	%r1825, %r1824, %r107;
	mov.u32 	%r1826, %ntid.y;
	mul.lo.s32 	%r1827, %r1826, 1032;
	mov.u32 	%r1828, %tid.y;
	mov.u32 	%r1829, _ZZ21gemm_kernel_optimizediiidPKdiS0_idPdiE2Bs;
	mad.lo.s32 	%r1830, %r1828, 1032, %r1829;
	add.s32 	%r1831, %r1830, %r1827;
	add.s32 	%r1832, %r1831, %r1827;
	add.s32 	%r1833, %r1832, %r1827;
	add.s32 	%r1834, %r1833, %r1827;
	add.s32 	%r1835, %r1834, %r1827;
	shl.b32 	%r1836, %r1825, 3;
	add.s32 	%r1837, %r1835, %r1836;
	st.shared.f64 	[%r1837], %fd243;
$L__BB0_185:
	mov.u32 	%r1838, %ntid.x;
	shl.b32 	%r1839, %r1838, 1;
	add.s32 	%r3292, %r107, %r1839;
	add.s32 	%r3293, %r3293, 4;
	setp.ne.s32 	%p178, %r3293, %r2;
	@%p178 bra 	$L__BB0_173;
$L__BB0_186:
	@%p45 bra 	$L__BB0_198;
	ld.param.u32 	%r3173, [_Z21gemm_kernel_optimizediiidPKdiS0_idPdi_param_2];
	ld.param.u32 	%r3045, [_Z21gemm_kernel_optimizediiidPKdiS0_idPdi_param_1];
	setp.lt.s32 	%p180, %r102, %r3173;
	mov.u32 	%r1840, %tid.x;
	mov.u32 	%r1841, %ctaid.x;
	shl.b32 	%r1842, %r1841, 7;
	shl.b32 	%r1843, %r1840, 3;
	add.s32 	%r1844, %r1842, %r1843;
	mad.lo.s32 	%r1845, %r1840, -7, %r1844;
	add.s32 	%r1847, %r1845, %r3292;
	setp.lt.s32 	%p181, %r1847, %r3045;
	and.pred  	%p182, %p180, %p181;
	@%p182 bra 	$L__BB0_189;
	mov.u32 	%r1848, %tid.x;
	add.s32 	%r1849, %r3292, %r1848;
	mov.u32 	%r1850, %ntid.y;
	mul.lo.s32 	%r1851, %r1850, 1032;
	mov.u32 	%r1852, %tid.y;
	mov.u32 	%r1853, _ZZ21gemm_kernel_optimizediiidPKdiS0_idPdiE2Bs;
	mad.lo.s32 	%r1854, %r1852, 1032, %r1853;
	add.s32 	%r1855, %r1854, %r1851;
	add.s32 	%r1856, %r1855, %r1851;
	add.s32 	%r1857, %r1856, %r1851;
	add.s32 	%r1858, %r1857, %r1851;
	add.s32 	%r1859, %r1858, %r1851;
	shl.b32 	%r1860, %r1849, 3;
	add.s32 	%r1861, %r1859, %r1860;
	mov.b64 	%rd200, 0;
	st.shared.u64 	[%r1861], %rd200;
	bra.uni 	$L__BB0_190;
$L__BB0_189:
	ld.param.u32 	%r3232, [_Z21gemm_kernel_optimizediiidPKdiS0_idPdi_param_7];
	ld.param.u64 	%rd438, [_Z21gemm_kernel_optimizediiidPKdiS0_idPdi_param_6];
	mov.u32 	%r1862, %tid.x;
	mov.u32 	%r1863, %ctaid.x;
	shl.b32 	%r1864, %r1863, 7;
	shl.b32 	%r1865, %r1862, 3;
	add.s32 	%r1866, %r1864, %r1865;
	mad.lo.s32 	%r1867, %r1862, -7, %r1866;
	add.s32 	%r1868, %r1867, %r3292;
	mad.lo.s32 	%r1869, %r102, %r3232, %r1868;
	cvta.to.global.u64 	%rd201, %rd438;
	mul.wide.s32 	%rd202, %r1869, 8;
	add.s64 	%rd203, %rd201, %rd202;
	ld.global.nc.f64 	%fd244, [%rd203];
	add.s32 	%r1870, %r3292, %r1862;
	mov.u32 	%r1871, %ntid.y;
	mul.lo.s32 	%r1872, %r1871, 1032;
	mov.u32 	%r1873, %tid.y;
	mov.u32 	%r1874, _ZZ21gemm_kernel_optimizediiidPKdiS0_idPdiE2Bs;
	mad.lo.s32 	%r1875, %r1873, 1032, %r1874;
	add.s32 	%r1876, %r1875, %r1872;
	add.s32 	%r1877, %r1876, %r1872;
	add.s32 	%r1878, %r1877, %r1872;
	add.s32 	%r1879, %r1878, %r1872;
	add.s32 	%r1880, %r1879, %r1872;
	shl.b32 	%r1881, %r1870, 3;
	add.s32 	%r1882, %r1880, %r1881;
	st.shared.f64 	[%r1882], %fd244;
$L__BB0_190:
	setp.eq.s32 	%p183, %r1, 1;
	mov.u32 	%r1883, %ntid.x;
	add.s32 	%r113, %r3292, %r1883;
	@%p183 bra 	$L__BB0_198;
	ld.param.u32 	%r3174, [_Z21gemm_kernel_optimizediiidPKdiS0_idPdi_param_2];
	ld.param.u32 	%r3046, [_Z21gemm_kernel_optimizediiidPKdiS0_idPdi_param_1];
	setp.lt.s32 	%p184, %r102, %r3174;
	mov.u32 	%r1884, %tid.x;
	mov.u32 	%r1885, %ctaid.x;
	shl.b32 	%r1886, %r1885, 7;
	shl.b32 	%r1887, %r1884, 3;
	add.s32 	%r1888, %r1886, %r1887;
	mad.lo.s32 	%r1889, %r1884, -7, %r1888;
	add.s32 	%r1890, %r1889, %r3292;
	mov.u32 	%r1891, %ntid.x;
	add.s32 	%r1892, %r1890, %r1891;
	setp.lt.s32 	%p185, %r1892, %r3046;
	and.pred  	%p186, %p184, %p185;
	@%p186 bra 	$L__BB0_193;
	mov.u32 	%r1893, %tid.x;
	mov.u32 	%r1894, %ntid.x;
	add.s32 	%r1895, %r1894, %r1893;
	add.s32 	%r1896, %r1895, %r3292;
	mov.u32 	%r1897, %ntid.y;
	mul.lo.s32 	%r1898, %r1897, 1032;
	mov.u32 	%r1899, %tid.y;
	mov.u32 	%r1900, _ZZ21gemm_kernel_optimizediiidPKdiS0_idPdiE2Bs;
	mad.lo.s32 	%r1901, %r1899, 1032, %r1900;
	add.s32 	%r1902, %r1901, %r1898;
	add.s32 	%r1903, %r1902, %r1898;
	add.s32 	%r1904, %r1903, %r1898;
	add.s32 	%r1905, %r1904, %r1898;
	add.s32 	%r1906, %r1905, %r1898;
	shl.b32 	%r1907, %r1896, 3;
	add.s32 	%r1908, %r1906, %r1907;
	mov.b64 	%rd204, 0;
	st.shared.u64 	[%r1908], %rd204;
	bra.uni 	$L__BB0_194;
$L__BB0_193:
	ld.param.u32 	%r3233, [_Z21gemm_kernel_optimizediiidPKdiS0_idPdi_param_7];
	ld.param.u64 	%rd439, [_Z21gemm_kernel_optimizediiidPKdiS0_idPdi_param_6];
	mad.lo.s32 	%r1909, %r102, %r3233, %r1892;
	cvta.to.global.u64 	%rd205, %rd439;
	mul.wide.s32 	%rd206, %r1909, 8;
	add.s64 	%rd207, %rd205, %rd206;
	ld.global.nc.f64 	%fd245, [%rd207];
	mov.u32 	%r1910, %tid.x;
	mov.u32 	%r1911, %ntid.x;
	add.s32 	%r1912, %r1911, %r1910;
	add.s32 	%r1913, %r1912, %r3292;
	mov.u32 	%r1914, %ntid.y;
	mul.lo.s32 	%r1915, %r1914, 1032;
	mov.u32 	%r1916, %tid.y;
	mov.u32 	%r1917, _ZZ21gemm_kernel_optimizediiidPKdiS0_idPdiE2Bs;
	mad.lo.s32 	%r1918, %r1916, 1032, %r1917;
	add.s32 	%r1919, %r1918, %r1915;
	add.s32 	%r1920, %r1919, %r1915;
	add.s32 	%r1921, %r1920, %r1915;
	add.s32 	%r1922, %r1921, %r1915;
	add.s32 	%r1923, %r1922, %r1915;
	shl.b32 	%r1924, %r1913, 3;
	add.s32 	%r1925, %r1923, %r1924;
	st.shared.f64 	[%r1925], %fd245;
$L__BB0_194:
	setp.eq.s32 	%p187, %r1, 2;
	@%p187 bra 	$L__BB0_198;
	ld.param.u32 	%r3175, [_Z21gemm_kernel_optimizediiidPKdiS0_idPdi_param_2];
	ld.param.u32 	%r3047, [_Z21gemm_kernel_optimizediiidPKdiS0_idPdi_param_1];
	setp.lt.s32 	%p188, %r102, %r3175;
	mov.u32 	%r1926, %ntid.x;
	add.s32 	%r115, %r1892, %r1926;
	setp.lt.s32 	%p189, %r115, %r3047;
	and.pred  	%p190, %p188, %p189;
	@%p190 bra 	$L__BB0_197;
	mov.u32 	%r1928, %tid.x;
	mov.u32 	%r1929, %ntid.x;
	add.s32 	%r1930, %r1929, %r1928;
	add.s32 	%r1931, %r1930, %r113;
	mov.u32 	%r1932, %ntid.y;
	mul.lo.s32 	%r1933, %r1932, 1032;
	mov.u32 	%r1934, %tid.y;
	mov.u32 	%r1935, _ZZ21gemm_kernel_optimizediiidPKdiS0_idPdiE2Bs;
	mad.lo.s32 	%r1936, %r1934, 1032, %r1935;
	add.s32 	%r1937, %r1936, %r1933;
	add.s32 	%r1938, %r1937, %r1933;
	add.s32 	%r1939, %r1938, %r1933;
	add.s32 	%r1940, %r1939, %r1933;
	add.s32 	%r1941, %r1940, %r1933;
	shl.b32 	%r1942, %r1931, 3;
	add.s32 	%r1943, %r1941, %r1942;
	mov.b64 	%rd208, 0;
	st.shared.u64 	[%r1943], %rd208;
	bra.uni 	$L__BB0_198;
$L__BB0_197:
	ld.param.u32 	%r3234, [_Z21gemm_kernel_optimizediiidPKdiS0_idPdi_param_7];
	ld.param.u64 	%rd440, [_Z21gemm_kernel_optimizediiidPKdiS0_idPdi_param_6];
	mad.lo.s32 	%r1944, %r102, %r3234, %r115;
	cvta.to.global.u64 	%rd209, %rd440;
	mul.wide.s32 	%rd210, %r1944, 8;
	add.s64 	%rd211, %rd209, %rd210;
	ld.global.nc.f64 	%fd246, [%rd211];
	mov.u32 	%r1945, %tid.x;
	mov.u32 	%r1946, %ntid.x;
	add.s32 	%r1947, %r1946, %r1945;
	add.s32 	%r1948, %r1947, %r113;
	mov.u32 	%r1949, %ntid.y;
	mul.lo.s32 	%r1950, %r1949, 1032;
	mov.u32 	%r1951, %tid.y;
	mov.u32 	%r1952, _ZZ21gemm_kernel_optimizediiidPKdiS0_idPdiE2Bs;
	mad.lo.s32 	%r1953, %r1951, 1032, %r1952;
	add.s32 	%r1954, %r1953, %r1950;
	add.s32 	%r1955, %r1954, %r1950;
	add.s32 	%r1956, %r1955, %r1950;
	add.s32 	%r1957, %r1956, %r1950;
	add.s32 	%r1958, %r1957, %r1950;
	shl.b32 	%r1959, %r1948, 3;
	add.s32 	%r1960, %r1958, %r1959;
	st.shared.f64 	[%r1960], %fd246;
$L__BB0_198:
	mov.u32 	%r1962, %ntid.x;
	setp.gt.u32 	%p191, %r1962, 42;
	mov.u32 	%r1963, %ntid.y;
	add.s32 	%r116, %r102, %r1963;
	mov.b32 	%r3295, 0;
	@%p191 bra 	$L__BB0_213;
	mov.b32 	%r3295, 0;
	mov.u32 	%r3296, %r3295;
$L__BB0_200:
	.pragma "nounroll";
	ld.param.u32 	%r3176, [_Z21gemm_kernel_optimizediiidPKdiS0_idPdi_param_2];
	ld.param.u32 	%r3048, [_Z21gemm_kernel_optimizediiidPKdiS0_idPdi_param_1];
	setp.lt.s32 	%p192, %r116, %r3176;
	mov.u32 	%r1965, %tid.x;
	mov.u32 	%r1966, %ctaid.x;
	shl.b32 	%r1967, %r1966, 7;
	shl.b32 	%r1968, %r1965, 3;
	add.s32 	%r1969, %r1967, %r1968;
	mad.lo.s32 	%r1970, %r1965, -7, %r1969;
	add.s32 	%r1972, %r1970, %r3295;
	setp.lt.s32 	%p193, %r1972, %r3048;
	and.pred  	%p194, %p192, %p193;
	@%p194 bra 	$L__BB0_202;
	mov.u32 	%r1973, %tid.x;
	add.s32 	%r1974, %r3295, %r1973;
	mov.u32 	%r1975, %ntid.y;
	mul.lo.s32 	%r1976, %r1975, 1032;
	mov.u32 	%r1977, %tid.y;
	mov.u32 	%r1978, _ZZ21gemm_kernel_optimizediiidPKdiS0_idPdiE2Bs;
	mad.lo.s32 	%r1979, %r1977, 1032, %r1978;
	add.s32 	%r1980, %r1979, %r1976;
	add.s32 	%r1981, %r1980, %r1976;
	add.s32 	%r1982, %r1981, %r1976;
	add.s32 	%r1983, %r1982, %r1976;
	add.s32 	%r1984, %r1983, %r1976;
	add.s32 	%r1985, %r1984, %r1976;
	shl.b32 	%r1986, %r1974, 3;
	add.s32 	%r1987, %r1985, %r1986;
	mov.b64 	%rd212, 0;
	st.shared.u64 	[%r1987], %rd212;
	bra.uni 	$L__BB0_203;
$L__BB0_202:
	ld.param.u32 	%r3235, [_Z21gemm_kernel_optimizediiidPKdiS0_idPdi_param_7];
	ld.param.u64 	%rd441, [_Z21gemm_kernel_optimizediiidPKdiS0_idPdi_param_6];
	mov.u32 	%r1988, %tid.x;
	mov.u32 	%r1989, %ctaid.x;
	shl.b32 	%r1990, %r1989, 7;
	shl.b32 	%r1991, %r1988, 3;
	add.s32 	%r1992, %r1990, %r1991;
	mad.lo.s32 	%r1993, %r1988, -7, %r1992;
	add.s32 	%r1994, %r1993, %r3295;
	mad.lo.s32 	%r1995, %r116, %r3235, %r1994;
	cvta.to.global.u64 	%rd213, %rd441;
	mul.wide.s32 	%rd214, %r1995, 8;
	add.s64 	%rd215, %rd213, %rd214;
	ld.global.nc.f64 	%fd247, [%rd215];
	add.s32 	%r1996, %r3295, %r1988;
	mov.u32 	%r1997, %ntid.y;
	mul.lo.s32 	%r1998, %r1997, 1032;
	mov.u32 	%r1999, %tid.y;
	mov.u32 	%r2000, _ZZ21gemm_kernel_optimizediiidPKdiS0_idPdiE2Bs;
	mad.lo.s32 	%r2001, %r1999, 1032, %r2000;
	add.s32 	%r2002, %r2001, %r1998;
	add.s32 	%r2003, %r2002, %r1998;
	add.s32 	%r2004, %r2003, %r1998;
	add.s32 	%r2005, %r2004, %r1998;
	add.s32 	%r2006, %r2005, %r1998;
	add.s32 	%r2007, %r2006, %r1998;
	shl.b32 	%r2008, %r1996, 3;
	add.s32 	%r2009, %r2007, %r2008;
	st.shared.f64 	[%r2009], %fd247;
$L__BB0_203:
	ld.param.u32 	%r3177, [_Z21gemm_kernel_optimizediiidPKdiS0_idPdi_param_2];
	ld.param.u32 	%r3049, [_Z21gemm_kernel_optimizediiidPKdiS0_idPdi_param_1];
	setp.lt.s32 	%p195, %r116, %r3177;
	mov.u32 	%r2010, %ntid.x;
	add.s32 	%r119, %r3295, %r2010;
	mov.u32 	%r2011, %tid.x;
	mov.u32 	%r2012, %ctaid.x;
	shl.b32 	%r2013, %r2012, 7;
	shl.b32 	%r2014, %r2011, 3;
	add.s32 	%r2015, %r2013, %r2014;
	mad.lo.s32 	%r2016, %r2011, -7, %r2015;
	add.s32 	%r2017, %r119, %r2016;
	setp.lt.s32 	%p196, %r2017, %r3049;
	and.pred  	%p197, %p195, %p196;
	@%p197 bra 	$L__BB0_205;
	mov.u32 	%r2018, %tid.x;
	mov.u32 	%r2019, %ntid.x;
	add.s32 	%r2020, %r2019, %r2018;
	add.s32 	%r2021, %r2020, %r3295;
	mov.u32 	%r2022, %ntid.y;
	mul.lo.s32 	%r2023, %r2022, 1032;
	mov.u32 	%r2024, %tid.y;
	mov.u32 	%r2025, _ZZ21gemm_kernel_optimizediiidPKdiS0_idPdiE2Bs;
	mad.lo.s32 	%r2026, %r2024, 1032, %r2025;
	add.s32 	%r2027, %r2026, %r2023;
	add.s32 	%r2028, %r2027, %r2023;
	add.s32 	%r2029, %r2028, %r2023;
	add.s32 	%r2030, %r2029, %r2023;
	add.s32 	%r2031, %r2030, %r2023;
	add.s32 	%r2032, %r2031, %r2023;
	shl.b32 	%r2033, %r2021, 3;
	add.s32 	%r2034, %r2032, %r2033;
	mov.b64 	%rd216, 0;
	st.shared.u64 	[%r2034], %rd216;
	bra.uni 	$L__BB0_206;
$L__BB0_205:
	ld.param.u32 	%r3236, [_Z21gemm_kernel_optimizediiidPKdiS0_idPdi_param_7];
	ld.param.u64 	%rd442, [_Z21gemm_kernel_optimizediiidPKdiS0_idPdi_param_6];
	mad.lo.s32 	%r2035, %r116, %r3236, %r2017;
	cvta.to.global.u64 	%rd217, %rd442;
	mul.wide.s32 	%rd218, %r2035, 8;
	add.s64 	%rd219, %rd217, %rd218;
	ld.global.nc.f64 	%fd248, [%rd219];
	mov.u32 	%r2036, %tid.x;
	mov.u32 	%r2037, %ntid.x;
	add.s32 	%r2038, %r2037, %r2036;
	add.s32 	%r2039, %r2038, %r3295;
	mov.u32 	%r2040, %ntid.y;
	mul.lo.s32 	%r2041, %r2040, 1032;
	mov.u32 	%r2042, %tid.y;
	mov.u32 	%r2043, _ZZ21gemm_kernel_optimizediiidPKdiS0_idPdiE2Bs;
	mad.lo.s32 	%r2044, %r2042, 1032, %r2043;
	add.s32 	%r2045, %r2044, %r2041;
	add.s32 	%r2046, %r2045, %r2041;
	add.s32 	%r2047, %r2046, %r2041;
	add.s32 	%r2048, %r2047, %r2041;
	add.s32 	%r2049, %r2048, %r2041;
	add.s32 	%r2050, %r2049, %r2041;
	shl.b32 	%r2051, %r2039, 3;
	add.s32 	%r2052, %r2050, %r2051;
	st.shared.f64 	[%r2052], %fd248;
$L__BB0_206:
	ld.param.u32 	%r3178, [_Z21gemm_kernel_optimizediiidPKdiS0_idPdi_param_2];
	ld.param.u32 	%r3050, [_Z21gemm_kernel_optimizediiidPKdiS0_idPdi_param_1];
	setp.lt.s32 	%p198, %r116, %r3178;
	mov.u32 	%r2053, %ntid.x;
	add.s32 	%r121, %r119, %r2053;
	add.s32 	%r122, %r2017, %r2053;
	setp.lt.s32 	%p199, %r122, %r3050;
	and.pred  	%p200, %p198, %p199;
	@%p200 bra 	$L__BB0_208;
	mov.u32 	%r2055, %tid.x;
	mov.u32 	%r2056, %ntid.x;
	add.s32 	%r2057, %r2056, %r2055;
	add.s32 	%r2058, %r2057, %r119;
	mov.u32 	%r2059, %ntid.y;
	mul.lo.s32 	%r2060, %r2059, 1032;
	mov.u32 	%r2061, %tid.y;
	mov.u32 	%r2062, _ZZ21gemm_kernel_optimizediiidPKdiS0_idPdiE2Bs;
	mad.lo.s32 	%r2063, %r2061, 1032, %r2062;
	add.s32 	%r2064, %r2063, %r2060;
	add.s32 	%r2065, %r2064, %r2060;
	add.s32 	%r2066, %r2065, %r2060;
	add.s32 	%r2067, %r2066, %r2060;
	add.s32 	%r2068, %r2067, %r2060;
	add.s32 	%r2069, %r2068, %r2060;
	shl.b32 	%r2070, %r2058, 3;
	add.s32 	%r2071, %r2069, %r2070;
	mov.b64 	%rd220, 0;
	st.shared.u64 	[%r2071], %rd220;
	bra.uni 	$L__BB0_209;
$L__BB0_208:
	ld.param.u32 	%r3237, [_Z21gemm_kernel_optimizediiidPKdiS0_idPdi_param_7];
	ld.param.u64 	%rd443, [_Z21gemm_kernel_optimizediiidPKdiS0_idPdi_param_6];
	mad.lo.s32 	%r2072, %r116, %r3237, %r122;
	cvta.to.global.u64 	%rd221, %rd443;
	mul.wide.s32 	%rd222, %r2072, 8;
	add.s64 	%rd223, %rd221, %rd222;
	ld.global.nc.f64 	%fd249, [%rd223];
	mov.u32 	%r2073, %tid.x;
	mov.u32 	%r2074, %ntid.x;
	add.s32 	%r2075, %r2074, %r2073;
	add.s32 	%r2076, %r2075, %r119;
	mov.u32 	%r2077, %ntid.y;
	mul.lo.s32 	%r2078, %r2077, 1032;
	mov.u32 	%r2079, %tid.y;
	mov.u32 	%r2080, _ZZ21gemm_kernel_optimizediiidPKdiS0_idPdiE2Bs;
	mad.lo.s32 	%r2081, %r2079, 1032, %r2080;
	add.s32 	%r2082, %r2081, %r2078;
	add.s32 	%r2083, %r2082, %r2078;
	add.s32 	%r2084, %r2083, %r2078;
	add.s32 	%r2085, %r2084, %r2078;
	add.s32 	%r2086, %r2085, %r2078;
	add.s32 	%r2087, %r2086, %r2078;
	shl.b32 	%r2088, %r2076, 3;
	add.s32 	%r2089, %r2087, %r2088;
	st.shared.f64 	[%r2089], %fd249;
$L__BB0_209:
	ld.param.u32 	%r3179, [_Z21gemm_kernel_optimizediiidPKdiS0_idPdi_param_2];
	ld.param.u32 	%r3051, [_Z21gemm_kernel_optimizediiidPKdiS0_idPdi_param_1];
	setp.lt.s32 	%p201, %r116, %r3179;
	mov.u32 	%r2090, %ntid.x;
	add.s32 	%r123, %r122, %r2090;
	setp.lt.s32 	%p202, %r123, %r3051;
	and.pred  	%p203, %p201, %p202;
	@%p203 bra 	$L__BB0_211;
	mov.u32 	%r2092, %tid.x;
	mov.u32 	%r2093, %ntid.x;
	add.s32 	%r2094, %r2093, %r2092;
	add.s32 	%r2095, %r2094, %r121;
	mov.u32 	%r2096, %ntid.y;
	mul.lo.s32 	%r2097, %r2096, 1032;
	mov.u32 	%r2098, %tid.y;
	mov.u32 	%r2099, _ZZ21gemm_kernel_optimizediiidPKdiS0_idPdiE2Bs;
	mad.lo.s32 	%r2100, %r2098, 1032, %r2099;
	add.s32 	%r2101, %r2100, %r2097;
	add.s32 	%r2102, %r2101, %r2097;
	add.s32 	%r2103, %r2102, %r2097;
	add.s32 	%r2104, %r2103, %r2097;
	add.s32 	%r2105, %r2104, %r2097;
	add.s32 	%r2106, %r2105, %r2097;
	shl.b32 	%r2107, %r2095, 3;
	add.s32 	%r2108, %r2106, %r2107;
	mov.b64 	%rd224, 0;
	st.shared.u64 	[%r2108], %rd224;
	bra.uni 	$L__BB0_212;
$L__BB0_211:
	ld.param.u32 	%r3238, [_Z21gemm_kernel_optimizediiidPKdiS0_idPdi_param_7];
	ld.param.u64 	%rd444, [_Z21gemm_kernel_optimizediiidPKdiS0_idPdi_param_6];
	mad.lo.s32 	%r2109, %r116, %r3238, %r123;
	cvta.to.global.u64 	%rd225, %rd444;
	mul.wide.s32 	%rd226, %r2109, 8;
	add.s64 	%rd227, %rd225, %rd226;
	ld.global.nc.f64 	%fd250, [%rd227];
	mov.u32 	%r2110, %tid.x;
	mov.u32 	%r2111, %ntid.x;
	add.s32 	%r2112, %r2111, %r2110;
	add.s32 	%r2113, %r2112, %r121;
	mov.u32 	%r2114, %ntid.y;
	mul.lo.s32 	%r2115, %r2114, 1032;
	mov.u32 	%r2116, %tid.y;
	mov.u32 	%r2117, _ZZ21gemm_kernel_optimizediiidPKdiS0_idPdiE2Bs;
	mad.lo.s32 	%r2118, %r2116, 1032, %r2117;
	add.s32 	%r2119, %r2118, %r2115;
	add.s32 	%r2120, %r2119, %r2115;
	add.s32 	%r2121, %r2120, %r2115;
	add.s32 	%r2122, %r2121, %r2115;
	add.s32 	%r2123, %r2122, %r2115;
	add.s32 	%r2124, %r2123, %r2115;
	shl.b32 	%r2125, %r2113, 3;
	add.s32 	%r2126, %r2124, %r2125;
	st.shared.f64 	[%r2126], %fd250;
$L__BB0_212:
	mov.u32 	%r2127, %ntid.x;
	shl.b32 	%r2128, %r2127, 1;
	add.s32 	%r3295, %r121, %r2128;
	add.s32 	%r3296, %r3296, 4;
	setp.ne.s32 	%p204, %r3296, %r2;
	@%p204 bra 	$L__BB0_200;
$L__BB0_213:
	@%p45 bra 	$L__BB0_225;
	ld.param.u32 	%r3180, [_Z21gemm_kernel_optimizediiidPKdiS0_idPdi_param_2];
	ld.param.u32 	%r3052, [_Z21gemm_kernel_optimizediiidPKdiS0_idPdi_param_1];
	setp.lt.s32 	%p206, %r116, %r3180;
	mov.u32 	%r2129, %tid.x;
	mov.u32 	%r2130, %ctaid.x;
	shl.b32 	%r2131, %r2130, 7;
	shl.b32 	%r2132, %r2129, 3;
	add.s32 	%r2133, %r2131, %r2132;
	mad.lo.s32 	%r2134, %r2129, -7, %r2133;
	add.s32 	%r2136, %r2134, %r3295;
	setp.lt.s32 	%p207, %r2136, %r3052;
	and.pred  	%p208, %p206, %p207;
	@%p208 bra 	$L__BB0_216;
	mov.u32 	%r2137, %tid.x;
	add.s32 	%r2138, %r3295, %r2137;
	mov.u32 	%r2139, %ntid.y;
	mul.lo.s32 	%r2140, %r2139, 1032;
	mov.u32 	%r2141, %tid.y;
	mov.u32 	%r2142, _ZZ21gemm_kernel_optimizediiidPKdiS0_idPdiE2Bs;
	mad.lo.s32 	%r2143, %r2141, 1032, %r2142;
	add.s32 	%r2144, %r2143, %r2140;
	add.s32 	%r2145, %r2144, %r2140;
	add.s32 	%r2146, %r2145, %r2140;
	add.s32 	%r2147, %r2146, %r2140;
	add.s32 	%r2148, %r2147, %r2140;
	add.s32 	%r2149, %r2148, %r2140;
	shl.b32 	%r2150, %r2138, 3;
	add.s32 	%r2151, %r2149, %r2150;
	mov.b64 	%rd228, 0;
	st.shared.u64 	[%r2151], %rd228;
	bra.uni 	$L__BB0_217;
$L__BB0_216:
	ld.param.u32 	%r3239, [_Z21gemm_kernel_optimizediiidPKdiS0_idPdi_param_7];
	ld.param.u64 	%rd445, [_Z21gemm_kernel_optimizediiidPKdiS0_idPdi_param_6];
	mov.u32 	%r2152, %tid.x;
	mov.u32 	%r2153, %ctaid.x;
	shl.b32 	%r2154, %r2153, 7;
	shl.b32 	%r2155, %r2152, 3;
	add.s32 	%r2156, %r2154, %r2155;
	mad.lo.s32 	%r2157, %r2152, -7, %r2156;
	add.s32 	%r2158, %r2157, %r3295;
	mad.lo.s32 	%r2159, %r116, %r3239, %r2158;
	cvta.to.global.u64 	%rd229, %rd445;
	mul.wide.s32 	%rd230, %r2159, 8;
	add.s64 	%rd231, %rd229, %rd230;
	ld.global.nc.f64 	%fd251, [%rd231];
	add.s32 	%r2160, %r3295, %r2152;
	mov.u32 	%r2161, %ntid.y;
	mul.lo.s32 	%r2162, %r2161, 1032;
	mov.u32 	%r2163, %tid.y;
	mov.u32 	%r2164, _ZZ21gemm_kernel_optimizediiidPKdiS0_idPdiE2Bs;
	mad.lo.s32 	%r2165, %r2163, 1032, %r2164;
	add.s32 	%r2166, %r2165, %r2162;
	add.s32 	%r2167, %r2166, %r2162;
	add.s32 	%r2168, %r2167, %r2162;
	add.s32 	%r2169, %r2168, %r2162;
	add.s32 	%r2170, %r2169, %r2162;
	add.s32 	%r2171, %r2170, %r2162;
	shl.b32 	%r2172, %r2160, 3;
	add.s32 	%r2173, %r2171, %r2172;
	st.shared.f64 	[%r2173], %fd251;
$L__BB0_217:
	setp.eq.s32 	%p209, %r1, 1;
	mov.u32 	%r2174, %ntid.x;
	add.s32 	%r127, %r3295, %r2174;
	@%p209 bra 	$L__BB0_225;
	ld.param.u32 	%r3181, [_Z21gemm_kernel_optimizediiidPKdiS0_idPdi_param_2];
	ld.param.u32 	%r3053, [_Z21gemm_kernel_optimizediiidPKdiS0_idPdi_param_1];
	setp.lt.s32 	%p210, %r116, %r3181;
	mov.u32 	%r2175, %tid.x;
	mov.u32 	%r2176, %ctaid.x;
	shl.b32 	%r2177, %r2176, 7;
	shl.b32 	%r2178, %r2175, 3;
	add.s32 	%r2179, %r2177, %r2178;
	mad.lo.s32 	%r2180, %r2175, -7, %r2179;
	add.s32 	%r2181, %r2180, %r3295;
	mov.u32 	%r2182, %ntid.x;
	add.s32 	%r2183, %r2181, %r2182;
	setp.lt.s32 	%p211, %r2183, %r3053;
	and.pred  	%p212, %p210, %p211;
	@%p212 bra 	$L__BB0_220;
	mov.u32 	%r2184, %tid.x;
	mov.u32 	%r2185, %ntid.x;
	add.s32 	%r2186, %r2185, %r2184;
	add.s32 	%r2187, %r2186, %r3295;
	mov.u32 	%r2188, %ntid.y;
	mul.lo.s32 	%r2189, %r2188, 1032;
	mov.u32 	%r2190, %tid.y;
	mov.u32 	%r2191, _ZZ21gemm_kernel_optimizediiidPKdiS0_idPdiE2Bs;
	mad.lo.s32 	%r2192, %r2190, 1032, %r2191;
	add.s32 	%r2193, %r2192, %r2189;
	add.s32 	%r2194, %r2193, %r2189;
	add.s32 	%r2195, %r2194, %r2189;
	add.s32 	%r2196, %r2195, %r2189;
	add.s32 	%r2197, %r2196, %r2189;
	add.s32 	%r2198, %r2197, %r2189;
	shl.b32 	%r2199, %r2187, 3;
	add.s32 	%r2200, %r2198, %r2199;
	mov.b64 	%rd232, 0;
	st.shared.u64 	[%r2200], %rd232;
	bra.uni 	$L__BB0_221;
$L__BB0_220:
	ld.param.u32 	%r3240, [_Z21gemm_kernel_optimizediiidPKdiS0_idPdi_param_7];
	ld.param.u64 	%rd446, [_Z21gemm_kernel_optimizediiidPKdiS0_idPdi_param_6];
	mad.lo.s32 	%r2201, %r116, %r3240, %r2183;
	cvta.to.global.u64 	%rd233, %rd446;
	mul.wide.s32 	%rd234, %r2201, 8;
	add.s64 	%rd235, %rd233, %rd234;
	ld.global.nc.f64 	%fd252, [%rd235];
	mov.u32 	%r2202, %tid.x;
	mov.u32 	%r2203, %ntid.x;
	add.s32 	%r2204, %r2203, %r2202;
	add.s32 	%r2205, %r2204, %r3295;
	mov.u32 	%r2206, %ntid.y;
	mul.lo.s32 	%r2207, %r2206, 1032;
	mov.u32 	%r2208, %tid.y;
	mov.u32 	%r2209, _ZZ21gemm_kernel_optimizediiidPKdiS0_idPdiE2Bs;
	mad.lo.s32 	%r2210, %r2208, 1032, %r2209;
	add.s32 	%r2211, %r2210, %r2207;
	add.s32 	%r2212, %r2211, %r2207;
	add.s32 	%r2213, %r2212, %r2207;
	add.s32 	%r2214, %r2213, %r2207;
	add.s32 	%r2215, %r2214, %r2207;
	add.s32 	%r2216, %r2215, %r2207;
	shl.b32 	%r2217, %r2205, 3;
	add.s32 	%r2218, %r2216, %r2217;
	st.shared.f64 	[%r2218], %fd252;
$L__BB0_221:
	setp.eq.s32 	%p213, %r1, 2;
	@%p213 bra 	$L__BB0_225;
	ld.param.u32 	%r3182, [_Z21gemm_kernel_optimizediiidPKdiS0_idPdi_param_2];
	ld.param.u32 	%r3054, [_Z21gemm_kernel_optimizediiidPKdiS0_idPdi_param_1];
	setp.lt.s32 	%p214, %r116, %r3182;
	mov.u32 	%r2219, %ntid.x;
	add.s32 	%r129, %r2183, %r2219;
	setp.lt.s32 	%p215, %r129, %r3054;
	and.pred  	%p216, %p214, %p215;
	@%p216 bra 	$L__BB0_224;
	mov.u32 	%r2221, %tid.x;
	mov.u32 	%r2222, %ntid.x;
	add.s32 	%r2223, %r2222, %r2221;
	add.s32 	%r2224, %r2223, %r127;
	mov.u32 	%r2225, %ntid.y;
	mul.lo.s32 	%r2226, %r2225, 1032;
	mov.u32 	%r2227, %tid.y;
	mov.u32 	%r2228, _ZZ21gemm_kernel_optimizediiidPKdiS0_idPdiE2Bs;
	mad.lo.s32 	%r2229, %r2227, 1032, %r2228;
	add.s32 	%r2230, %r2229, %r2226;
	add.s32 	%r2231, %r2230, %r2226;
	add.s32 	%r2232, %r2231, %r2226;
	add.s32 	%r2233, %r2232, %r2226;
	add.s32 	%r2234, %r2233, %r2226;
	add.s32 	%r2235, %r2234, %r2226;
	shl.b32 	%r2236, %r2224, 3;
	add.s32 	%r2237, %r2235, %r2236;
	mov.b64 	%rd236, 0;
	st.shared.u64 	[%r2237], %rd236;
	bra.uni 	$L__BB0_225;
$L__BB0_224:
	ld.param.u32 	%r3241, [_Z21gemm_kernel_optimizediiidPKdiS0_idPdi_param_7];
	ld.param.u64 	%rd447, [_Z21gemm_kernel_optimizediiidPKdiS0_idPdi_param_6];
	mad.lo.s32 	%r2238, %r116, %r3241, %r129;
	cvta.to.global.u64 	%rd237, %rd447;
	mul.wide.s32 	%rd238, %r2238, 8;
	add.s64 	%rd239, %rd237, %rd238;
	ld.global.nc.f64 	%fd253, [%rd239];
	mov.u32 	%r2239, %tid.x;
	mov.u32 	%r2240, %ntid.x;
	add.s32 	%r2241, %r2240, %r2239;
	add.s32 	%r2242, %r2241, %r127;
	mov.u32 	%r2243, %ntid.y;
	mul.lo.s32 	%r2244, %r2243, 1032;
	mov.u32 	%r2245, %tid.y;
	mov.u32 	%r2246, _ZZ21gemm_kernel_optimizediiidPKdiS0_idPdiE2Bs;
	mad.lo.s32 	%r2247, %r2245, 1032, %r2246;
	add.s32 	%r2248, %r2247, %r2244;
	add.s32 	%r2249, %r2248, %r2244;
	add.s32 	%r2250, %r2249, %r2244;
	add.s32 	%r2251, %r2250, %r2244;
	add.s32 	%r2252, %r2251, %r2244;
	add.s32 	%r2253, %r2252, %r2244;
	shl.b32 	%r2254, %r2242, 3;
	add.s32 	%r2255, %r2253, %r2254;
	st.shared.f64 	[%r2255], %fd253;
$L__BB0_225:
	ld.param.u32 	%r3242, [_Z21gemm_kernel_optimizediiidPKdiS0_idPdi_param_7];
	mov.u32 	%r2257, %ntid.x;
	setp.gt.u32 	%p217, %r2257, 42;
	mov.u32 	%r2258, %ntid.y;
	add.s32 	%r130, %r116, %r2258;
	mul.lo.s32 	%r131, %r130, %r3242;
	mov.b32 	%r3298, 0;
	@%p217 bra 	$L__BB0_240;
	mov.b32 	%r3298, 0;
	mov.u32 	%r3299, %r3298;
$L__BB0_227:
	.pragma "nounroll";
	ld.param.u32 	%r3183, [_Z21gemm_kernel_optimizediiidPKdiS0_idPdi_param_2];
	ld.param.u32 	%r3055, [_Z21gemm_kernel_optimizediiidPKdiS0_idPdi_param_1];
	setp.lt.s32 	%p218, %r130, %r3183;
	mov.u32 	%r2260, %tid.x;
	mov.u32 	%r2261, %ctaid.x;
	shl.b32 	%r2262, %r2261, 7;
	shl.b32 	%r2263, %r2260, 3;
	add.s32 	%r2264, %r2262, %r2263;
	mad.lo.s32 	%r2265, %r2260, -7, %r2264;
	add.s32 	%r2267, %r2265, %r3298;
	setp.lt.s32 	%p219, %r2267, %r3055;
	and.pred  	%p220, %p218, %p219;
	@%p220 bra 	$L__BB0_229;
	mov.u32 	%r2268, %tid.x;
	add.s32 	%r2269, %r3298, %r2268;
	mov.u32 	%r2270, %ntid.y;
	mul.lo.s32 	%r2271, %r2270, 1032;
	mov.u32 	%r2272, %tid.y;
	mov.u32 	%r2273, _ZZ21gemm_kernel_optimizediiidPKdiS0_idPdiE2Bs;
	mad.lo.s32 	%r2274, %r2272, 1032, %r2273;
	add.s32 	%r2275, %r2274, %r2271;
	add.s32 	%r2276, %r2275, %r2271;
	add.s32 	%r2277, %r2276, %r2271;
	add.s32 	%r2278, %r2277, %r2271;
	add.s32 	%r2279, %r2278, %r2271;
	add.s32 	%r2280, %r2279, %r2271;
	add.s32 	%r2281, %r2280, %r2271;
	shl.b32 	%r2282, %r2269, 3;
	add.s32 	%r2283, %r2281, %r2282;
	mov.b64 	%rd240, 0;
	st.shared.u64 	[%r2283], %rd240;
	bra.uni 	$L__BB0_230;
$L__BB0_229:
	ld.param.u64 	%rd448, [_Z21gemm_kernel_optimizediiidPKdiS0_idPdi_param_6];
	mov.u32 	%r2284, %tid.x;
	mov.u32 	%r2285, %ctaid.x;
	shl.b32 	%r2286, %r2285, 7;
	shl.b32 	%r2287, %r2284, 3;
	add.s32 	%r2288, %r2286, %r2287;
	mad.lo.s32 	%r2289, %r2284, -7, %r2288;
	add.s32 	%r2290, %r2289, %r3298;
	add.s32 	%r2291, %r2290, %r131;
	cvta.to.global.u64 	%rd241, %rd448;
	mul.wide.s32 	%rd242, %r2291, 8;
	add.s64 	%rd243, %rd241, %rd242;
	ld.global.nc.f64 	%fd254, [%rd243];
	add.s32 	%r2292, %r3298, %r2284;
	mov.u32 	%r2293, %ntid.y;
	mul.lo.s32 	%r2294, %r2293, 1032;
	mov.u32 	%r2295, %tid.y;
	mov.u32 	%r2296, _ZZ21gemm_kernel_optimizediiidPKdiS0_idPdiE2Bs;
	mad.lo.s32 	%r2297, %r2295, 1032, %r2296;
	add.s32 	%r2298, %r2297, %r2294;
	add.s32 	%r2299, %r2298, %r2294;
	add.s32 	%r2300, %r2299, %r2294;
	add.s32 	%r2301, %r2300, %r2294;
	add.s32 	%r2302, %r2301, %r2294;
	add.s32 	%r2303, %r2302, %r2294;
	add.s32 	%r2304, %r2303, %r2294;
	shl.b32 	%r2305, %r2292, 3;
	add.s32 	%r2306, %r2304, %r2305;
	st.shared.f64 	[%r2306], %fd254;
$L__BB0_230:
	ld.param.u32 	%r3184, [_Z21gemm_kernel_optimizediiidPKdiS0_idPdi_param_2];
	ld.param.u32 	%r3056, [_Z21gemm_kernel_optimizediiidPKdiS0_idPdi_param_1];
	setp.lt.s32 	%p221, %r130, %r3184;
	mov.u32 	%r2307, %ntid.x;
	add.s32 	%r134, %r3298, %r2307;
	mov.u32 	%r2308, %tid.x;
	mov.u32 	%r2309, %ctaid.x;
	shl.b32 	%r2310, %r2309, 7;
	shl.b32 	%r2311, %r2308, 3;
	add.s32 	%r2312, %r2310, %r2311;
	mad.lo.s32 	%r2313, %r2308, -7, %r2312;
	add.s32 	%r2314, %r134, %r2313;
	setp.lt.s32 	%p222, %r2314, %r3056;
	and.pred  	%p223, %p221, %p222;
	@%p223 bra 	$L__BB0_232;
	mov.u32 	%r2315, %tid.x;
	mov.u32 	%r2316, %ntid.x;
	add.s32 	%r2317, %r2316, %r2315;
	add.s32 	%r2318, %r2317, %r3298;
	mov.u32 	%r2319, %ntid.y;
	mul.lo.s32 	%r2320, %r2319, 1032;
	mov.u32 	%r2321, %tid.y;
	mov.u32 	%r2322, _ZZ21gemm_kernel_optimizediiidPKdiS0_idPdiE2Bs;
	mad.lo.s32 	%r2323, %r2321, 1032, %r2322;
	add.s32 	%r2324, %r2323, %r2320;
	add.s32 	%r2325, %r2324, %r2320;
	add.s32 	%r2326, %r2325, %r2320;
	add.s32 	%r2327, %r2326, %r2320;
	add.s32 	%r2328, %r2327, %r2320;
	add.s32 	%r2329, %r2328, %r2320;
	add.s32 	%r2330, %r2329, %r2320;
	shl.b32 	%r2331, %r2318, 3;
	add.s32 	%r2332, %r2330, %r2331;
	mov.b64 	%rd244, 0;
	st.shared.u64 	[%r2332], %rd244;
	bra.uni 	$L__BB0_233;
$L__BB0_232:
	ld.param.u64 	%rd449, [_Z21gemm_kernel_optimizediiidPKdiS0_idPdi_param_6];
	add.s32 	%r2333, %r2314, %r131;
	cvta.to.global.u64 	%rd245, %rd449;
	mul.wide.s32 	%rd246, %r2333, 8;
	add.s64 	%rd247, %rd245, %rd246;
	ld.global.nc.f64 	%fd255, [%rd247];
	mov.u32 	%r2334, %tid.x;
	mov.u32 	%r2335, %ntid.x;
	add.s32 	%r2336, %r2335, %r2334;
	add.s32 	%r2337, %r2336, %r3298;
	mov.u32 	%r2338, %ntid.y;
	mul.lo.s32 	%r2339, %r2338, 1032;
	mov.u32 	%r2340, %tid.y;
	mov.u32 	%r2341, _ZZ21gemm_kernel_optimizediiidPKdiS0_idPdiE2Bs;
	mad.lo.s32 	%r2342, %r2340, 1032, %r2341;
	add.s32 	%r2343, %r2342, %r2339;
	add.s32 	%r2344, %r2343, %r2339;
	add.s32 	%r2345, %r2344, %r2339;
	add.s32 	%r2346, %r2345, %r2339;
	add.s32 	%r2347, %r2346, %r2339;
	add.s32 	%r2348, %r2347, %r2339;
	add.s32 	%r2349, %r2348, %r2339;
	shl.b32 	%r2350, %r2337, 3;
	add.s32 	%r2351, %r2349, %r2350;
	st.shared.f64 	[%r2351], %fd255;
$L__BB0_233:
	ld.param.u32 	%r3185, [_Z21gemm_kernel_optimizediiidPKdiS0_idPdi_param_2];
	ld.param.u32 	%r3057, [_Z21gemm_kernel_optimizediiidPKdiS0_idPdi_param_1];
	setp.lt.s32 	%p224, %r130, %r3185;
	mov.u32 	%r2352, %ntid.x;
	add.s32 	%r136, %r134, %r2352;
	add.s32 	%r137, %r2314, %r2352;
	setp.lt.s32 	%p225, %r137, %r3057;
	and.pred  	%p226, %p224, %p225;
	@%p226 bra 	$L__BB0_235;
	mov.u32 	%r2354, %tid.x;
	mov.u32 	%r2355, %ntid.x;
	add.s32 	%r2356, %r2355, %r2354;
	add.s32 	%r2357, %r2356, %r134;
	mov.u32 	%r2358, %ntid.y;
	mul.lo.s32 	%r2359, %r2358, 1032;
	mov.u32 	%r2360, %tid.y;
	mov.u32 	%r2361, _ZZ21gemm_kernel_optimizediiidPKdiS0_idPdiE2Bs;
	mad.lo.s32 	%r2362, %r2360, 1032, %r2361;
	add.s32 	%r2363, %r2362, %r2359;
	add.s32 	%r2364, %r2363, %r2359;
	add.s32 	%r2365, %r2364, %r2359;
	add.s32 	%r2366, %r2365, %r2359;
	add.s32 	%r2367, %r2366, %r2359;
	add.s32 	%r2368, %r2367, %r2359;
	add.s32 	%r2369, %r2368, %r2359;
	shl.b32 	%r2370, %r2357, 3;
	add.s32 	%r2371, %r2369, %r2370;
	mov.b64 	%rd248, 0;
	st.shared.u64 	[%r2371], %rd248;
	bra.uni 	$L__BB0_236;
$L__BB0_235:
	ld.param.u64 	%rd450, [_Z21gemm_kernel_optimizediiidPKdiS0_idPdi_param_6];
	add.s32 	%r2372, %r137, %r131;
	cvta.to.global.u64 	%rd249, %rd450;
	mul.wide.s32 	%rd250, %r2372, 8;
	add.s64 	%rd251, %rd249, %rd250;
	ld.global.nc.f64 	%fd256, [%rd251];
	mov.u32 	%r2373, %tid.x;
	mov.u32 	%r2374, %ntid.x;
	add.s32 	%r2375, %r2374, %r2373;
	add.s32 	%r2376, %r2375, %r134;
	mov.u32 	%r2377, %ntid.y;
	mul.lo.s32 	%r2378, %r2377, 1032;
	mov.u32 	%r2379, %tid.y;
	mov.u32 	%r2380, _ZZ21gemm_kernel_optimizediiidPKdiS0_idPdiE2Bs;
	mad.lo.s32 	%r2381, %r2379, 1032, %r2380;
	add.s32 	%r2382, %r2381, %r2378;
	add.s32 	%r2383, %r2382, %r2378;
	add.s32 	%r2384, %r2383, %r2378;
	add.s32 	%r2385, %r2384, %r2378;
	add.s32 	%r2386, %r2385, %r2378;
	add.s32 	%r2387, %r2386, %r2378;
	add.s32 	%r2388, %r2387, %r2378;
	shl.b32 	%r2389, %r2376, 3;
	add.s32 	%r2390, %r2388, %r2389;
	st.shared.f64 	[%r2390], %fd256;
$L__BB0_236:
	ld.param.u32 	%r3186, [_Z21gemm_kernel_optimizediiidPKdiS0_idPdi_param_2];
	ld.param.u32 	%r3058, [_Z21gemm_kernel_optimizediiidPKdiS0_idPdi_param_1];
	setp.lt.s32 	%p227, %r130, %r3186;
	mov.u32 	%r2391, %ntid.x;
	add.s32 	%r138, %r137, %r2391;
	setp.lt.s32 	%p228, %r138, %r3058;
	and.pred  	%p229, %p227, %p228;
	@%p229 bra 	$L__BB0_238;
	mov.u32 	%r2393, %tid.x;
	mov.u32 	%r2394, %ntid.x;
	add.s32 	%r2395, %r2394, %r2393;
	add.s32 	%r2396, %r2395, %r136;
	mov.u32 	%r2397, %ntid.y;
	mul.lo.s32 	%r2398, %r2397, 1032;
	mov.u32 	%r2399, %tid.y;
	mov.u32 	%r2400, _ZZ21gemm_kernel_optimizediiidPKdiS0_idPdiE2Bs;
	mad.lo.s32 	%r2401, %r2399, 1032, %r2400;
	add.s32 	%r2402, %r2401, %r2398;
	add.s32 	%r2403, %r2402, %r2398;
	add.s32 	%r2404, %r2403, %r2398;
	add.s32 	%r2405, %r2404, %r2398;
	add.s32 	%r2406, %r2405, %r2398;
	add.s32 	%r2407, %r2406, %r2398;
	add.s32 	%r2408, %r2407, %r2398;
	shl.b32 	%r2409, %r2396, 3;
	add.s32 	%r2410, %r2408, %r2409;
	mov.b64 	%rd252, 0;
	st.shared.u64 	[%r2410], %rd252;
	bra.uni 	$L__BB0_239;
$L__BB0_238:
	ld.param.u64 	%rd451, [_Z21gemm_kernel_optimizediiidPKdiS0_idPdi_param_6];
	add.s32 	%r2411, %r138, %r131;
	cvta.to.global.u64 	%rd253, %rd451;
	mul.wide.s32 	%rd254, %r2411, 8;
	add.s64 	%rd255, %rd253, %rd254;
	ld.global.nc.f64 	%fd257, [%rd255];
	mov.u32 	%r2412, %tid.x;
	mov.u32 	%r2413, %ntid.x;
	add.s32 	%r2414, %r2413, %r2412;
	add.s32 	%r2415, %r2414, %r136;
	mov.u32 	%r2416, %ntid.y;
	mul.lo.s32 	%r2417, %r2416, 1032;
	mov.u32 	%r2418, %tid.y;
	mov.u32 	%r2419, _ZZ21gemm_kernel_optimizediiidPKdiS0_idPdiE2Bs;
	mad.lo.s32 	%r2420, %r2418, 1032, %r2419;
	add.s32 	%r2421, %r2420, %r2417;
	add.s32 	%r2422, %r2421, %r2417;
	add.s32 	%r2423, %r2422, %r2417;
	add.s32 	%r2424, %r2423, %r2417;
	add.s32 	%r2425, %r2424, %r2417;
	add.s32 	%r2426, %r2425, %r2417;
	add.s32 	%r2427, %r2426, %r2417;
	shl.b32 	%r2428, %r2415, 3;
	add.s32 	%r2429, %r2427, %r2428;
	st.shared.f64 	[%r2429], %fd257;
$L__BB0_239:
	mov.u32 	%r2430, %ntid.x;
	shl.b32 	%r2431, %r2430, 1;
	add.s32 	%r3298, %r136, %r2431;
	add.s32 	%r3299, %r3299, 4;
	setp.ne.s32 	%p230, %r3299, %r2;
	@%p230 bra 	$L__BB0_227;
$L__BB0_240:
	@%p45 bra 	$L__BB0_252;
	ld.param.u32 	%r3187, [_Z21gemm_kernel_optimizediiidPKdiS0_idPdi_param_2];
	ld.param.u32 	%r3059, [_Z21gemm_kernel_optimizediiidPKdiS0_idPdi_param_1];
	setp.lt.s32 	%p232, %r130, %r3187;
	mov.u32 	%r2432, %tid.x;
	mov.u32 	%r2433, %ctaid.x;
	shl.b32 	%r2434, %r2433, 7;
	shl.b32 	%r2435, %r2432, 3;
	add.s32 	%r2436, %r2434, %r2435;
	mad.lo.s32 	%r2437, %r2432, -7, %r2436;
	add.s32 	%r2439, %r2437, %r3298;
	setp.lt.s32 	%p233, %r2439, %r3059;
	and.pred  	%p234, %p232, %p233;
	@%p234 bra 	$L__BB0_243;
	mov.u32 	%r2440, %tid.x;
	add.s32 	%r2441, %r3298, %r2440;
	mov.u32 	%r2442, %ntid.y;
	mul.lo.s32 	%r2443, %r2442, 1032;
	mov.u32 	%r2444, %tid.y;
	mov.u32 	%r2445, _ZZ21gemm_kernel_optimizediiidPKdiS0_idPdiE2Bs;
	mad.lo.s32 	%r2446, %r2444, 1032, %r2445;
	add.s32 	%r2447, %r2446, %r2443;
	add.s32 	%r2448, %r2447, %r2443;
	add.s32 	%r2449, %r2448, %r2443;
	add.s32 	%r2450, %r2449, %r2443;
	add.s32 	%r2451, %r2450, %r2443;
	add.s32 	%r2452, %r2451, %r2443;
	add.s32 	%r2453, %r2452, %r2443;
	shl.b32 	%r2454, %r2441, 3;
	add.s32 	%r2455, %r2453, %r2454;
	mov.b64 	%rd256, 0;
	st.shared.u64 	[%r2455], %rd256;
	bra.uni 	$L__BB0_244;
$L__BB0_243:
	ld.param.u64 	%rd452, [_Z21gemm_kernel_optimizediiidPKdiS0_idPdi_param_6];
	mov.u32 	%r2456, %tid.x;
	mov.u32 	%r2457, %ctaid.x;
	shl.b32 	%r2458, %r2457, 7;
	shl.b32 	%r2459, %r2456, 3;
	add.s32 	%r2460, %r2458, %r2459;
	mad.lo.s32 	%r2461, %r2456, -7, %r2460;
	add.s32 	%r2462, %r2461, %r3298;
	add.s32 	%r2463, %r2462, %r131;
	cvta.to.global.u64 	%rd257, %rd452;
	mul.wide.s32 	%rd258, %r2463, 8;
	add.s64 	%rd259, %rd257, %rd258;
	ld.global.nc.f64 	%fd258, [%rd259];
	add.s32 	%r2464, %r3298, %r2456;
	mov.u32 	%r2465, %ntid.y;
	mul.lo.s32 	%r2466, %r2465, 1032;
	mov.u32 	%r2467, %tid.y;
	mov.u32 	%r2468, _ZZ21gemm_kernel_optimizediiidPKdiS0_idPdiE2Bs;
	mad.lo.s32 	%r2469, %r2467, 1032, %r2468;
	add.s32 	%r2470, %r2469, %r2466;
	add.s32 	%r2471, %r2470, %r2466;
	add.s32 	%r2472, %r2471, %r2466;
	add.s32 	%r2473, %r2472, %r2466;
	add.s32 	%r2474, %r2473, %r2466;
	add.s32 	%r2475, %r2474, %r2466;
	add.s32 	%r2476, %r2475, %r2466;
	shl.b32 	%r2477, %r2464, 3;
	add.s32 	%r2478, %r2476, %r2477;
	st.shared.f64 	[%r2478], %fd258;
$L__BB0_244:
	setp.eq.s32 	%p235, %r1, 1;
	mov.u32 	%r2479, %ntid.x;
	add.s32 	%r142, %r3298, %r2479;
	@%p235 bra 	$L__BB0_252;
	ld.param.u32 	%r3188, [_Z21gemm_kernel_optimizediiidPKdiS0_idPdi_param_2];
	ld.param.u32 	%r3060, [_Z21gemm_kernel_optimizediiidPKdiS0_idPdi_param_1];
	setp.lt.s32 	%p236, %r130, %r3188;
	mov.u32 	%r2480, %tid.x;
	mov.u32 	%r2481, %ctaid.x;
	shl.b32 	%r2482, %r2481, 7;
	shl.b32 	%r2483, %r2480, 3;
	add.s32 	%r2484, %r2482, %r2483;
	mad.lo.s32 	%r2485, %r2480, -7, %r2484;
	add.s32 	%r2486, %r2485, %r3298;
	mov.u32 	%r2487, %ntid.x;
	add.s32 	%r2488, %r2486, %r2487;
	setp.lt.s32 	%p237, %r2488, %r3060;
	and.pred  	%p238, %p236, %p237;
	@%p238 bra 	$L__BB0_247;
	mov.u32 	%r2489, %tid.x;
	mov.u32 	%r2490, %ntid.x;
	add.s32 	%r2491, %r2490, %r2489;
	add.s32 	%r2492, %r2491, %r3298;
	mov.u32 	%r2493, %ntid.y;
	mul.lo.s32 	%r2494, %r2493, 1032;
	mov.u32 	%r2495, %tid.y;
	mov.u32 	%r2496, _ZZ21gemm_kernel_optimizediiidPKdiS0_idPdiE2Bs;
	mad.lo.s32 	%r2497, %r2495, 1032, %r2496;
	add.s32 	%r2498, %r2497, %r2494;
	add.s32 	%r2499, %r2498, %r2494;
	add.s32 	%r2500, %r2499, %r2494;
	add.s32 	%r2501, %r2500, %r2494;
	add.s32 	%r2502, %r2501, %r2494;
	add.s32 	%r2503, %r2502, %r2494;
	add.s32 	%r2504, %r2503, %r2494;
	shl.b32 	%r2505, %r2492, 3;
	add.s32 	%r2506, %r2504, %r2505;
	mov.b64 	%rd260, 0;
	st.shared.u64 	[%r2506], %rd260;
	bra.uni 	$L__BB0_248;
$L__BB0_247:
	ld.param.u64 	%rd453, [_Z21gemm_kernel_optimizediiidPKdiS0_idPdi_param_6];
	add.s32 	%r2507, %r2488, %r131;
	cvta.to.global.u64 	%rd261, %rd453;
	mul.wide.s32 	%rd262, %r2507, 8;
	add.s64 	%rd263, %rd261, %rd262;
	ld.global.nc.f64 	%fd259, [%rd263];
	mov.u32 	%r2508, %tid.x;
	mov.u32 	%r2509, %ntid.x;
	add.s32 	%r2510, %r2509, %r2508;
	add.s32 	%r2511, %r2510, %r3298;
	mov.u32 	%r2512, %ntid.y;
	mul.lo.s32 	%r2513, %r2512, 1032;
	mov.u32 	%r2514, %tid.y;
	mov.u32 	%r2515, _ZZ21gemm_kernel_optimizediiidPKdiS0_idPdiE2Bs;
	mad.lo.s32 	%r2516, %r2514, 1032, %r2515;
	add.s32 	%r2517, %r2516, %r2513;
	add.s32 	%r2518, %r2517, %r2513;
	add.s32 	%r2519, %r2518, %r2513;
	add.s32 	%r2520, %r2519, %r2513;
	add.s32 	%r2521, %r2520, %r2513;
	add.s32 	%r2522, %r2521, %r2513;
	add.s32 	%r2523, %r2522, %r2513;
	shl.b32 	%r2524, %r2511, 3;
	add.s32 	%r2525, %r2523, %r2524;
	st.shared.f64 	[%r2525], %fd259;
$L__BB0_248:
	setp.eq.s32 	%p239, %r1, 2;
	@%p239 bra 	$L__BB0_252;
	ld.param.u32 	%r3189, [_Z21gemm_kernel_optimizediiidPKdiS0_idPdi_param_2];
	ld.param.u32 	%r3061, [_Z21gemm_kernel_optimizediiidPKdiS0_idPdi_param_1];
	setp.lt.s32 	%p240, %r130, %r3189;
	mov.u32 	%r2526, %ntid.x;
	add.s32 	%r144, %r2488, %r2526;
	setp.lt.s32 	%p241, %r144, %r3061;
	and.pred  	%p242, %p240, %p241;
	@%p242 bra 	$L__BB0_251;
	mov.u32 	%r2528, %tid.x;
	mov.u32 	%r2529, %ntid.x;
	add.s32 	%r2530, %r2529, %r2528;
	add.s32 	%r2531, %r2530, %r142;
	mov.u32 	%r2532, %ntid.y;
	mul.lo.s32 	%r2533, %r2532, 1032;
	mov.u32 	%r2534, %tid.y;
	mov.u32 	%r2535, _ZZ21gemm_kernel_optimizediiidPKdiS0_idPdiE2Bs;
	mad.lo.s32 	%r2536, %r2534, 1032, %r2535;
	add.s32 	%r2537, %r2536, %r2533;
	add.s32 	%r2538, %r2537, %r2533;
	add.s32 	%r2539, %r2538, %r2533;
	add.s32 	%r2540, %r2539, %r2533;
	add.s32 	%r2541, %r2540, %r2533;
	add.s32 	%r2542, %r2541, %r2533;
	add.s32 	%r2543, %r2542, %r2533;
	shl.b32 	%r2544, %r2531, 3;
	add.s32 	%r2545, %r2543, %r2544;
	mov.b64 	%rd264, 0;
	st.shared.u64 	[%r2545], %rd264;
	bra.uni 	$L__BB0_252;
$L__BB0_251:
	ld.param.u64 	%rd454, [_Z21gemm_kernel_optimizediiidPKdiS0_idPdi_param_6];
	add.s32 	%r2546, %r144, %r131;
	cvta.to.global.u64 	%rd265, %rd454;
	mul.wide.s32 	%rd266, %r2546, 8;
	add.s64 	%rd267, %rd265, %rd266;
	ld.global.nc.f64 	%fd260, [%rd267];
	mov.u32 	%r2547, %tid.x;
	mov.u32 	%r2548, %ntid.x;
	add.s32 	%r2549, %r2548, %r2547;
	add.s32 	%r2550, %r2549, %r142;
	mov.u32 	%r2551, %ntid.y;
	mul.lo.s32 	%r2552, %r2551, 1032;
	mov.u32 	%r2553, %tid.y;
	mov.u32 	%r2554, _ZZ21gemm_kernel_optimizediiidPKdiS0_idPdiE2Bs;
	mad.lo.s32 	%r2555, %r2553, 1032, %r2554;
	add.s32 	%r2556, %r2555, %r2552;
	add.s32 	%r2557, %r2556, %r2552;
	add.s32 	%r2558, %r2557, %r2552;
	add.s32 	%r2559, %r2558, %r2552;
	add.s32 	%r2560, %r2559, %r2552;
	add.s32 	%r2561, %r2560, %r2552;
	add.s32 	%r2562, %r2561, %r2552;
	shl.b32 	%r2563, %r2550, 3;
	add.s32 	%r2564, %r2562, %r2563;
	st.shared.f64 	[%r2564], %fd260;
$L__BB0_252:
	ld.param.u32 	%r3190, [_Z21gemm_kernel_optimizediiidPKdiS0_idPdi_param_2];
	bar.sync 	0;
	mov.u32 	%r2565, %tid.y;
	mov.u32 	%r2566, _ZZ21gemm_kernel_optimizediiidPKdiS0_idPdiE2As;
	mad.lo.s32 	%r2567, %r2565, 576, %r2566;
	ld.shared.f64 	%fd261, [%r2567];
	ld.shared.f64 	%fd262, [%r2567+72];
	ld.shared.f64 	%fd263, [%r2567+144];
	ld.shared.f64 	%fd264, [%r2567+216];
	ld.shared.f64 	%fd265, [%r2567+288];
	ld.shared.f64 	%fd266, [%r2567+360];
	ld.shared.f64 	%fd267, [%r2567+432];
	ld.shared.f64 	%fd268, [%r2567+504];
	mov.u32 	%r2568, %tid.x;
	shl.b32 	%r2569, %r2568, 6;
	mov.u32 	%r2570, _ZZ21gemm_kernel_optimizediiidPKdiS0_idPdiE2Bs;
	add.s32 	%r2571, %r2570, %r2569;
	ld.shared.f64 	%fd269, [%r2571];
	ld.shared.f64 	%fd270, [%r2571+8];
	ld.shared.f64 	%fd271, [%r2571+16];
	ld.shared.f64 	%fd272, [%r2571+24];
	ld.shared.f64 	%fd273, [%r2571+32];
	ld.shared.f64 	%fd274, [%r2571+40];
	ld.shared.f64 	%fd275, [%r2571+48];
	ld.shared.f64 	%fd276, [%r2571+56];
	fma.rn.f64 	%fd277, %fd261, %fd269, %fd1268;
	fma.rn.f64 	%fd278, %fd261, %fd270, %fd1267;
	fma.rn.f64 	%fd279, %fd261, %fd271, %fd1266;
	fma.rn.f64 	%fd280, %fd261, %fd272, %fd1265;
	fma.rn.f64 	%fd281, %fd261, %fd273, %fd1264;
	fma.rn.f64 	%fd282, %fd261, %fd274, %fd1263;
	fma.rn.f64 	%fd283, %fd261, %fd275, %fd1262;
	fma.rn.f64 	%fd284, %fd261, %fd276, %fd1261;
	fma.rn.f64 	%fd285, %fd262, %fd269, %fd1260;
	fma.rn.f64 	%fd286, %fd262, %fd270, %fd1259;
	fma.rn.f64 	%fd287, %fd262, %fd271, %fd1258;
	fma.rn.f64 	%fd288, %fd262, %fd272, %fd1257;
	fma.rn.f64 	%fd289, %fd262, %fd273, %fd1256;
	fma.rn.f64 	%fd290, %fd262, %fd274, %fd1255;
	fma.rn.f64 	%fd291, %fd262, %fd275, %fd1254;
	fma.rn.f64 	%fd292, %fd262, %fd276, %fd1253;
	fma.rn.f64 	%fd293, %fd263, %fd269, %fd1252;
	fma.rn.f64 	%fd294, %fd263, %fd270, %fd1251;
	fma.rn.f64 	%fd295, %fd263, %fd271, %fd1250;
	fma.rn.f64 	%fd296, %fd263, %fd272, %fd1249;
	fma.rn.f64 	%fd297, %fd263, %fd273, %fd1248;
	fma.rn.f64 	%fd298, %fd263, %fd274, %fd1247;
	fma.rn.f64 	%fd299, %fd263, %fd275, %fd1246;
	fma.rn.f64 	%fd300, %fd263, %fd276, %fd1245;
	fma.rn.f64 	%fd301, %fd264, %fd269, %fd1244;
	fma.rn.f64 	%fd302, %fd264, %fd270, %fd1243;
	fma.rn.f64 	%fd303, %fd264, %fd271, %fd1242;
	fma.rn.f64 	%fd304, %fd264, %fd272, %fd1241;
	fma.rn.f64 	%fd305, %fd264, %fd273, %fd1240;
	fma.rn.f64 	%fd306, %fd264, %fd274, %fd1239;
	fma.rn.f64 	%fd307, %fd264, %fd275, %fd1238;
	fma.rn.f64 	%fd308, %fd264, %fd276, %fd1237;
	fma.rn.f64 	%fd309, %fd265, %fd269, %fd1236;
	fma.rn.f64 	%fd310, %fd265, %fd270, %fd1235;
	fma.rn.f64 	%fd311, %fd265, %fd271, %fd1234;
	fma.rn.f64 	%fd312, %fd265, %fd272, %fd1233;
	fma.rn.f64 	%fd313, %fd265, %fd273, %fd1232;
	fma.rn.f64 	%fd314, %fd265, %fd274, %fd1231;
	fma.rn.f64 	%fd315, %fd265, %fd275, %fd1230;
	fma.rn.f64 	%fd316, %fd265, %fd276, %fd1229;
	fma.rn.f64 	%fd317, %fd266, %fd269, %fd1228;
	fma.rn.f64 	%fd318, %fd266, %fd270, %fd1227;
	fma.rn.f64 	%fd319, %fd266, %fd271, %fd1226;
	fma.rn.f64 	%fd320, %fd266, %fd272, %fd1225;
	fma.rn.f64 	%fd321, %fd266, %fd273, %fd1224;
	fma.rn.f64 	%fd322, %fd266, %fd274, %fd1223;
	fma.rn.f64 	%fd323, %fd266, %fd275, %fd1222;
	fma.rn.f64 	%fd324, %fd266, %fd276, %fd1221;
	fma.rn.f64 	%fd325, %fd267, %fd269, %fd1269;
	fma.rn.f64 	%fd326, %fd267, %fd270, %fd1270;
	fma.rn.f64 	%fd327, %fd267, %fd271, %fd1271;
	fma.rn.f64 	%fd328, %fd267, %fd272, %fd1272;
	fma.rn.f64 	%fd329, %fd267, %fd273, %fd1273;
	fma.rn.f64 	%fd330, %fd267, %fd274, %fd1274;
	fma.rn.f64 	%fd331, %fd267, %fd275, %fd1275;
	fma.rn.f64 	%fd332, %fd267, %fd276, %fd1276;
	fma.rn.f64 	%fd333, %fd268, %fd269, %fd1277;
	fma.rn.f64 	%fd334, %fd268, %fd270, %fd1278;
	fma.rn.f64 	%fd335, %fd268, %fd271, %fd1279;
	fma.rn.f64 	%fd336, %fd268, %fd272, %fd1280;
	fma.rn.f64 	%fd337, %fd268, %fd273, %fd1281;
	fma.rn.f64 	%fd338, %fd268, %fd274, %fd1282;
	fma.rn.f64 	%fd339, %fd268, %fd275, %fd1283;
	fma.rn.f64 	%fd340, %fd268, %fd276, %fd1284;
	ld.shared.f64 	%fd341, [%r2567+8];
	ld.shared.f64 	%fd342, [%r2567+80];
	ld.shared.f64 	%fd343, [%r2567+152];
	ld.shared.f64 	%fd344, [%r2567+224];
	ld.shared.f64 	%fd345, [%r2567+296];
	ld.shared.f64 	%fd346, [%r2567+368];
	ld.shared.f64 	%fd347, [%r2567+440];
	ld.shared.f64 	%fd348, [%r2567+512];
	ld.shared.f64 	%fd349, [%r2571+1032];
	ld.shared.f64 	%fd350, [%r2571+1040];
	ld.shared.f64 	%fd351, [%r2571+1048];
	ld.shared.f64 	%fd352, [%r2571+1056];
	ld.shared.f64 	%fd353, [%r2571+1064];
	ld.shared.f64 	%fd354, [%r2571+1072];
	ld.shared.f64 	%fd355, [%r2571+1080];
	ld.shared.f64 	%fd356, [%r2571+1088];
	fma.rn.f64 	%fd357, %fd341, %fd349, %fd277;
	fma.rn.f64 	%fd358, %fd341, %fd350, %fd278;
	fma.rn.f64 	%fd359, %fd341, %fd351, %fd279;
	fma.rn.f64 	%fd360, %fd341, %fd352, %fd280;
	fma.rn.f64 	%fd361, %fd341, %fd353, %fd281;
	fma.rn.f64 	%fd362, %fd341, %fd354, %fd282;
	fma.rn.f64 	%fd363, %fd341, %fd355, %fd283;
	fma.rn.f64 	%fd364, %fd341, %fd356, %fd284;
	fma.rn.f64 	%fd365, %fd342, %fd349, %fd285;
	fma.rn.f64 	%fd366, %fd342, %fd350, %fd286;
	fma.rn.f64 	%fd367, %fd342, %fd351, %fd287;
	fma.rn.f64 	%fd368, %fd342, %fd352, %fd288;
	fma.rn.f64 	%fd369, %fd342, %fd353, %fd289;
	fma.rn.f64 	%fd370, %fd342, %fd354, %fd290;
	fma.rn.f64 	%fd371, %fd342, %fd355, %fd291;
	fma.rn.f64 	%fd372, %fd342, %fd356, %fd292;
	fma.rn.f64 	%fd373, %fd343, %fd349, %fd293;
	fma.rn.f64 	%fd374, %fd343, %fd350, %fd294;
	fma.rn.f64 	%fd375, %fd343, %fd351, %fd295;
	fma.rn.f64 	%fd376, %fd343, %fd352, %fd296;
	fma.rn.f64 	%fd377, %fd343, %fd353, %fd297;
	fma.rn.f64 	%fd378, %fd343, %fd354, %fd298;
	fma.rn.f64 	%fd379, %fd343, %fd355, %fd299;
	fma.rn.f64 	%fd380, %fd343, %fd356, %fd300;
	fma.rn.f64 	%fd381, %fd344, %fd349, %fd301;
	fma.rn.f64 	%fd382, %fd344, %fd350, %fd302;
	fma.rn.f64 	%fd383, %fd344, %fd351, %fd303;
	fma.rn.f64 	%fd384, %fd344, %fd352, %fd304;
	fma.rn.f64 	%fd385, %fd344, %fd353, %fd305;
	fma.rn.f64 	%fd386, %fd344, %fd354, %fd306;
	fma.rn.f64 	%fd387, %fd344, %fd355, %fd307;
	fma.rn.f64 	%fd388, %fd344, %fd356, %fd308;
	fma.rn.f64 	%fd389, %fd345, %fd349, %fd309;
	fma.rn.f64 	%fd390, %fd345, %fd350, %fd310;
	fma.rn.f64 	%fd391, %fd345, %fd351, %fd311;
	fma.rn.f64 	%fd392, %fd345, %fd352, %fd312;
	fma.rn.f64 	%fd393, %fd345, %fd353, %fd313;
	fma.rn.f64 	%fd394, %fd345, %fd354, %fd314;
	fma.rn.f64 	%fd395, %fd345, %fd355, %fd315;
	fma.rn.f64 	%fd396, %fd345, %fd356, %fd316;
	fma.rn.f64 	%fd397, %fd346, %fd349, %fd317;
	fma.rn.f64 	%fd398, %fd346, %fd350, %fd318;
	fma.rn.f64 	%fd399, %fd346, %fd351, %fd319;
	fma.rn.f64 	%fd400, %fd346, %fd352, %fd320;
	fma.rn.f64 	%fd401, %fd346, %fd353, %fd321;
	fma.rn.f64 	%fd402, %fd346, %fd354, %fd322;
	fma.rn.f64 	%fd403, %fd346, %fd355, %fd323;
	fma.rn.f64 	%fd404, %fd346, %fd356, %fd324;
	fma.rn.f64 	%fd405, %fd347, %fd349, %fd325;
	fma.rn.f64 	%fd406, %fd347, %fd350, %fd326;
	fma.rn.f64 	%fd407, %fd347, %fd351, %fd327;
	fma.rn.f64 	%fd408, %fd347, %fd352, %fd328;
	fma.rn.f64 	%fd409, %fd347, %fd353, %fd329;
	fma.rn.f64 	%fd410, %fd347, %fd354, %fd330;
	fma.rn.f64 	%fd411, %fd347, %fd355, %fd331;
	fma.rn.f64 	%fd412, %fd347, %fd356, %fd332;
	fma.rn.f64 	%fd413, %fd348, %fd349, %fd333;
	fma.rn.f64 	%fd414, %fd348, %fd350, %fd334;
	fma.rn.f64 	%fd415, %fd348, %fd351, %fd335;
	fma.rn.f64 	%fd416, %fd348, %fd352, %fd336;
	fma.rn.f64 	%fd417, %fd348, %fd353, %fd337;
	fma.rn.f64 	%fd418, %fd348, %fd354, %fd338;
	fma.rn.f64 	%fd419, %fd348, %fd355, %fd339;
	fma.rn.f64 	%fd420, %fd348, %fd356, %fd340;
	ld.shared.f64 	%fd421, [%r2567+16];
	ld.shared.f64 	%fd422, [%r2567+88];
	ld.shared.f64 	%fd423, [%r2567+160];
	ld.shared.f64 	%fd424, [%r2567+232];
	ld.shared.f64 	%fd425, [%r2567+304];
	ld.shared.f64 	%fd426, [%r2567+376];
	ld.shared.f64 	%fd427, [%r2567+448];
	ld.shared.f64 	%fd428, [%r2567+520];
	ld.shared.f64 	%fd429, [%r2571+2064];
	ld.shared.f64 	%fd430, [%r2571+2072];
	ld.shared.f64 	%fd431, [%r2571+2080];
	ld.shared.f64 	%fd432, [%r2571+2088];
	ld.shared.f64 	%fd433, [%r2571+2096];
	ld.shared.f64 	%fd434, [%r2571+2104];
	ld.shared.f64 	%fd435, [%r2571+2112];
	ld.shared.f64 	%fd436, [%r2571+2120];
	fma.rn.f64 	%fd437, %fd421, %fd429, %fd357;
	fma.rn.f64 	%fd438, %fd421, %fd430, %fd358;
	fma.rn.f64 	%fd439, %fd421, %fd431, %fd359;
	fma.rn.f64 	%fd440, %fd421, %fd432, %fd360;
	fma.rn.f64 	%fd441, %fd421, %fd433, %fd361;
	fma.rn.f64 	%fd442, %fd421, %fd434, %fd362;
	fma.rn.f64 	%fd443, %fd421, %fd435, %fd363;
	fma.rn.f64 	%fd444, %fd421, %fd436, %fd364;
	fma.rn.f64 	%fd445, %fd422, %fd429, %fd365;
	fma.rn.f64 	%fd446, %fd422, %fd430, %fd366;
	fma.rn.f64 	%fd447, %fd422, %fd431, %fd367;
	fma.rn.f64 	%fd448, %fd422, %fd432, %fd368;
	fma.rn.f64 	%fd449, %fd422, %fd433, %fd369;
	fma.rn.f64 	%fd450, %fd422, %fd434, %fd370;
	fma.rn.f64 	%fd451, %fd422, %fd435, %fd371;
	fma.rn.f64 	%fd452, %fd422, %fd436, %fd372;
	fma.rn.f64 	%fd453, %fd423, %fd429, %fd373;
	fma.rn.f64 	%fd454, %fd423, %fd430, %fd374;
	fma.rn.f64 	%fd455, %fd423, %fd431, %fd375;
	fma.rn.f64 	%fd456, %fd423, %fd432, %fd376;
	fma.rn.f64 	%fd457, %fd423, %fd433, %fd377;
	fma.rn.f64 	%fd458, %fd423, %fd434, %fd378;
	fma.rn.f64 	%fd459, %fd423, %fd435, %fd379;
	fma.rn.f64 	%fd460, %fd423, %fd436, %fd380;
	fma.rn.f64 	%fd461, %fd424, %fd429, %fd381;
	fma.rn.f64 	%fd462, %fd424, %fd430, %fd382;
	fma.rn.f64 	%fd463, %fd424, %fd431, %fd383;
	fma.rn.f64 	%fd464, %fd424, %fd432, %fd384;
	fma.rn.f64 	%fd465, %fd424, %fd433, %fd385;
	fma.rn.f64 	%fd466, %fd424, %fd434, %fd386;
	fma.rn.f64 	%fd467, %fd424, %fd435, %fd387;
	fma.rn.f64 	%fd468, %fd424, %fd436, %fd388;
	fma.rn.f64 	%fd469, %fd425, %fd429, %fd389;
	fma.rn.f64 	%fd470, %fd425, %fd430, %fd390;
	fma.rn.f64 	%fd471, %fd425, %fd431, %fd391;
	fma.rn.f64 	%fd472, %fd425, %fd432, %fd392;
	fma.rn.f64 	%fd473, %fd425, %fd433, %fd393;
	fma.rn.f64 	%fd474, %fd425, %fd434, %fd394;
	fma.rn.f64 	%fd475, %fd425, %fd435, %fd395;
	fma.rn.f64 	%fd476, %fd425, %fd436, %fd396;
	fma.rn.f64 	%fd477, %fd426, %fd429, %fd397;
	fma.rn.f64 	%fd478, %fd426, %fd430, %fd398;
	fma.rn.f64 	%fd479, %fd426, %fd431, %fd399;
	fma.rn.f64 	%fd480, %fd426, %fd432, %fd400;
	fma.rn.f64 	%fd481, %fd426, %fd433, %fd401;
	fma.rn.f64 	%fd482, %fd426, %fd434, %fd402;
	fma.rn.f64 	%fd483, %fd426, %fd435, %fd403;
	fma.rn.f64 	%fd484, %fd426, %fd436, %fd404;
	fma.rn.f64 	%fd485, %fd427, %fd429, %fd405;
	fma.rn.f64 	%fd486, %fd427, %fd430, %fd406;
	fma.rn.f64 	%fd487, %fd427, %fd431, %fd407;
	fma.rn.f64 	%fd488, %fd427, %fd432, %fd408;
	fma.rn.f64 	%fd489, %fd427, %fd433, %fd409;
	fma.rn.f64 	%fd490, %fd427, %fd434, %fd410;
	fma.rn.f64 	%fd491, %fd427, %fd435, %fd411;
	fma.rn.f64 	%fd492, %fd427, %fd436, %fd412;
	fma.rn.f64 	%fd493, %fd428, %fd429, %fd413;
	fma.rn.f64 	%fd494, %fd428, %fd430, %fd414;
	fma.rn.f64 	%fd495, %fd428, %fd431, %fd415;
	fma.rn.f64 	%fd496, %fd428, %fd432, %fd416;
	fma.rn.f64 	%fd497, %fd428, %fd433, %fd417;
	fma.rn.f64 	%fd498, %fd428, %fd434, %fd418;
	fma.rn.f64 	%fd499, %fd428, %fd435, %fd419;
	fma.rn.f64 	%fd500, %fd428, %fd436, %fd420;
	ld.shared.f64 	%fd501, [%r2567+24];
	ld.shared.f64 	%fd502, [%r2567+96];
	ld.shared.f64 	%fd503, [%r2567+168];
	ld.shared.f64 	%fd504, [%r2567+240];
	ld.shared.f64 	%fd505, [%r2567+312];
	ld.shared.f64 	%fd506, [%r2567+384];
	ld.shared.f64 	%fd507, [%r2567+456];
	ld.shared.f64 	%fd508, [%r2567+528];
	ld.shared.f64 	%fd509, [%r2571+3096];
	ld.shared.f64 	%fd510, [%r2571+3104];
	ld.shared.f64 	%fd511, [%r2571+3112];
	ld.shared.f64 	%fd512, [%r2571+3120];
	ld.shared.f64 	%fd513, [%r2571+3128];
	ld.shared.f64 	%fd514, [%r2571+3136];
	ld.shared.f64 	%fd515, [%r2571+3144];
	ld.shared.f64 	%fd516, [%r2571+3152];
	fma.rn.f64 	%fd517, %fd501, %fd509, %fd437;
	fma.rn.f64 	%fd518, %fd501, %fd510, %fd438;
	fma.rn.f64 	%fd519, %fd501, %fd511, %fd439;
	fma.rn.f64 	%fd520, %fd501, %fd512, %fd440;
	fma.rn.f64 	%fd521, %fd501, %fd513, %fd441;
	fma.rn.f64 	%fd522, %fd501, %fd514, %fd442;
	fma.rn.f64 	%fd523, %fd501, %fd515, %fd443;
	fma.rn.f64 	%fd524, %fd501, %fd516, %fd444;
	fma.rn.f64 	%fd525, %fd502, %fd509, %fd445;
	fma.rn.f64 	%fd526, %fd502, %fd510, %fd446;
	fma.rn.f64 	%fd527, %fd502, %fd511, %fd447;
	fma.rn.f64 	%fd528, %fd502, %fd512, %fd448;
	fma.rn.f64 	%fd529, %fd502, %fd513, %fd449;
	fma.rn.f64 	%fd530, %fd502, %fd514, %fd450;
	fma.rn.f64 	%fd531, %fd502, %fd515, %fd451;
	fma.rn.f64 	%fd532, %fd502, %fd516, %fd452;
	fma.rn.f64 	%fd533, %fd503, %fd509, %fd453;
	fma.rn.f64 	%fd534, %fd503, %fd510, %fd454;
	fma.rn.f64 	%fd535, %fd503, %fd511, %fd455;
	fma.rn.f64 	%fd536, %fd503, %fd512, %fd456;
	fma.rn.f64 	%fd537, %fd503, %fd513, %fd457;
	fma.rn.f64 	%fd538, %fd503, %fd514, %fd458;
	fma.rn.f64 	%fd539, %fd503, %fd515, %fd459;
	fma.rn.f64 	%fd540, %fd503, %fd516, %fd460;
	fma.rn.f64 	%fd541, %fd504, %fd509, %fd461;
	fma.rn.f64 	%fd542, %fd504, %fd510, %fd462;
	fma.rn.f64 	%fd543, %fd504, %fd511, %fd463;
	fma.rn.f64 	%fd544, %fd504, %fd512, %fd464;
	fma.rn.f64 	%fd545, %fd504, %fd513, %fd465;
	fma.rn.f64 	%fd546, %fd504, %fd514, %fd466;
	fma.rn.f64 	%fd547, %fd504, %fd515, %fd467;
	fma.rn.f64 	%fd548, %fd504, %fd516, %fd468;
	fma.rn.f64 	%fd549, %fd505, %fd509, %fd469;
	fma.rn.f64 	%fd550, %fd505, %fd510, %fd470;
	fma.rn.f64 	%fd551, %fd505, %fd511, %fd471;
	fma.rn.f64 	%fd552, %fd505, %fd512, %fd472;
	fma.rn.f64 	%fd553, %fd505, %fd513, %fd473;
	fma.rn.f64 	%fd554, %fd505, %fd514, %fd474;
	fma.rn.f64 	%fd555, %fd505, %fd515, %fd475;
	fma.rn.f64 	%fd556, %fd505, %fd516, %fd476;
	fma.rn.f64 	%fd557, %fd506, %fd509, %fd477;
	fma.rn.f64 	%fd558, %fd506, %fd510, %fd478;
	fma.rn.f64 	%fd559, %fd506, %fd511, %fd479;
	fma.rn.f64 	%fd560, %fd506, %fd512, %fd480;
	fma.rn.f64 	%fd561, %fd506, %fd513, %fd481;
	fma.rn.f64 	%fd562, %fd506, %fd514, %fd482;
	fma.rn.f64 	%fd563, %fd506, %fd515, %fd483;
	fma.rn.f64 	%fd564, %fd506, %fd516, %fd484;
	fma.rn.f64 	%fd565, %fd507, %fd509, %fd485;
	fma.rn.f64 	%fd566, %fd507, %fd510, %fd486;
	fma.rn.f64 	%fd567, %fd507, %fd511, %fd487;
	fma.rn.f64 	%fd568, %fd507, %fd512, %fd488;
	fma.rn.f64 	%fd569, %fd507, %fd513, %fd489;
	fma.rn.f64 	%fd570, %fd507, %fd514, %fd490;
	fma.rn.f64 	%fd571, %fd507, %fd515, %fd491;
	fma.rn.f64 	%fd572, %fd507, %fd516, %fd492;
	fma.rn.f64 	%fd573, %fd508, %fd509, %fd493;
	fma.rn.f64 	%fd574, %fd508, %fd510, %fd494;
	fma.rn.f64 	%fd575, %fd508, %fd511, %fd495;
	fma.rn.f64 	%fd576, %fd508, %fd512, %fd496;
	fma.rn.f64 	%fd577, %fd508, %fd513, %fd497;
	fma.rn.f64 	%fd578, %fd508, %fd514, %fd498;
	fma.rn.f64 	%fd579, %fd508, %fd515, %fd499;
	fma.rn.f64 	%fd580, %fd508, %fd516, %fd500;
	ld.shared.f64 	%fd581, [%r2567+32];
	ld.shared.f64 	%fd582, [%r2567+104];
	ld.shared.f64 	%fd583, [%r2567+176];
	ld.shared.f64 	%fd584, [%r2567+248];
	ld.shared.f64 	%fd585, [%r2567+320];
	ld.shared.f64 	%fd586, [%r2567+392];
	ld.shared.f64 	%fd587, [%r2567+464];
	ld.shared.f64 	%fd588, [%r2567+536];
	ld.shared.f64 	%fd589, [%r2571+4128];
	ld.shared.f64 	%fd590, [%r2571+4136];
	ld.shared.f64 	%fd591, [%r2571+4144];
	ld.shared.f64 	%fd592, [%r2571+4152];
	ld.shared.f64 	%fd593, [%r2571+4160];
	ld.shared.f64 	%fd594, [%r2571+4168];
	ld.shared.f64 	%fd595, [%r2571+4176];
	ld.shared.f64 	%fd596, [%r2571+4184];
	fma.rn.f64 	%fd597, %fd581, %fd589, %fd517;
	fma.rn.f64 	%fd598, %fd581, %fd590, %fd518;
	fma.rn.f64 	%fd599, %fd581, %fd591, %fd519;
	fma.rn.f64 	%fd600, %fd581, %fd592, %fd520;
	fma.rn.f64 	%fd601, %fd581, %fd593, %fd521;
	fma.rn.f64 	%fd602, %fd581, %fd594, %fd522;
	fma.rn.f64 	%fd603, %fd581, %fd595, %fd523;
	fma.rn.f64 	%fd604, %fd581, %fd596, %fd524;
	fma.rn.f64 	%fd605, %fd582, %fd589, %fd525;
	fma.rn.f64 	%fd606, %fd582, %fd590, %fd526;
	fma.rn.f64 	%fd607, %fd582, %fd591, %fd527;
	fma.rn.f64 	%fd608, %fd582, %fd592, %fd528;
	fma.rn.f64 	%fd609, %fd582, %fd593, %fd529;
	fma.rn.f64 	%fd610, %fd582, %fd594, %fd530;
	fma.rn.f64 	%fd611, %fd582, %fd595, %fd531;
	fma.rn.f64 	%fd612, %fd582, %fd596, %fd532;
	fma.rn.f64 	%fd613, %fd583, %fd589, %fd533;
	fma.rn.f64 	%fd614, %fd583, %fd590, %fd534;
	fma.rn.f64 	%fd615, %fd583, %fd591, %fd535;
	fma.rn.f64 	%fd616, %fd583, %fd592, %fd536;
	fma.rn.f64 	%fd617, %fd583, %fd593, %fd537;
	fma.rn.f64 	%fd618, %fd583, %fd594, %fd538;
	fma.rn.f64 	%fd619, %fd583, %fd595, %fd539;
	fma.rn.f64 	%fd620, %fd583, %fd596, %fd540;
	fma.rn.f64 	%fd621, %fd584, %fd589, %fd541;
	fma.rn.f64 	%fd622, %fd584, %fd590, %fd542;
	fma.rn.f64 	%fd623, %fd584, %fd591, %fd543;
	fma.rn.f64 	%fd624, %fd584, %fd592, %fd544;
	fma.rn.f64 	%fd625, %fd584, %fd593, %fd545;
	fma.rn.f64 	%fd626, %fd584, %fd594, %fd546;
	fma.rn.f64 	%fd627, %fd584, %fd595, %fd547;
	fma.rn.f64 	%fd628, %fd584, %fd596, %fd548;
	fma.rn.f64 	%fd629, %fd585, %fd589, %fd549;
	fma.rn.f64 	%fd630, %fd585, %fd590, %fd550;
	fma.rn.f64 	%fd631, %fd585, %fd591, %fd551;
	fma.rn.f64 	%fd632, %fd585, %fd592, %fd552;
	fma.rn.f64 	%fd633, %fd585, %fd593, %fd553;
	fma.rn.f64 	%fd634, %fd585, %fd594, %fd554;
	fma.rn.f64 	%fd635, %fd585, %fd595, %fd555;
	fma.rn.f64 	%fd636, %fd585, %fd596, %fd556;
	fma.rn.f64 	%fd637, %fd586, %fd589, %fd557;
	fma.rn.f64 	%fd638, %fd586, %fd590, %fd558;
	fma.rn.f64 	%fd639, %fd586, %fd591, %fd559;
	fma.rn.f64 	%fd640, %fd586, %fd592, %fd560;
	fma.rn.f64 	%fd641, %fd586, %fd593, %fd561;
	fma.rn.f64 	%fd642, %fd586, %fd594, %fd562;
	fma.rn.f64 	%fd643, %fd586, %fd595, %fd563;
	fma.rn.f64 	%fd644, %fd586, %fd596, %fd564;
	fma.rn.f64 	%fd645, %fd587, %fd589, %fd565;
	fma.rn.f64 	%fd646, %fd587, %fd590, %fd566;
	fma.rn.f64 	%fd647, %fd587, %fd591, %fd567;
	fma.rn.f64 	%fd648, %fd587, %fd592, %fd568;
	fma.rn.f64 	%fd649, %fd587, %fd593, %fd569;
	fma.rn.f64 	%fd650, %fd587, %fd594, %fd570;
	fma.rn.f64 	%fd651, %fd587, %fd595, %fd571;
	fma.rn.f64 	%fd652, %fd587, %fd596, %fd572;
	fma.rn.f64 	%fd653, %fd588, %fd589, %fd573;
	fma.rn.f64 	%fd654, %fd588, %fd590, %fd574;
	fma.rn.f64 	%fd655, %fd588, %fd591, %fd575;
	fma.rn.f64 	%fd656, %fd588, %fd592, %fd576;
	fma.rn.f64 	%fd657, %fd588, %fd593, %fd577;
	fma.rn.f64 	%fd658, %fd588, %fd594, %fd578;
	fma.rn.f64 	%fd659, %fd588, %fd595, %fd579;
	fma.rn.f64 	%fd660, %fd588, %fd596, %fd580;
	ld.shared.f64 	%fd661, [%r2567+40];
	ld.shared.f64 	%fd662, [%r2567+112];
	ld.shared.f64 	%fd663, [%r2567+184];
	ld.shared.f64 	%fd664, [%r2567+256];
	ld.shared.f64 	%fd665, [%r2567+328];
	ld.shared.f64 	%fd666, [%r2567+400];
	ld.shared.f64 	%fd667, [%r2567+472];
	ld.shared.f64 	%fd668, [%r2567+544];
	ld.shared.f64 	%fd669, [%r2571+5160];
	ld.shared.f64 	%fd670, [%r2571+5168];
	ld.shared.f64 	%fd671, [%r2571+5176];
	ld.shared.f64 	%fd672, [%r2571+5184];
	ld.shared.f64 	%fd673, [%r2571+5192];
	ld.shared.f64 	%fd674, [%r2571+5200];
	ld.shared.f64 	%fd675, [%r2571+5208];
	ld.shared.f64 	%fd676, [%r2571+5216];
	fma.rn.f64 	%fd677, %fd661, %fd669, %fd597;
	fma.rn.f64 	%fd678, %fd661, %fd670, %fd598;
	fma.rn.f64 	%fd679, %fd661, %fd671, %fd599;
	fma.rn.f64 	%fd680, %fd661, %fd672, %fd600;
	fma.rn.f64 	%fd681, %fd661, %fd673, %fd601;
	fma.rn.f64 	%fd682, %fd661, %fd674, %fd602;
	fma.rn.f64 	%fd683, %fd661, %fd675, %fd603;
	fma.rn.f64 	%fd684, %fd661, %fd676, %fd604;
	fma.rn.f64 	%fd685, %fd662, %fd669, %fd605;
	fma.rn.f64 	%fd686, %fd662, %fd670, %fd606;
	fma.rn.f64 	%fd687, %fd662, %fd671, %fd607;
	fma.rn.f64 	%fd688, %fd662, %fd672, %fd608;
	fma.rn.f64 	%fd689, %fd662, %fd673, %fd609;
	fma.rn.f64 	%fd690, %fd662, %fd674, %fd610;
	fma.rn.f64 	%fd691, %fd662, %fd675, %fd611;
	fma.rn.f64 	%fd692, %fd662, %fd676, %fd612;
	fma.rn.f64 	%fd693, %fd663, %fd669, %fd613;
	fma.rn.f64 	%fd694, %fd663, %fd670, %fd614;
	fma.rn.f64 	%fd695, %fd663, %fd671, %fd615;
	fma.rn.f64 	%fd696, %fd663, %fd672, %fd616;
	fma.rn.f64 	%fd697, %fd663, %fd673, %fd617;
	fma.rn.f64 	%fd698, %fd663, %fd674, %fd618;
	fma.rn.f64 	%fd699, %fd663, %fd675, %fd619;
	fma.rn.f64 	%fd700, %fd663, %fd676, %fd620;
	fma.rn.f64 	%fd701, %fd664, %fd669, %fd621;
	fma.rn.f64 	%fd702, %fd664, %fd670, %fd622;
	fma.rn.f64 	%fd703, %fd664, %fd671, %fd623;
	fma.rn.f64 	%fd704, %fd664, %fd672, %fd624;
	fma.rn.f64 	%fd705, %fd664, %fd673, %fd625;
	fma.rn.f64 	%fd706, %fd664, %fd674, %fd626;
	fma.rn.f64 	%fd707, %fd664, %fd675, %fd627;
	fma.rn.f64 	%fd708, %fd664, %fd676, %fd628;
	fma.rn.f64 	%fd709, %fd665, %fd669, %fd629;
	fma.rn.f64 	%fd710, %fd665, %fd670, %fd630;
	fma.rn.f64 	%fd711, %fd665, %fd671, %fd631;
	fma.rn.f64 	%fd712, %fd665, %fd672, %fd632;
	fma.rn.f64 	%fd713, %fd665, %fd673, %fd633;
	fma.rn.f64 	%fd714, %fd665, %fd674, %fd634;
	fma.rn.f64 	%fd715, %fd665, %fd675, %fd635;
	fma.rn.f64 	%fd716, %fd665, %fd676, %fd636;
	fma.rn.f64 	%fd717, %fd666, %fd669, %fd637;
	fma.rn.f64 	%fd718, %fd666, %fd670, %fd638;
	fma.rn.f64 	%fd719, %fd666, %fd671, %fd639;
	fma.rn.f64 	%fd720, %fd666, %fd672, %fd640;
	fma.rn.f64 	%fd721, %fd666, %fd673, %fd641;
	fma.rn.f64 	%fd722, %fd666, %fd674, %fd642;
	fma.rn.f64 	%fd723, %fd666, %fd675, %fd643;
	fma.rn.f64 	%fd724, %fd666, %fd676, %fd644;
	fma.rn.f64 	%fd725, %fd667, %fd669, %fd645;
	fma.rn.f64 	%fd726, %fd667, %fd670, %fd646;
	fma.rn.f64 	%fd727, %fd667, %fd671, %fd647;
	fma.rn.f64 	%fd728, %fd667, %fd672, %fd648;
	fma.rn.f64 	%fd729, %fd667, %fd673, %fd649;
	fma.rn.f64 	%fd730, %fd667, %fd674, %fd650;
	fma.rn.f64 	%fd731, %fd667, %fd675, %fd651;
	fma.rn.f64 	%fd732, %fd667, %fd676, %fd652;
	fma.rn.f64 	%fd733, %fd668, %fd669, %fd653;
	fma.rn.f64 	%fd734, %fd668, %fd670, %fd654;
	fma.rn.f64 	%fd735, %fd668, %fd671, %fd655;
	fma.rn.f64 	%fd736, %fd668, %fd672, %fd656;
	fma.rn.f64 	%fd737, %fd668, %fd673, %fd657;
	fma.rn.f64 	%fd738, %fd668, %fd674, %fd658;
	fma.rn.f64 	%fd739, %fd668, %fd675, %fd659;
	fma.rn.f64 	%fd740, %fd668, %fd676, %fd660;
	ld.shared.f64 	%fd741, [%r2567+48];
	ld.shared.f64 	%fd742, [%r2567+120];
	ld.shared.f64 	%fd743, [%r2567+192];
	ld.shared.f64 	%fd744, [%r2567+264];
	ld.shared.f64 	%fd745, [%r2567+336];
	ld.shared.f64 	%fd746, [%r2567+408];
	ld.shared.f64 	%fd747, [%r2567+480];
	ld.shared.f64 	%fd748, [%r2567+552];
	ld.shared.f64 	%fd749, [%r2571+6192];
	ld.shared.f64 	%fd750, [%r2571+6200];
	ld.shared.f64 	%fd751, [%r2571+6208];
	ld.shared.f64 	%fd752, [%r2571+6216];
	ld.shared.f64 	%fd753, [%r2571+6224];
	ld.shared.f64 	%fd754, [%r2571+6232];
	ld.shared.f64 	%fd755, [%r2571+6240];
	ld.shared.f64 	%fd756, [%r2571+6248];
	fma.rn.f64 	%fd757, %fd741, %fd749, %fd677;
	fma.rn.f64 	%fd758, %fd741, %fd750, %fd678;
	fma.rn.f64 	%fd759, %fd741, %fd751, %fd679;
	fma.rn.f64 	%fd760, %fd741, %fd752, %fd680;
	fma.rn.f64 	%fd761, %fd741, %fd753, %fd681;
	fma.rn.f64 	%fd762, %fd741, %fd754, %fd682;
	fma.rn.f64 	%fd763, %fd741, %fd755, %fd683;
	fma.rn.f64 	%fd764, %fd741, %fd756, %fd684;
	fma.rn.f64 	%fd765, %fd742, %fd749, %fd685;
	fma.rn.f64 	%fd766, %fd742, %fd750, %fd686;
	fma.rn.f64 	%fd767, %fd742, %fd751, %fd687;
	fma.rn.f64 	%fd768, %fd742, %fd752, %fd688;
	fma.rn.f64 	%fd769, %fd742, %fd753, %fd689;
	fma.rn.f64 	%fd770, %fd742, %fd754, %fd690;
	fma.rn.f64 	%fd771, %fd742, %fd755, %fd691;
	fma.rn.f64 	%fd772, %fd742, %fd756, %fd692;
	fma.rn.f64 	%fd773, %fd743, %fd749, %fd693;
	fma.rn.f64 	%fd774, %fd743, %fd750, %fd694;
	fma.rn.f64 	%fd775, %fd743, %fd751, %fd695;
	fma.rn.f64 	%fd776, %fd743, %fd752, %fd696;
	fma.rn.f64 	%fd777, %fd743, %fd753, %fd697;
	fma.rn.f64 	%fd778, %fd743, %fd754, %fd698;
	fma.rn.f64 	%fd779, %fd743, %fd755, %fd699;
	fma.rn.f64 	%fd780, %fd743, %fd756, %fd700;
	fma.rn.f64 	%fd781, %fd744, %fd749, %fd701;
	fma.rn.f64 	%fd782, %fd744, %fd750, %fd702;
	fma.rn.f64 	%fd783, %fd744, %fd751, %fd703;
	fma.rn.f64 	%fd784, %fd744, %fd752, %fd704;
	fma.rn.f64 	%fd785, %fd744, %fd753, %fd705;
	fma.rn.f64 	%fd786, %fd744, %fd754, %fd706;
	fma.rn.f64 	%fd787, %fd744, %fd755, %fd707;
	fma.rn.f64 	%fd788, %fd744, %fd756, %fd708;
	fma.rn.f64 	%fd789, %fd745, %fd749, %fd709;
	fma.rn.f64 	%fd790, %fd745, %fd750, %fd710;
	fma.rn.f64 	%fd791, %fd745, %fd751, %fd711;
	fma.rn.f64 	%fd792, %fd745, %fd752, %fd712;
	fma.rn.f64 	%fd793, %fd745, %fd753, %fd713;
	fma.rn.f64 	%fd794, %fd745, %fd754, %fd714;
	fma.rn.f64 	%fd795, %fd745, %fd755, %fd715;
	fma.rn.f64 	%fd796, %fd745, %fd756, %fd716;
	fma.rn.f64 	%fd797, %fd746, %fd749, %fd717;
	fma.rn.f64 	%fd798, %fd746, %fd750, %fd718;
	fma.rn.f64 	%fd799, %fd746, %fd751, %fd719;
	fma.rn.f64 	%fd800, %fd746, %fd752, %fd720;
	fma.rn.f64 	%fd801, %fd746, %fd753, %fd721;
	fma.rn.f64 	%fd802, %fd746, %fd754, %fd722;
	fma.rn.f64 	%fd803, %fd746, %fd755, %fd723;
	fma.rn.f64 	%fd804, %fd746, %fd756, %fd724;
	fma.rn.f64 	%fd805, %fd747, %fd749, %fd725;
	fma.rn.f64 	%fd806, %fd747, %fd750, %fd726;
	fma.rn.f64 	%fd807, %fd747, %fd751, %fd727;
	fma.rn.f64 	%fd808, %fd747, %fd752, %fd728;
	fma.rn.f64 	%fd809, %fd747, %fd753, %fd729;
	fma.rn.f64 	%fd810, %fd747, %fd754, %fd730;
	fma.rn.f64 	%fd811, %fd747, %fd755, %fd731;
	fma.rn.f64 	%fd812, %fd747, %fd756, %fd732;
	fma.rn.f64 	%fd813, %fd748, %fd749, %fd733;
	fma.rn.f64 	%fd814, %fd748, %fd750, %fd734;
	fma.rn.f64 	%fd815, %fd748, %fd751, %fd735;
	fma.rn.f64 	%fd816, %fd748, %fd752, %fd736;
	fma.rn.f64 	%fd817, %fd748, %fd753, %fd737;
	fma.rn.f64 	%fd818, %fd748, %fd754, %fd738;
	fma.rn.f64 	%fd819, %fd748, %fd755, %fd739;
	fma.rn.f64 	%fd820, %fd748, %fd756, %fd740;
	ld.shared.f64 	%fd821, [%r2567+56];
	ld.shared.f64 	%fd822, [%r2567+128];
	ld.shared.f64 	%fd823, [%r2567+200];
	ld.shared.f64 	%fd824, [%r2567+272];
	ld.shared.f64 	%fd825, [%r2567+344];
	ld.shared.f64 	%fd826, [%r2567+416];
	ld.shared.f64 	%fd827, [%r2567+488];
	ld.shared.f64 	%fd828, [%r2567+560];
	ld.shared.f64 	%fd829, [%r2571+7224];
	ld.shared.f64 	%fd830, [%r2571+7232];
	ld.shared.f64 	%fd831, [%r2571+7240];
	ld.shared.f64 	%fd832, [%r2571+7248];
	ld.shared.f64 	%fd833, [%r2571+7256];
	ld.shared.f64 	%fd834, [%r2571+7264];
	ld.shared.f64 	%fd835, [%r2571+7272];
	ld.shared.f64 	%fd836, [%r2571+7280];
	fma.rn.f64 	%fd1268, %fd821, %fd829, %fd757;
	fma.rn.f64 	%fd1267, %fd821, %fd830, %fd758;
	fma.rn.f64 	%fd1266, %fd821, %fd831, %fd759;
	fma.rn.f64 	%fd1265, %fd821, %fd832, %fd760;
	fma.rn.f64 	%fd1264, %fd821, %fd833, %fd761;
	fma.rn.f64 	%fd1263, %fd821, %fd834, %fd762;
	fma.rn.f64 	%fd1262, %fd821, %fd835, %fd763;
	fma.rn.f64 	%fd1261, %fd821, %fd836, %fd764;
	fma.rn.f64 	%fd1260, %fd822, %fd829, %fd765;
	fma.rn.f64 	%fd1259, %fd822, %fd830, %fd766;
	fma.rn.f64 	%fd1258, %fd822, %fd831, %fd767;
	fma.rn.f64 	%fd1257, %fd822, %fd832, %fd768;
	fma.rn.f64 	%fd1256, %fd822, %fd833, %fd769;
	fma.rn.f64 	%fd1255, %fd822, %fd834, %fd770;
	fma.rn.f64 	%fd1254, %fd822, %fd835, %fd771;
	fma.rn.f64 	%fd1253, %fd822, %fd836, %fd772;
	fma.rn.f64 	%fd1252, %fd823, %fd829, %fd773;
	fma.rn.f64 	%fd1251, %fd823, %fd830, %fd774;
	fma.rn.f64 	%fd1250, %fd823, %fd831, %fd775;
	fma.rn.f64 	%fd1249, %fd823, %fd832, %fd776;
	fma.rn.f64 	%fd1248, %fd823, %fd833, %fd777;
	fma.rn.f64 	%fd1247, %fd823, %fd834, %fd778;
	fma.rn.f64 	%fd1246, %fd823, %fd835, %fd779;
	fma.rn.f64 	%fd1245, %fd823, %fd836, %fd780;
	fma.rn.f64 	%fd1244, %fd824, %fd829, %fd781;
	fma.rn.f64 	%fd1243, %fd824, %fd830, %fd782;
	fma.rn.f64 	%fd1242, %fd824, %fd831, %fd783;
	fma.rn.f64 	%fd1241, %fd824, %fd832, %fd784;
	fma.rn.f64 	%fd1240, %fd824, %fd833, %fd785;
	fma.rn.f64 	%fd1239, %fd824, %fd834, %fd786;
	fma.rn.f64 	%fd1238, %fd824, %fd835, %fd787;
	fma.rn.f64 	%fd1237, %fd824, %fd836, %fd788;
	fma.rn.f64 	%fd1236, %fd825, %fd829, %fd789;
	fma.rn.f64 	%fd1235, %fd825, %fd830, %fd790;
	fma.rn.f64 	%fd1234, %fd825, %fd831, %fd791;
	fma.rn.f64 	%fd1233, %fd825, %fd832, %fd792;
	fma.rn.f64 	%fd1232, %fd825, %fd833, %fd793;
	fma.rn.f64 	%fd1231, %fd825, %fd834, %fd794;
	fma.rn.f64 	%fd1230, %fd825, %fd835, %fd795;
	fma.rn.f64 	%fd1229, %fd825, %fd836, %fd796;
	fma.rn.f64 	%fd1228, %fd826, %fd829, %fd797;
	fma.rn.f64 	%fd1227, %fd826, %fd830, %fd798;
	fma.rn.f64 	%fd1226, %fd826, %fd831, %fd799;
	fma.rn.f64 	%fd1225, %fd826, %fd832, %fd800;
	fma.rn.f64 	%fd1224, %fd826, %fd833, %fd801;
	fma.rn.f64 	%fd1223, %fd826, %fd834, %fd802;
	fma.rn.f64 	%fd1222, %fd826, %fd835, %fd803;
	fma.rn.f64 	%fd1221, %fd826, %fd836, %fd804;
	fma.rn.f64 	%fd1269, %fd827, %fd829, %fd805;
	fma.rn.f64 	%fd1270, %fd827, %fd830, %fd806;
	fma.rn.f64 	%fd1271, %fd827, %fd831, %fd807;
	fma.rn.f64 	%fd1272, %fd827, %fd832, %fd808;
	fma.rn.f64 	%fd1273, %fd827, %fd833, %fd809;
	fma.rn.f64 	%fd1274, %fd827, %fd834, %fd810;
	fma.rn.f64 	%fd1275, %fd827, %fd835, %fd811;
	fma.rn.f64 	%fd1276, %fd827, %fd836, %fd812;
	fma.rn.f64 	%fd1277, %fd828, %fd829, %fd813;
	fma.rn.f64 	%fd1278, %fd828, %fd830, %fd814;
	fma.rn.f64 	%fd1279, %fd828, %fd831, %fd815;
	fma.rn.f64 	%fd1280, %fd828, %fd832, %fd816;
	fma.rn.f64 	%fd1281, %fd828, %fd833, %fd817;
	fma.rn.f64 	%fd1282, %fd828, %fd834, %fd818;
	fma.rn.f64 	%fd1283, %fd828, %fd835, %fd819;
	fma.rn.f64 	%fd1284, %fd828, %fd836, %fd820;
	bar.sync 	0;
	add.s32 	%r3265, %r3265, 8;
	setp.lt.s32 	%p243, %r3265, %r3190;
	@%p243 bra 	$L__BB0_2;
$L__BB0_253:
	ld.param.u32 	%r3062, [_Z21gemm_kernel_optimizediiidPKdiS0_idPdi_param_1];
	ld.param.u32 	%r2942, [_Z21gemm_kernel_optimizediiidPKdiS0_idPdi_param_0];
	mov.u32 	%r2572, %ctaid.y;
	shl.b32 	%r2573, %r2572, 7;
	mov.u32 	%r2574, %tid.y;
	shl.b32 	%r2575, %r2574, 3;
	add.s32 	%r2576, %r2573, %r2575;
	setp.ge.s32 	%p244, %r2576, %r2942;
	mov.u32 	%r2577, %ctaid.x;
	shl.b32 	%r2578, %r2577, 7;
	mov.u32 	%r2579, %tid.x;
	shl.b32 	%r2580, %r2579, 3;
	add.s32 	%r2581, %r2578, %r2580;
	setp.ge.s32 	%p245, %r2581, %r3062;
	or.pred  	%p246, %p244, %p245;
	@%p246 bra 	$L__BB0_255;
	ld.param.u32 	%r3243, [_Z21gemm_kernel_optimizediiidPKdiS0_idPdi_param_10];
	ld.param.u64 	%rd455, [_Z21gemm_kernel_optimizediiidPKdiS0_idPdi_param_9];
	ld.param.f64 	%fd1093, [_Z21gemm_kernel_optimizediiidPKdiS0_idPdi_param_8];
	ld.param.f64 	%fd1029, [_Z21gemm_kernel_optimizediiidPKdiS0_idPdi_param_3];
	mov.u32 	%r2583, %ctaid.y;
	shl.b32 	%r2584, %r2583, 7;
	mov.u32 	%r2585, %tid.y;
	shl.b32 	%r2586, %r2585, 3;
	add.s32 	%r2587, %r2584, %r2586;
	mov.u32 	%r2588, %ctaid.x;
	shl.b32 	%r2589, %r2588, 7;
	mov.u32 	%r2590, %tid.x;
	shl.b32 	%r2591, %r2590, 3;
	add.s32 	%r2592, %r2589, %r2591;
	mad.lo.s32 	%r2593, %r2587, %r3243, %r2592;
	cvta.to.global.u64 	%rd268, %rd455;
	mul.wide.s32 	%rd269, %r2593, 8;
	add.s64 	%rd270, %rd268, %rd269;
	ld.global.f64 	%fd837, [%rd270];
	mul.f64 	%fd838, %fd1093, %fd837;
	fma.rn.f64 	%fd839, %fd1029, %fd1268, %fd838;
	st.global.f64 	[%rd270], %fd839;
$L__BB0_255:
	ld.param.u32 	%r3063, [_Z21gemm_kernel_optimizediiidPKdiS0_idPdi_param_1];
	ld.param.u32 	%r2943, [_Z21gemm_kernel_optimizediiidPKdiS0_idPdi_param_0];
	mov.u32 	%r2594, %ctaid.y;
	shl.b32 	%r2595, %r2594, 7;
	mov.u32 	%r2596, %tid.y;
	shl.b32 	%r2597, %r2596, 3;
	add.s32 	%r2598, %r2595, %r2597;
	setp.ge.s32 	%p247, %r2598, %r2943;
	mov.u32 	%r2599, %ctaid.x;
	shl.b32 	%r2600, %r2599, 7;
	mov.u32 	%r2601, %tid.x;
	shl.b32 	%r2602, %r2601, 3;
	add.s32 	%r2603, %r2600, %r2602;
	add.s32 	%r2605, %r2603, 1;
	setp.ge.s32 	%p248, %r2605, %r3063;
	or.pred  	%p249, %p247, %p248;
	@%p249 bra 	$L__BB0_257;
	ld.param.u32 	%r3244, [_Z21gemm_kernel_optimizediiidPKdiS0_idPdi_param_10];
	ld.param.u64 	%rd456, [_Z21gemm_kernel_optimizediiidPKdiS0_idPdi_param_9];
	ld.param.f64 	%fd1094, [_Z21gemm_kernel_optimizediiidPKdiS0_idPdi_param_8];
	ld.param.f64 	%fd1030, [_Z21gemm_kernel_optimizediiidPKdiS0_idPdi_param_3];
	mov.u32 	%r2606, %ctaid.y;
	shl.b32 	%r2607, %r2606, 7;
	mov.u32 	%r2608, %tid.y;
	shl.b32 	%r2609, %r2608, 3;
	add.s32 	%r2610, %r2607, %r2609;
	mul.lo.s32 	%r2611, %r2610, %r3244;
	cvt.s64.s32 	%rd271, %r2611;
	mov.u32 	%r2612, %ctaid.x;
	shl.b32 	%r2613, %r2612, 7;
	mov.u32 	%r2614, %tid.x;
	shl.b32 	%r2615, %r2614, 3;
	add.s32 	%r2616, %r2613, %r2615;
	cvt.u64.u32 	%rd272, %r2616;
	add.s64 	%rd273, %rd272, %rd271;
	cvta.to.global.u64 	%rd274, %rd456;
	shl.b64 	%rd275, %rd273, 3;
	add.s64 	%rd276, %rd274, %rd275;
	ld.global.f64 	%fd840, [%rd276+8];
	mul.f64 	%fd841, %fd1094, %fd840;
	fma.rn.f64 	%fd842, %fd1030, %fd1267, %fd841;
	st.global.f64 	[%rd276+8], %fd842;
$L__BB0_257:
	ld.param.u32 	%r3064, [_Z21gemm_kernel_optimizediiidPKdiS0_idPdi_param_1];
	ld.param.u32 	%r2944, [_Z21gemm_kernel_optimizediiidPKdiS0_idPdi_param_0];
	mov.u32 	%r2617, %ctaid.y;
	shl.b32 	%r2618, %r2617, 7;
	mov.u32 	%r2619, %tid.y;
	shl.b32 	%r2620, %r2619, 3;
	add.s32 	%r2621, %r2618, %r2620;
	setp.ge.s32 	%p250, %r2621, %r2944;
	mov.u32 	%r2622, %ctaid.x;
	shl.b32 	%r2623, %r2622, 7;
	mov.u32 	%r2624, %tid.x;
	shl.b32 	%r2625, %r2624, 3;
	add.s32 	%r2626, %r2623, %r2625;
	add.s32 	%r2628, %r2626, 2;
	setp.ge.s32 	%p251, %r2628, %r3064;
	or.pred  	%p252, %p250, %p251;
	@%p252 bra 	$L__BB0_259;
	ld.param.u32 	%r3245, [_Z21gemm_kernel_optimizediiidPKdiS0_idPdi_param_10];
	ld.param.u64 	%rd457, [_Z21gemm_kernel_optimizediiidPKdiS0_idPdi_param_9];
	ld.param.f64 	%fd1095, [_Z21gemm_kernel_optimizediiidPKdiS0_idPdi_param_8];
	ld.param.f64 	%fd1031, [_Z21gemm_kernel_optimizediiidPKdiS0_idPdi_param_3];
	mov.u32 	%r2629, %ctaid.y;
	shl.b32 	%r2630, %r2629, 7;
	mov.u32 	%r2631, %tid.y;
	shl.b32 	%r2632, %r2631, 3;
	add.s32 	%r2633, %r2630, %r2632;
	mul.lo.s32 	%r2634, %r2633, %r3245;
	cvt.s64.s32 	%rd277, %r2634;
	mov.u32 	%r2635, %ctaid.x;
	shl.b32 	%r2636, %r2635, 7;
	mov.u32 	%r2637, %tid.x;
	shl.b32 	%r2638, %r2637, 3;
	add.s32 	%r2639, %r2636, %r2638;
	cvt.u64.u32 	%rd278, %r2639;
	add.s64 	%rd279, %rd278, %rd277;
	cvta.to.global.u64 	%rd280, %rd457;
	shl.b64 	%rd281, %rd279, 3;
	add.s64 	%rd282, %rd280, %rd281;
	ld.global.f64 	%fd843, [%rd282+16];
	mul.f64 	%fd844, %fd1095, %fd843;
	fma.rn.f64 	%fd845, %fd1031, %fd1266, %fd844;
	st.global.f64 	[%rd282+16], %fd845;
$L__BB0_259:
	ld.param.u32 	%r3065, [_Z21gemm_kernel_optimizediiidPKdiS0_idPdi_param_1];
	ld.param.u32 	%r2945, [_Z21gemm_kernel_optimizediiidPKdiS0_idPdi_param_0];
	mov.u32 	%r2640, %ctaid.y;
	shl.b32 	%r2641, %r2640, 7;
	mov.u32 	%r2642, %tid.y;
	shl.b32 	%r2643, %r2642, 3;
	add.s32 	%r2644, %r2641, %r2643;
	setp.ge.s32 	%p253, %r2644, %r2945;
	mov.u32 	%r2645, %ctaid.x;
	shl.b32 	%r2646, %r2645, 7;
	mov.u32 	%r2647, %tid.x;
	shl.b32 	%r2648, %r2647, 3;
	add.s32 	%r2649, %r2646, %r2648;
	add.s32 	%r2651, %r2649, 3;
	setp.ge.s32 	%p254, %r2651, %r3065;
	or.pred  	%p255, %p253, %p254;
	@%p255 bra 	$L__BB0_261;
	ld.param.u32 	%r3246, [_Z21gemm_kernel_optimizediiidPKdiS0_idPdi_param_10];
	ld.param.u64 	%rd458, [_Z21gemm_kernel_optimizediiidPKdiS0_idPdi_param_9];
	ld.param.f64 	%fd1096, [_Z21gemm_kernel_optimizediiidPKdiS0_idPdi_param_8];
	ld.param.f64 	%fd1032, [_Z21gemm_kernel_optimizediiidPKdiS0_idPdi_param_3];
	mov.u32 	%r2652, %ctaid.y;
	shl.b32 	%r2653, %r2652, 7;
	mov.u32 	%r2654, %tid.y;
	shl.b32 	%r2655, %r2654, 3;
	add.s32 	%r2656, %r2653, %r2655;
	mul.lo.s32 	%r2657, %r2656, %r3246;
	cvt.s64.s32 	%rd283, %r2657;
	mov.u32 	%r2658, %ctaid.x;
	shl.b32 	%r2659, %r2658, 7;
	mov.u32 	%r2660, %tid.x;
	shl.b32 	%r2661, %r2660, 3;
	add.s32 	%r2662, %r2659, %r2661;
	cvt.u64.u32 	%rd284, %r2662;
	add.s64 	%rd285, %rd284, %rd283;
	cvta.to.global.u64 	%rd286, %rd458;
	shl.b64 	%rd287, %rd285, 3;
	add.s64 	%rd288, %rd286, %rd287;
	ld.global.f64 	%fd846, [%rd288+24];
	mul.f64 	%fd847, %fd1096, %fd846;
	fma.rn.f64 	%fd848, %fd1032, %fd1265, %fd847;
	st.global.f64 	[%rd288+24], %fd848;
$L__BB0_261:
	ld.param.u32 	%r3066, [_Z21gemm_kernel_optimizediiidPKdiS0_idPdi_param_1];
	ld.param.u32 	%r2946, [_Z21gemm_kernel_optimizediiidPKdiS0_idPdi_param_0];
	mov.u32 	%r2663, %ctaid.y;
	shl.b32 	%r2664, %r2663, 7;
	mov.u32 	%r2665, %tid.y;
	shl.b32 	%r2666, %r2665, 3;
	add.s32 	%r2667, %r2664, %r2666;
	setp.ge.s32 	%p256, %r2667, %r2946;
	mov.u32 	%r2668, %ctaid.x;
	shl.b32 	%r2669, %r2668, 7;
	mov.u32 	%r2670, %tid.x;
	shl.b32 	%r2671, %r2670, 3;
	add.s32 	%r2672, %r2669, %r2671;
	add.s32 	%r2674, %r2672, 4;
	setp.ge.s32 	%p257, %r2674, %r3066;
	or.pred  	%p258, %p256, %p257;
	@%p258 bra 	$L__BB0_263;
	ld.param.u32 	%r3247, [_Z21gemm_kernel_optimizediiidPKdiS0_idPdi_param_10];
	ld.param.u64 	%rd459, [_Z21gemm_kernel_optimizediiidPKdiS0_idPdi_param_9];
	ld.param.f64 	%fd1097, [_Z21gemm_kernel_optimizediiidPKdiS0_idPdi_param_8];
	ld.param.f64 	%fd1033, [_Z21gemm_kernel_optimizediiidPKdiS0_idPdi_param_3];
	mov.u32 	%r2675, %ctaid.y;
	shl.b32 	%r2676, %r2675, 7;
	mov.u32 	%r2677, %tid.y;
	shl.b32 	%r2678, %r2677, 3;
	add.s32 	%r2679, %r2676, %r2678;
	mul.lo.s32 	%r2680, %r2679, %r3247;
	cvt.s64.s32 	%rd289, %r2680;
	mov.u32 	%r2681, %ctaid.x;
	shl.b32 	%r2682, %r2681, 7;
	mov.u32 	%r2683, %tid.x;
	shl.b32 	%r2684, %r2683, 3;
	add.s32 	%r2685, %r2682, %r2684;
	cvt.u64.u32 	%rd290, %r2685;
	add.s64 	%rd291, %rd290, %rd289;
	cvta.to.global.u64 	%rd292, %rd459;
	shl.b64 	%rd293, %rd291, 3;
	add.s64 	%rd294, %rd292, %rd293;
	ld.global.f64 	%fd849, [%rd294+32];
	mul.f64 	%fd850, %fd1097, %fd849;
	fma.rn.f64 	%fd851, %fd1033, %fd1264, %fd850;
	st.global.f64 	[%rd294+32], %fd851;
$L__BB0_263:
	ld.param.u32 	%r3067, [_Z21gemm_kernel_optimizediiidPKdiS0_idPdi_param_1];
	ld.param.u32 	%r2947, [_Z21gemm_kernel_optimizediiidPKdiS0_idPdi_param_0];
	mov.u32 	%r2686, %ctaid.y;
	shl.b32 	%r2687, %r2686, 7;
	mov.u32 	%r2688, %tid.y;
	shl.b32 	%r2689, %r2688, 3;
	add.s32 	%r2690, %r2687, %r2689;
	setp.ge.s32 	%p259, %r2690, %r2947;
	mov.u32 	%r2691, %ctaid.x;
	shl.b32 	%r2692, %r2691, 7;
	mov.u32 	%r2693, %tid.x;
	shl.b32 	%r2694, %r2693, 3;
	add.s32 	%r2695, %r2692, %r2694;
	add.s32 	%r2697, %r2695, 5;
	setp.ge.s32 	%p260, %r2697, %r3067;
	or.pred  	%p261, %p259, %p260;
	@%p261 bra 	$L__BB0_265;
	ld.param.u32 	%r3248, [_Z21gemm_kernel_optimizediiidPKdiS0_idPdi_param_10];
	ld.param.u64 	%rd460, [_Z21gemm_kernel_optimizediiidPKdiS0_idPdi_param_9];
	ld.param.f64 	%fd1098, [_Z21gemm_kernel_optimizediiidPKdiS0_idPdi_param_8];
	ld.param.f64 	%fd1034, [_Z21gemm_kernel_optimizediiidPKdiS0_idPdi_param_3];
	mov.u32 	%r2698, %ctaid.y;
	shl.b32 	%r2699, %r2698, 7;
	mov.u32 	%r2700, %tid.y;
	shl.b32 	%r2701, %r2700, 3;
	add.s32 	%r2702, %r2699, %r2701;
	mul.lo.s32 	%r2703, %r2702, %r3248;
	cvt.s64.s32 	%rd295, %r2703;
	mov.u32 	%r2704, %ctaid.x;
	shl.b32 	%r2705, %r2704, 7;
	mov.u32 	%r2706, %tid.x;
	shl.b32 	%r2707, %r2706, 3;
	add.s32 	%r2708, %r2705, %r2707;
	cvt.u64.u32 	%rd296, %r2708;
	add.s64 	%rd297, %rd296, %rd295;
	cvta.to.global.u64 	%rd298, %rd460;
	shl.b64 	%rd299, %rd297, 3;
	add.s64 	%rd300, %rd298, %rd299;
	ld.global.f64 	%fd852, [%rd300+40];
	mul.f64 	%fd853, %fd1098, %fd852;
	fma.rn.f64 	%fd854, %fd1034, %fd1263, %fd853;
	st.global.f64 	[%rd300+40], %fd854;
$L__BB0_265:
	ld.param.u32 	%r3068, [_Z21gemm_kernel_optimizediiidPKdiS0_idPdi_param_1];
	ld.param.u32 	%r2948, [_Z21gemm_kernel_optimizediiidPKdiS0_idPdi_param_0];
	mov.u32 	%r2709, %ctaid.y;
	shl.b32 	%r2710, %r2709, 7;
	mov.u32 	%r2711, %tid.y;
	shl.b32 	%r2712, %r2711, 3;
	add.s32 	%r2713, %r2710, %r2712;
	setp.ge.s32 	%p262, %r2713, %r2948;
	mov.u32 	%r2714, %ctaid.x;
	shl.b32 	%r2715, %r2714, 7;
	mov.u32 	%r2716, %tid.x;
	shl.b32 	%r2717, %r2716, 3;
	add.s32 	%r2718, %r2715, %r2717;
	add.s32 	%r2720, %r2718, 6;
	setp.ge.s32 	%p263, %r2720, %r3068;
	or.pred  	%p264, %p262, %p263;
	@%p264 bra 	$L__BB0_267;
	ld.param.u32 	%r3249, [_Z21gemm_kernel_optimizediiidPKdiS0_idPdi_param_10];
	ld.param.u64 	%rd461, [_Z21gemm_kernel_optimizediiidPKdiS0_idPdi_param_9];
	ld.param.f64 	%fd1099, [_Z21gemm_kernel_optimizediiidPKdiS0_idPdi_param_8];
	ld.param.f64 	%fd1035, [_Z21gemm_kernel_optimizediiidPKdiS0_idPdi_param_3];
	mov.u32 	%r2721, %ctaid.y;
	shl.b32 	%r2722, %r2721, 7;
	mov.u32 	%r2723, %tid.y;
	shl.b32 	%r2724, %r2723, 3;
	add.s32 	%r2725, %r2722, %r2724;
	mul.lo.s32 	%r2726, %r2725, %r3249;
	cvt.s64.s32 	%rd301, %r2726;
	mov.u32 	%r2727, %ctaid.x;
	shl.b32 	%r2728, %r2727, 7;
	mov.u32 	%r2729, %tid.x;
	shl.b32 	%r2730, %r2729, 3;
	add.s32 	%r2731, %r2728, %r2730;
	cvt.u64.u32 	%rd302, %r2731;
	add.s64 	%rd303, %rd302, %rd301;
	cvta.to.global.u64 	%rd304, %rd461;
	shl.b64 	%rd305, %rd303, 3;
	add.s64 	%rd306, %rd304, %rd305;
	ld.global.f64 	%fd855, [%rd306+48];
	mul.f64 	%fd856, %fd1099, %fd855;
	fma.rn.f64 	%fd857, %fd1035, %fd1262, %fd856;
	st.global.f64 	[%rd306+48], %fd857;
$L__BB0_267:
	ld.param.u32 	%r3069, [_Z21gemm_kernel_optimizediiidPKdiS0_idPdi_param_1];
	ld.param.u32 	%r2949, [_Z21gemm_kernel_optimizediiidPKdiS0_idPdi_param_0];
	mov.u32 	%r2732, %ctaid.y;
	shl.b32 	%r2733, %r2732, 7;
	mov.u32 	%r2734, %tid.y;
	shl.b32 	%r2735, %r2734, 3;
	add.s32 	%r2736, %r2733, %r2735;
	setp.ge.s32 	%p265, %r2736, %r2949;
	mov.u32 	%r2737, %ctaid.x;
	shl.b32 	%r2738, %r2737, 7;
	mov.u32 	%r2739, %tid.x;
	shl.b32 	%r2740, %r2739, 3;
	add.s32 	%r2741, %r2738, %r2740;
	add.s32 	%r2743, %r2741, 7;
	setp.ge.s32 	%p266, %r2743, %r3069;
	or.pred  	%p267, %p265, %p266;
	@%p267 bra 	$L__BB0_269;
	ld.param.u32 	%r3250, [_Z21gemm_kernel_optimizediiidPKdiS0_idPdi_param_10];
	ld.param.u64 	%rd462, [_Z21gemm_kernel_optimizediiidPKdiS0_idPdi_param_9];
	ld.param.f64 	%fd1100, [_Z21gemm_kernel_optimizediiidPKdiS0_idPdi_param_8];
	ld.param.f64 	%fd1036, [_Z21gemm_kernel_optimizediiidPKdiS0_idPdi_param_3];
	mov.u32 	%r2744, %ctaid.y;
	shl.b32 	%r2745, %r2744, 7;
	mov.u32 	%r2746, %tid.y;
	shl.b32 	%r2747, %r2746, 3;
	add.s32 	%r2748, %r2745, %r2747;
	mul.lo.s32 	%r2749, %r2748, %r3250;
	cvt.s64.s32 	%rd307, %r2749;
	mov.u32 	%r2750, %ctaid.x;
	shl.b32 	%r2751, %r2750, 7;
	mov.u32 	%r2752, %tid.x;
	shl.b32 	%r2753, %r2752, 3;
	add.s32 	%r2754, %r2751, %r2753;
	cvt.u64.u32 	%rd308, %r2754;
	add.s64 	%rd309, %rd308, %rd307;
	cvta.to.global.u64 	%rd310, %rd462;
	shl.b64 	%rd311, %rd309, 3;
	add.s64 	%rd312, %rd310, %rd311;
	ld.global.f64 	%fd858, [%rd312+56];
	mul.f64 	%fd859, %fd1100, %fd858;
	fma.rn.f64 	%fd860, %fd1036, %fd1261, %fd859;
	st.global.f64 	[%rd312+56], %fd860;
$L__BB0_269:
	ld.param.u32 	%r3070, [_Z21gemm_kernel_optimizediiidPKdiS0_idPdi_param_1];
	ld.param.u32 	%r2950, [_Z21gemm_kernel_optimizediiidPKdiS0_idPdi_param_0];
	setp.ge.s32 	%p268, %r2741, %r3070;
	mov.u32 	%r2763, %tid.y;
	shl.b32 	%r2764, %r2763, 3;
	add.s32 	%r2765, %r2733, %r2764;
	or.b32  	%r2766, %r2765, 1;
	setp.ge.s32 	%p269, %r2766, %r2950;
	or.pred  	%p270, %p269, %p268;
	@%p270 bra 	$L__BB0_271;
	ld.param.u32 	%r3251, [_Z21gemm_kernel_optimizediiidPKdiS0_idPdi_param_10];
	ld.param.u64 	%rd463, [_Z21gemm_kernel_optimizediiidPKdiS0_idPdi_param_9];
	ld.param.f64 	%fd1101, [_Z21gemm_kernel_optimizediiidPKdiS0_idPdi_param_8];
	ld.param.f64 	%fd1037, [_Z21gemm_kernel_optimizediiidPKdiS0_idPdi_param_3];
	mov.u32 	%r2767, %ctaid.y;
	shl.b32 	%r2768, %r2767, 7;
	add.s32 	%r2771, %r2768, %r2764;
	mad.lo.s32 	%r2772, %r2771, %r3251, %r3251;
	mov.u32 	%r2773, %ctaid.x;
	shl.b32 	%r2774, %r2773, 7;
	mov.u32 	%r2775, %tid.x;
	shl.b32 	%r2776, %r2775, 3;
	add.s32 	%r2777, %r2774, %r2776;
	add.s32 	%r2778, %r2777, %r2772;
	cvta.to.global.u64 	%rd313, %rd463;
	mul.wide.s32 	%rd314, %r2778, 8;
	add.s64 	%rd315, %rd313, %rd314;
	ld.global.f64 	%fd861, [%rd315];
	mul.f64 	%fd862, %fd1101, %fd861;
	fma.rn.f64 	%fd863, %fd1037, %fd1260, %fd862;
	st.global.f64 	[%rd315], %fd863;
$L__BB0_271:
	ld.param.u32 	%r3071, [_Z21gemm_kernel_optimizediiidPKdiS0_idPdi_param_1];
	ld.param.u32 	%r2951, [_Z21gemm_kernel_optimizediiidPKdiS0_idPdi_param_0];
	mov.u32 	%r2779, %ctaid.y;
	shl.b32 	%r2780, %r2779, 7;
	add.s32 	%r2783, %r2780, %r2764;
	or.b32  	%r2784, %r2783, 1;
	setp.ge.s32 	%p271, %r2784, %r2951;
	mov.u32 	%r2785, %ctaid.x;
	shl.b32 	%r2786, %r2785, 7;
	mov.u32 	%r2787, %tid.x;
	shl.b32 	%r2788, %r2787, 3;
	add.s32 	%r2789, %r2786, %r2788;
	add.s32 	%r2791, %r2789, 1;
	setp.ge.s32 	%p272, %r2791, %r3071;
	or.pred  	%p273, %p271, %p272;
	@%p273 bra 	$L__BB0_273;
	ld.param.u32 	%r3252, [_Z21gemm_kernel_optimizediiidPKdiS0_idPdi_param_10];
	ld.param.u64 	%rd464, [_Z21gemm_kernel_optimizediiidPKdiS0_idPdi_param_9];
	ld.param.f64 	%fd1102, [_Z21gemm_kernel_optimizediiidPKdiS0_idPdi_param_8];
	ld.param.f64 	%fd1038, [_Z21gemm_kernel_optimizediiidPKdiS0_idPdi_param_3];
	mad.lo.s32 	%r2797, %r2783, %r3252, %r3252;
	cvt.s64.s32 	%rd316, %r2797;
	mov.u32 	%r2798, %ctaid.x;
	shl.b32 	%r2799, %r2798, 7;
	mov.u32 	%r2800, %tid.x;
	shl.b32 	%r2801, %r2800, 3;
	add.s32 	%r2802, %r2799, %r2801;
	cvt.u64.u32 	%rd317, %r2802;
	add.s64 	%rd318, %rd317, %rd316;
	cvta.to.global.u64 	%rd319, %rd464;
	shl.b64 	%rd320, %rd318, 3;
	add.s64 	%rd321, %rd319, %rd320;
	ld.global.f64 	%fd864, [%rd321+8];
	mul.f64 	%fd865, %fd1102, %fd864;
	fma.rn.f64 	%fd866, %fd1038, %fd1259, %fd865;
	st.global.f64 	[%rd321+8], %fd866;
$L__BB0_273:
	ld.param.u32 	%r3072, [_Z21gemm_kernel_optimizediiidPKdiS0_idPdi_param_1];
	ld.param.u32 	%r2952, [_Z21gemm_kernel_optimizediiidPKdiS0_idPdi_param_0];
	setp.ge.s32 	%p274, %r2784, %r2952;
	add.s32 	%r2815, %r2789, 2;
	setp.ge.s32 	%p275, %r2815, %r3072;
	or.pred  	%p276, %p274, %p275;
	@%p276 bra 	$L__BB0_275;
	ld.param.u32 	%r3253, [_Z21gemm_kernel_optimizediiidPKdiS0_idPdi_param_10];
	ld.param.u64 	%rd465, [_Z21gemm_kernel_optimizediiidPKdiS0_idPdi_param_9];
	ld.param.f64 	%fd1103, [_Z21gemm_kernel_optimizediiidPKdiS0_idPdi_param_8];
	ld.param.f64 	%fd1039, [_Z21gemm_kernel_optimizediiidPKdiS0_idPdi_param_3];
	mad.lo.s32 	%r2821, %r2783, %r3253, %r3253;
	cvt.s64.s32 	%rd322, %r2821;
	mov.u32 	%r2822, %ctaid.x;
	shl.b32 	%r2823, %r2822, 7;
	mov.u32 	%r2824, %tid.x;
	shl.b32 	%r2825, %r2824, 3;
	add.s32 	%r2826, %r2823, %r2825;
	cvt.u64.u32 	%rd323, %r2826;
	add.s64 	%rd324, %rd323, %rd322;
	cvta.to.global.u64 	%rd325, %rd465;
	shl.b64 	%rd326, %rd324, 3;
	add.s64 	%rd327, %rd325, %rd326;
	ld.global.f64 	%fd867, [%rd327+16];
	mul.f64 	%fd868, %fd1103, %fd867;
	fma.rn.f64 	%fd869, %fd1039, %fd1258, %fd868;
	st.global.f64 	[%rd327+16], %fd869;
$L__BB0_275:
	ld.param.u32 	%r3073, [_Z21gemm_kernel_optimizediiidPKdiS0_idPdi_param_1];
	ld.param.u32 	%r2953, [_Z21gemm_kernel_optimizediiidPKdiS0_idPdi_param_0];
	setp.ge.s32 	%p277, %r2784, %r2953;
	add.s32 	%r2839, %r2789, 3;
	setp.ge.s32 	%p278, %r2839, %r3073;
	or.pred  	%p279, %p277, %p278;
	@%p279 bra 	$L__BB0_277;
	ld.param.u32 	%r3254, [_Z21gemm_kernel_optimizediiidPKdiS0_idPdi_param_10];
	ld.param.u64 	%rd466, [_Z21gemm_kernel_optimizediiidPKdiS0_idPdi_param_9];
	ld.param.f64 	%fd1104, [_Z21gemm_kernel_optimizediiidPKdiS0_idPdi_param_8];
	ld.param.f64 	%fd1040, [_Z21gemm_kernel_optimizediiidPKdiS0_idPdi_param_3];
	mad.lo.s32 	%r2845, %r2783, %r3254, %r3254;
	cvt.s64.s32 	%rd328, %r2845;
	mov.u32 	%r2848, %tid.x;
	shl.b32 	%r2849, %r2848, 3;
	add.s32 	%r2850, %r2786, %r2849;
	cvt.u64.u32 	%rd329, %r2850;
	add.s64 	%rd330, %rd329, %rd328;
	cvta.to.global.u64 	%rd331, %rd466;
	shl.b64 	%rd332, %rd330, 3;
	add.s64 	%rd333, %rd331, %rd332;
	ld.global.f64 	%fd870, [%rd333+24];
	mul.f64 	%fd871, %fd1104, %fd870;
	fma.rn.f64 	%fd872, %fd1040, %fd1257, %fd871;
	st.global.f64 	[%rd333+24], %fd872;
$L__BB0_277:
	ld.param.u32 	%r3074, [_Z21gemm_kernel_optimizediiidPKdiS0_idPdi_param_1];
	ld.param.u32 	%r2954, [_Z21gemm_kernel_optimizediiidPKdiS0_idPdi_param_0];
	setp.ge.s32 	%p280, %r2784, %r2954;
	add.s32 	%r2862, %r2789, 4;
	setp.ge.s32 	%p281, %r2862, %r3074;
	or.pred  	%p282, %p280, %p281;
	@%p282 bra 	$L__BB0_279;
	ld.param.u32 	%r3255, [_Z21gemm_kernel_optimizediiidPKdiS0_idPdi_param_10];
	ld.param.u64 	%rd467, [_Z21gemm_kernel_optimizediiidPKdiS0_idPdi_param_9];
	ld.param.f64 	%fd1105, [_Z21gemm_kernel_optimizediiidPKdiS0_idPdi_param_8];
	ld.param.f64 	%fd1041, [_Z21gemm_kernel_optimizediiidPKdiS0_idPdi_param_3];
	mad.lo.s32 	%r2868, %r2783, %r3255, %r3255;
	cvt.s64.s32 	%rd334, %r2868;
	cvt.u64.u32 	%rd335, %r2789;
	add.s64 	%rd336, %rd335, %rd334;
	cvta.to.global.u64 	%rd337, %rd467;
	shl.b64 	%rd338, %rd336, 3;
	add.s64 	%rd339, %rd337, %rd338;
	ld.global.f64 	%fd873, [%rd339+32];
	mul.f64 	%fd874, %fd1105, %fd873;
	fma.rn.f64 	%fd875, %fd1041, %fd1256, %fd874;
	st.global.f64 	[%rd339+32], %fd875;
$L__BB0_279:
	ld.param.u32 	%r3075, [_Z21gemm_kernel_optimizediiidPKdiS0_idPdi_param_1];
	ld.param.u32 	%r2955, [_Z21gemm_kernel_optimizediiidPKdiS0_idPdi_param_0];
	setp.ge.s32 	%p283, %r2784, %r2955;
	add.s32 	%r147, %r2789, 5;
	setp.ge.s32 	%p284, %r147, %r3075;
	or.pred  	%p285, %p283, %p284;
	@%p285 bra 	$L__BB0_281;
	ld.param.u32 	%r3256, [_Z21gemm_kernel_optimizediiidPKdiS0_idPdi_param_10];
	ld.param.u64 	%rd468, [_Z21gemm_kernel_optimizediiidPKdiS0_idPdi_param_9];
	ld.param.f64 	%fd1106, [_Z21gemm_kernel_optimizediiidPKdiS0_idPdi_param_8];
	ld.param.f64 	%fd1042, [_Z21gemm_kernel_optimizediiidPKdiS0_idPdi_param_3];
	mad.lo.s32 	%r2880, %r2783, %r3256, %r3256;
	cvt.s64.s32 	%rd340, %r2880;
	cvt.u64.u32 	%rd341, %r2789;
	add.s64 	%rd342, %rd341, %rd340;
	cvta.to.global.u64 	%rd343, %rd468;
	shl.b64 	%rd344, %rd342, 3;
	add.s64 	%rd345, %rd343, %rd344;
	ld.global.f64 	%fd876, [%rd345+40];
	mul.f64 	%fd877, %fd1106, %fd876;
	fma.rn.f64 	%fd878, %fd1042, %fd1255, %fd877;
	st.global.f64 	[%rd345+40], %fd878;
$L__BB0_281:
	ld.param.u32 	%r3076, [_Z21gemm_kernel_optimizediiidPKdiS0_idPdi_param_1];
	ld.param.u32 	%r2956, [_Z21gemm_kernel_optimizediiidPKdiS0_idPdi_param_0];
	setp.ge.s32 	%p286, %r2784, %r2956;
	add.s32 	%r148, %r2789, 6;
	setp.ge.s32 	%p287, %r148, %r3076;
	or.pred  	%p288, %p286, %p287;
	@%p288 bra 	$L__BB0_283;
	ld.param.u32 	%r3257, [_Z21gemm_kernel_optimizediiidPKdiS0_idPdi_param_10];
	ld.param.u64 	%rd469, [_Z21gemm_kernel_optimizediiidPKdiS0_idPdi_param_9];
	ld.param.f64 	%fd1107, [_Z21gemm_kernel_optimizediiidPKdiS0_idPdi_param_8];
	ld.param.f64 	%fd1043, [_Z21gemm_kernel_optimizediiidPKdiS0_idPdi_param_3];
	mad.lo.s32 	%r2898, %r2783, %r3257, %r3257;
	cvt.s64.s32 	%rd346, %r2898;
	cvt.u64.u32 	%rd347, %r2789;
	add.s64 	%rd348, %rd347, %rd346;
	cvta.to.global.u64 	%rd349, %rd469;
	shl.b64 	%rd350, %rd348, 3;
	add.s64 	%rd351, %rd349, %rd350;
	ld.global.f64 	%fd879, [%rd351+48];
	mul.f64 	%fd880, %fd1107, %fd879;
	fma.rn.f64 	%fd881, %fd1043, %fd1254, %fd880;
	st.global.f64 	[%rd351+48], %fd881;
$L__BB0_283:
	ld.param.u32 	%r3077, [_Z21gemm_kernel_optimizediiidPKdiS0_idPdi_param_1];
	ld.param.u32 	%r2957, [_Z21gemm_kernel_optimizediiidPKdiS0_idPdi_param_0];
	setp.ge.s32 	%p289, %r2784, %r2957;
	add.s32 	%r149, %r2789, 7;
	setp.ge.s32 	%p290, %r149, %r3077;
	or.pred  	%p291, %p289, %p290;
	@%p291 bra 	$L__BB0_285;
	ld.param.u32 	%r3258, [_Z21gemm_kernel_optimizediiidPKdiS0_idPdi_param_10];
	ld.param.u64 	%rd470, [_Z21gemm_kernel_optimizediiidPKdiS0_idPdi_param_9];
	ld.param.f64 	%fd1108, [_Z21gemm_kernel_optimizediiidPKdiS0_idPdi_param_8];
	ld.param.f64 	%fd1044, [_Z21gemm_kernel_optimizediiidPKdiS0_idPdi_param_3];
	mad.lo.s32 	%r2916, %r2783, %r3258, %r3258;
	cvt.s64.s32 	%rd352, %r2916;
	cvt.u64.u32 	%rd353, %r2789;
	add.s64 	%rd354, %rd353, %rd352;
	cvta.to.global.u64 	%rd355, %rd470;
	shl.b64 	%rd356, %rd354, 3;
	add.s64 	%rd357, %rd355, %rd356;
	ld.global.f64 	%fd882, [%rd357+56];
	mul.f64 	%fd883, %fd1108, %fd882;
	fma.rn.f64 	%fd884, %fd1044, %fd1253, %fd883;
	st.global.f64 	[%rd357+56], %fd884;
$L__BB0_285:
	ld.param.u32 	%r3259, [_Z21gemm_kernel_optimizediiidPKdiS0_idPdi_param_10];
	ld.param.u32 	%r3078, [_Z21gemm_kernel_optimizediiidPKdiS0_idPdi_param_1];
	ld.param.u32 	%r2958, [_Z21gemm_kernel_optimizediiidPKdiS0_idPdi_param_0];
	setp.ge.s32 	%p292, %r2789, %r3078;
	or.b32  	%r150, %r2783, 2;
	setp.ge.s32 	%p293, %r150, %r2958;
	mad.lo.s32 	%r2922, %r2783, %r3259, %r3259;
	add.s32 	%r151, %r2922, %r3259;
	or.pred  	%p294, %p293, %p292;
	@%p294 bra 	$L__BB0_287;
	ld.param.u64 	%rd471, [_Z21gemm_kernel_optimizediiidPKdiS0_idPdi_param_9];
	ld.param.f64 	%fd1109, [_Z21gemm_kernel_optimizediiidPKdiS0_idPdi_param_8];
	ld.param.f64 	%fd1045, [_Z21gemm_kernel_optimizediiidPKdiS0_idPdi_param_3];
	add.s32 	%r2923, %r2789, %r151;
	cvta.to.global.u64 	%rd358, %rd471;
	mul.wide.s32 	%rd359, %r2923, 8;
	add.s64 	%rd360, %rd358, %rd359;
	ld.global.f64 	%fd885, [%rd360];
	mul.f64 	%fd886, %fd1109, %fd885;
	fma.rn.f64 	%fd887, %fd1045, %fd1252, %fd886;
	st.global.f64 	[%rd360], %fd887;
$L__BB0_287:
	ld.param.u64 	%rd472, [_Z21gemm_kernel_optimizediiidPKdiS0_idPdi_param_9];
	ld.param.u32 	%r3079, [_Z21gemm_kernel_optimizediiidPKdiS0_idPdi_param_1];
	ld.param.u32 	%r2959, [_Z21gemm_kernel_optimizediiidPKdiS0_idPdi_param_0];
	setp.ge.s32 	%p295, %r150, %r2959;
	setp.ge.s32 	%p296, %r2791, %r3079;
	cvt.s64.s32 	%rd361, %r151;
	cvt.u64.u32 	%rd362, %r2789;
	add.s64 	%rd363, %rd362, %rd361;
	cvta.to.global.u64 	%rd364, %rd472;
	shl.b64 	%rd365, %rd363, 3;
	add.s64 	%rd1, %rd364, %rd365;
	or.pred  	%p297, %p295, %p296;
	@%p297 bra 	$L__BB0_289;
	ld.param.f64 	%fd1110, [_Z21gemm_kernel_optimizediiidPKdiS0_idPdi_param_8];
	ld.param.f64 	%fd1046, [_Z21gemm_kernel_optimizediiidPKdiS0_idPdi_param_3];
	ld.global.f64 	%fd888, [%rd1+8];
	mul.f64 	%fd889, %fd1110, %fd888;
	fma.rn.f64 	%fd890, %fd1046, %fd1251, %fd889;
	st.global.f64 	[%rd1+8], %fd890;
$L__BB0_289:
	ld.param.u32 	%r3080, [_Z21gemm_kernel_optimizediiidPKdiS0_idPdi_param_1];
	ld.param.u32 	%r2960, [_Z21gemm_kernel_optimizediiidPKdiS0_idPdi_param_0];
	setp.ge.s32 	%p298, %r150, %r2960;
	setp.ge.s32 	%p299, %r2815, %r3080;
	or.pred  	%p300, %p298, %p299;
	@%p300 bra 	$L__BB0_291;
	ld.param.f64 	%fd1111, [_Z21gemm_kernel_optimizediiidPKdiS0_idPdi_param_8];
	ld.param.f64 	%fd1047, [_Z21gemm_kernel_optimizediiidPKdiS0_idPdi_param_3];
	ld.global.f64 	%fd891, [%rd1+16];
	mul.f64 	%fd892, %fd1111, %fd891;
	fma.rn.f64 	%fd893, %fd1047, %fd1250, %fd892;
	st.global.f64 	[%rd1+16], %fd893;
$L__BB0_291:
	ld.param.u32 	%r3081, [_Z21gemm_kernel_optimizediiidPKdiS0_idPdi_param_1];
	ld.param.u32 	%r2961, [_Z21gemm_kernel_optimizediiidPKdiS0_idPdi_param_0];
	setp.ge.s32 	%p301, %r150, %r2961;
	setp.ge.s32 	%p302, %r2839, %r3081;
	or.pred  	%p303, %p301, %p302;
	@%p303 bra 	$L__BB0_293;
	ld.param.f64 	%fd1112, [_Z21gemm_kernel_optimizediiidPKdiS0_idPdi_param_8];
	ld.param.f64 	%fd1048, [_Z21gemm_kernel_optimizediiidPKdiS0_idPdi_param_3];
	ld.global.f64 	%fd894, [%rd1+24];
	mul.f64 	%fd895, %fd1112, %fd894;
	fma.rn.f64 	%fd896, %fd1048, %fd1249, %fd895;
	st.global.f64 	[%rd1+24], %fd896;
$L__BB0_293:
	ld.param.u32 	%r3082, [_Z21gemm_kernel_optimizediiidPKdiS0_idPdi_param_1];
	ld.param.u32 	%r2962, [_Z21gemm_kernel_optimizediiidPKdiS0_idPdi_param_0];
	setp.ge.s32 	%p304, %r150, %r2962;
	setp.ge.s32 	%p305, %r2862, %r3082;
	or.pred  	%p306, %p304, %p305;
	@%p306 bra 	$L__BB0_295;
	ld.param.f64 	%fd1113, [_Z21gemm_kernel_optimizediiidPKdiS0_idPdi_param_8];
	ld.param.f64 	%fd1049, [_Z21gemm_kernel_optimizediiidPKdiS0_idPdi_param_3];
	ld.global.f64 	%fd897, [%rd1+32];
	mul.f64 	%fd898, %fd1113, %fd897;
	fma.rn.f64 	%fd899, %fd1049, %fd1248, %fd898;
	st.global.f64 	[%rd1+32], %fd899;
$L__BB0_295:
	ld.param.u32 	%r3083, [_Z21gemm_kernel_optimizediiidPKdiS0_idPdi_param_1];
	ld.param.u32 	%r2963, [_Z21gemm_kernel_optimizediiidPKdiS0_idPdi_param_0];
	setp.ge.s32 	%p307, %r150, %r2963;
	setp.ge.s32 	%p308, %r147, %r3083;
	or.pred  	%p309, %p307, %p308;
	@%p309 bra 	$L__BB0_297;
	ld.param.f64 	%fd1114, [_Z21gemm_kernel_optimizediiidPKdiS0_idPdi_param_8];
	ld.param.f64 	%fd1050, [_Z21gemm_kernel_optimizediiidPKdiS0_idPdi_param_3];
	ld.global.f64 	%fd900, [%rd1+40];
	mul.f64 	%fd901, %fd1114, %fd900;
	fma.rn.f64 	%fd902, %fd1050, %fd1247, %fd901;
	st.global.f64 	[%rd1+40], %fd902;
$L__BB0_297:
	ld.param.u32 	%r3084, [_Z21gemm_kernel_optimizediiidPKdiS0_idPdi_param_1];
	ld.param.u32 	%r2964, [_Z21gemm_kernel_optimizediiidPKdiS0_idPdi_param_0];
	setp.ge.s32 	%p310, %r150, %r2964;
	setp.ge.s32 	%p311, %r148, %r3084;
	or.pred  	%p312, %p310, %p311;
	@%p312 bra 	$L__BB0_299;
	ld.param.f64 	%fd1115, [_Z21gemm_kernel_optimizediiidPKdiS0_idPdi_param_8];
	ld.param.f64 	%fd1051, [_Z21gemm_kernel_optimizediiidPKdiS0_idPdi_param_3];
	ld.global.f64 	%fd903, [%rd1+48];
	mul.f64 	%fd904, %fd1115, %fd903;
	fma.rn.f64 	%fd905, %fd1051, %fd1246, %fd904;
	st.global.f64 	[%rd1+48], %fd905;
$L__BB0_299:
	ld.param.u32 	%r3085, [_Z21gemm_kernel_optimizediiidPKdiS0_idPdi_param_1];
	ld.param.u32 	%r2965, [_Z21gemm_kernel_optimizediiidPKdiS0_idPdi_param_0];
	setp.ge.s32 	%p313, %r150, %r2965;
	setp.ge.s32 	%p314, %r149, %r3085;
	or.pred  	%p315, %p313, %p314;
	@%p315 bra 	$L__BB0_301;
	ld.param.f64 	%fd1116, [_Z21gemm_kernel_optimizediiidPKdiS0_idPdi_param_8];
	ld.param.f64 	%fd1052, [_Z21gemm_kernel_optimizediiidPKdiS0_idPdi_param_3];
	ld.global.f64 	%fd906, [%rd1+56];
	mul.f64 	%fd907, %fd1116, %fd906;
	fma.rn.f64 	%fd908, %fd1052, %fd1245, %fd907;
	st.global.f64 	[%rd1+56], %fd908;
$L__BB0_301:
	ld.param.u32 	%r3260, [_Z21gemm_kernel_optimizediiidPKdiS0_idPdi_param_10];
	ld.param.u64 	%rd473, [_Z21gemm_kernel_optimizediiidPKdiS0_idPdi_param_9];
	ld.param.u32 	%r3086, [_Z21gemm_kernel_optimizediiidPKdiS0_idPdi_param_1];
	ld.param.u32 	%r2966, [_Z21gemm_kernel_optimizediiidPKdiS0_idPdi_param_0];
	cvta.to.global.u64 	%rd2, %rd473;
	setp.ge.s32 	%p316, %r2789, %r3086;
	or.b32  	%r156, %r2783, 3;
	setp.ge.s32 	%p317, %r156, %r2966;
	add.s32 	%r157, %r151, %r3260;
	or.pred  	%p318, %p317, %p316;
	@%p318 bra 	$L__BB0_303;
	ld.param.f64 	%fd1117, [_Z21gemm_kernel_optimizediiidPKdiS0_idPdi_param_8];
	ld.param.f64 	%fd1053, [_Z21gemm_kernel_optimizediiidPKdiS0_idPdi_param_3];
	add.s32 	%r2929, %r2789, %r157;
	mul.wide.s32 	%rd366, %r2929, 8;
	add.s64 	%rd367, %rd2, %rd366;
	ld.global.f64 	%fd909, [%rd367];
	mul.f64 	%fd910, %fd1117, %fd909;
	fma.rn.f64 	%fd911, %fd1053, %fd1244, %fd910;
	st.global.f64 	[%rd367], %fd911;
$L__BB0_303:
	ld.param.u32 	%r3087, [_Z21gemm_kernel_optimizediiidPKdiS0_idPdi_param_1];
	ld.param.u32 	%r2967, [_Z21gemm_kernel_optimizediiidPKdiS0_idPdi_param_0];
	setp.ge.s32 	%p319, %r156, %r2967;
	setp.ge.s32 	%p320, %r2791, %r3087;
	cvt.s64.s32 	%rd368, %r157;
	add.s64 	%rd369, %rd362, %rd368;
	shl.b64 	%rd370, %rd369, 3;
	add.s64 	%rd4, %rd2, %rd370;
	or.pred  	%p321, %p319, %p320;
	@%p321 bra 	$L__BB0_305;
	ld.param.f64 	%fd1118, [_Z21gemm_kernel_optimizediiidPKdiS0_idPdi_param_8];
	ld.param.f64 	%fd1054, [_Z21gemm_kernel_optimizediiidPKdiS0_idPdi_param_3];
	ld.global.f64 	%fd912, [%rd4+8];
	mul.f64 	%fd913, %fd1118, %fd912;
	fma.rn.f64 	%fd914, %fd1054, %fd1243, %fd913;
	st.global.f64 	[%rd4+8], %fd914;
$L__BB0_305:
	ld.param.u32 	%r3088, [_Z21gemm_kernel_optimizediiidPKdiS0_idPdi_param_1];
	ld.param.u32 	%r2968, [_Z21gemm_kernel_optimizediiidPKdiS0_idPdi_param_0];
	setp.ge.s32 	%p322, %r156, %r2968;
	setp.ge.s32 	%p323, %r2815, %r3088;
	or.pred  	%p324, %p322, %p323;
	@%p324 bra 	$L__BB0_307;
	ld.param.f64 	%fd1119, [_Z21gemm_kernel_optimizediiidPKdiS0_idPdi_param_8];
	ld.param.f64 	%fd1055, [_Z21gemm_kernel_optimizediiidPKdiS0_idPdi_param_3];
	ld.global.f64 	%fd915, [%rd4+16];
	mul.f64 	%fd916, %fd1119, %fd915;
	fma.rn.f64 	%fd917, %fd1055, %fd1242, %fd916;
	st.global.f64 	[%rd4+16], %fd917;
$L__BB0_307:
	ld.param.u32 	%r3089, [_Z21gemm_kernel_optimizediiidPKdiS0_idPdi_param_1];
	ld.param.u32 	%r2969, [_Z21gemm_kernel_optimizediiidPKdiS0_idPdi_param_0];
	setp.ge.s32 	%p325, %r156, %r2969;
	setp.ge.s32 	%p326, %r2839, %r3089;
	or.pred  	%p327, %p325, %p326;
	@%p327 bra 	$L__BB0_309;
	ld.param.f64 	%fd1120, [_Z21gemm_kernel_optimizediiidPKdiS0_idPdi_param_8];
	ld.param.f64 	%fd1056, [_Z21gemm_kernel_optimizediiidPKdiS0_idPdi_param_3];
	ld.global.f64 	%fd918, [%rd4+24];
	mul.f64 	%fd919, %fd1120, %fd918;
	fma.rn.f64 	%fd920, %fd1056, %fd1241, %fd919;
	st.global.f64 	[%rd4+24], %fd920;
$L__BB0_309:
	ld.param.u32 	%r3090, [_Z21gemm_kernel_optimizediiidPKdiS0_idPdi_param_1];
	ld.param.u32 	%r2970, [_Z21gemm_kernel_optimizediiidPKdiS0_idPdi_param_0];
	setp.ge.s32 	%p328, %r156, %r2970;
	setp.ge.s32 	%p329, %r2862, %r3090;
	or.pred  	%p330, %p328, %p329;
	@%p330 bra 	$L__BB0_311;
	ld.param.f64 	%fd1121, [_Z21gemm_kernel_optimizediiidPKdiS0_idPdi_param_8];
	ld.param.f64 	%fd1057, [_Z21gemm_kernel_optimizediiidPKdiS0_idPdi_param_3];
	ld.global.f64 	%fd921, [%rd4+32];
	mul.f64 	%fd922, %fd1121, %fd921;
	fma.rn.f64 	%fd923, %fd1057, %fd1240, %fd922;
	st.global.f64 	[%rd4+32], %fd923;
$L__BB0_311:
	ld.param.u32 	%r3091, [_Z21gemm_kernel_optimizediiidPKdiS0_idPdi_param_1];
	ld.param.u32 	%r2971, [_Z21gemm_kernel_optimizediiidPKdiS0_idPdi_param_0];
	setp.ge.s32 	%p331, %r156, %r2971;
	setp.ge.s32 	%p332, %r147, %r3091;
	or.pred  	%p333, %p331, %p332;
	@%p333 bra 	$L__BB0_313;
	ld.param.f64 	%fd1122, [_Z21gemm_kernel_optimizediiidPKdiS0_idPdi_param_8];
	ld.param.f64 	%fd1058, [_Z21gemm_kernel_optimizediiidPKdiS0_idPdi_param_3];
	ld.global.f64 	%fd924, [%rd4+40];
	mul.f64 	%fd925, %fd1122, %fd924;
	fma.rn.f64 	%fd926, %fd1058, %fd1239, %fd925;
	st.global.f64 	[%rd4+40], %fd926;
$L__BB0_313:
	ld.param.u32 	%r3092, [_Z21gemm_kernel_optimizediiidPKdiS0_idPdi_param_1];
	ld.param.u32 	%r2972, [_Z21gemm_kernel_optimizediiidPKdiS0_idPdi_param_0];
	setp.ge.s32 	%p334, %r156, %r2972;
	setp.ge.s32 	%p335, %r148, %r3092;
	or.pred  	%p336, %p334, %p335;
	@%p336 bra 	$L__BB0_315;
	ld.param.f64 	%fd1123, [_Z21gemm_kernel_optimizediiidPKdiS0_idPdi_param_8];
	ld.param.f64 	%fd1059, [_Z21gemm_kernel_optimizediiidPKdiS0_idPdi_param_3];
	ld.global.f64 	%fd927, [%rd4+48];
	mul.f64 	%fd928, %fd1123, %fd927;
	fma.rn.f64 	%fd929, %fd1059, %fd1238, %fd928;
	st.global.f64 	[%rd4+48], %fd929;
$L__BB0_315:
	ld.param.u32 	%r3093, [_Z21gemm_kernel_optimizediiidPKdiS0_idPdi_param_1];
	ld.param.u32 	%r2973, [_Z21gemm_kernel_optimizediiidPKdiS0_idPdi_param_0];
	setp.ge.s32 	%p337, %r156, %r2973;
	setp.ge.s32 	%p338, %r149, %r3093;
	or.pred  	%p339, %p337, %p338;
	@%p339 bra 	$L__BB0_317;
	ld.param.f64 	%fd1124, [_Z21gemm_kernel_optimizediiidPKdiS0_idPdi_param_8];
	ld.param.f64 	%fd1060, [_Z21gemm_kernel_optimizediiidPKdiS0_idPdi_param_3];
	ld.global.f64 	%fd930, [%rd4+56];
	mul.f64 	%fd931, %fd1124, %fd930;
	fma.rn.f64 	%fd932, %fd1060, %fd1237, %fd931;
	st.global.f64 	[%rd4+56], %fd932;
$L__BB0_317:
	ld.param.u32 	%r3261, [_Z21gemm_kernel_optimizediiidPKdiS0_idPdi_param_10];
	ld.param.u32 	%r3094, [_Z21gemm_kernel_optimizediiidPKdiS0_idPdi_param_1];
	ld.param.u32 	%r2974, [_Z21gemm_kernel_optimizediiidPKdiS0_idPdi_param_0];
	setp.ge.s32 	%p340, %r2789, %r3094;
	add.s32 	%r159, %r2783, 4;
	setp.ge.s32 	%p341, %r159, %r2974;
	add.s32 	%r160, %r157, %r3261;
	or.pred  	%p342, %p341, %p340;
	@%p342 bra 	$L__BB0_319;
	ld.param.f64 	%fd1125, [_Z21gemm_kernel_optimizediiidPKdiS0_idPdi_param_8];
	ld.param.f64 	%fd1061, [_Z21gemm_kernel_optimizediiidPKdiS0_idPdi_param_3];
	add.s32 	%r2930, %r2789, %r160;
	mul.wide.s32 	%rd371, %r2930, 8;
	add.s64 	%rd372, %rd2, %rd371;
	ld.global.f64 	%fd933, [%rd372];
	mul.f64 	%fd934, %fd1125, %fd933;
	fma.rn.f64 	%fd935, %fd1061, %fd1236, %fd934;
	st.global.f64 	[%rd372], %fd935;
$L__BB0_319:
	ld.param.u32 	%r3095, [_Z21gemm_kernel_optimizediiidPKdiS0_idPdi_param_1];
	ld.param.u32 	%r2975, [_Z21gemm_kernel_optimizediiidPKdiS0_idPdi_param_0];
	setp.ge.s32 	%p343, %r159, %r2975;
	setp.ge.s32 	%p344, %r2791, %r3095;
	cvt.s64.s32 	%rd373, %r160;
	add.s64 	%rd374, %rd362, %rd373;
	shl.b64 	%rd375, %rd374, 3;
	add.s64 	%rd5, %rd2, %rd375;
	or.pred  	%p345, %p343, %p344;
	@%p345 bra 	$L__BB0_321;
	ld.param.f64 	%fd1126, [_Z21gemm_kernel_optimizediiidPKdiS0_idPdi_param_8];
	ld.param.f64 	%fd1062, [_Z21gemm_kernel_optimizediiidPKdiS0_idPdi_param_3];
	ld.global.f64 	%fd936, [%rd5+8];
	mul.f64 	%fd937, %fd1126, %fd936;
	fma.rn.f64 	%fd938, %fd1062, %fd1235, %fd937;
	st.global.f64 	[%rd5+8], %fd938;
$L__BB0_321:
	ld.param.u32 	%r3096, [_Z21gemm_kernel_optimizediiidPKdiS0_idPdi_param_1];
	ld.param.u32 	%r2976, [_Z21gemm_kernel_optimizediiidPKdiS0_idPdi_param_0];
	setp.ge.s32 	%p346, %r159, %r2976;
	setp.ge.s32 	%p347, %r2815, %r3096;
	or.pred  	%p348, %p346, %p347;
	@%p348 bra 	$L__BB0_323;
	ld.param.f64 	%fd1127, [_Z21gemm_kernel_optimizediiidPKdiS0_idPdi_param_8];
	ld.param.f64 	%fd1063, [_Z21gemm_kernel_optimizediiidPKdiS0_idPdi_param_3];
	ld.global.f64 	%fd939, [%rd5+16];
	mul.f64 	%fd940, %fd1127, %fd939;
	fma.rn.f64 	%fd941, %fd1063, %fd1234, %fd940;
	st.global.f64 	[%rd5+16], %fd941;
$L__BB0_323:
	ld.param.u32 	%r3097, [_Z21gemm_kernel_optimizediiidPKdiS0_idPdi_param_1];
	ld.param.u32 	%r2977, [_Z21gemm_kernel_optimizediiidPKdiS0_idPdi_param_0];
	setp.ge.s32 	%p349, %r159, %r2977;
	setp.ge.s32 	%p350, %r2839, %r3097;
	or.pred  	%p351, %p349, %p350;
	@%p351 bra 	$L__BB0_325;
	ld.param.f64 	%fd1128, [_Z21gemm_kernel_optimizediiidPKdiS0_idPdi_param_8];
	ld.param.f64 	%fd1064, [_Z21gemm_kernel_optimizediiidPKdiS0_idPdi_param_3];
	ld.global.f64 	%fd942, [%rd5+24];
	mul.f64 	%fd943, %fd1128, %fd942;
	fma.rn.f64 	%fd944, %fd1064, %fd1233, %fd943;
	st.global.f64 	[%rd5+24], %fd944;
$L__BB0_325:
	ld.param.u32 	%r3098, [_Z21gemm_kernel_optimizediiidPKdiS0_idPdi_param_1];
	ld.param.u32 	%r2978, [_Z21gemm_kernel_optimizediiidPKdiS0_idPdi_param_0];
	setp.ge.s32 	%p352, %r159, %r2978;
	setp.ge.s32 	%p353, %r2862, %r3098;
	or.pred  	%p354, %p352, %p353;
	@%p354 bra 	$L__BB0_327;
	ld.param.f64 	%fd1129, [_Z21gemm_kernel_optimizediiidPKdiS0_idPdi_param_8];
	ld.param.f64 	%fd1065, [_Z21gemm_kernel_optimizediiidPKdiS0_idPdi_param_3];
	ld.global.f64 	%fd945, [%rd5+32];
	mul.f64 	%fd946, %fd1129, %fd945;
	fma.rn.f64 	%fd947, %fd1065, %fd1232, %fd946;
	st.global.f64 	[%rd5+32], %fd947;
$L__BB0_327:
	ld.param.u32 	%r3099, [_Z21gemm_kernel_optimizediiidPKdiS0_idPdi_param_1];
	ld.param.u32 	%r2979, [_Z21gemm_kernel_optimizediiidPKdiS0_idPdi_param_0];
	setp.ge.s32 	%p355, %r159, %r2979;
	setp.ge.s32 	%p356, %r147, %r3099;
	or.pred  	%p357, %p355, %p356;
	@%p357 bra 	$L__BB0_329;
	ld.param.f64 	%fd1130, [_Z21gemm_kernel_optimizediiidPKdiS0_idPdi_param_8];
	ld.param.f64 	%fd1066, [_Z21gemm_kernel_optimizediiidPKdiS0_idPdi_param_3];
	ld.global.f64 	%fd948, [%rd5+40];
	mul.f64 	%fd949, %fd1130, %fd948;
	fma.rn.f64 	%fd950, %fd1066, %fd1231, %fd949;
	st.global.f64 	[%rd5+40], %fd950;
$L__BB0_329:
	ld.param.u32 	%r3100, [_Z21gemm_kernel_optimizediiidPKdiS0_idPdi_param_1];
	ld.param.u32 	%r2980, [_Z21gemm_kernel_optimizediiidPKdiS0_idPdi_param_0];
	setp.ge.s32 	%p358, %r159, %r2980;
	setp.ge.s32 	%p359, %r148, %r3100;
	or.pred  	%p360, %p358, %p359;
	@%p360 bra 	$L__BB0_331;
	ld.param.f64 	%fd1131, [_Z21gemm_kernel_optimizediiidPKdiS0_idPdi_param_8];
	ld.param.f64 	%fd1067, [_Z21gemm_kernel_optimizediiidPKdiS0_idPdi_param_3];
	ld.global.f64 	%fd951, [%rd5+48];
	mul.f64 	%fd952, %fd1131, %fd951;
	fma.rn.f64 	%fd953, %fd1067, %fd1230, %fd952;
	st.global.f64 	[%rd5+48], %fd953;
$L__BB0_331:
	ld.param.u32 	%r3101, [_Z21gemm_kernel_optimizediiidPKdiS0_idPdi_param_1];
	ld.param.u32 	%r2981, [_Z21gemm_kernel_optimizediiidPKdiS0_idPdi_param_0];
	setp.ge.s32 	%p361, %r159, %r2981;
	setp.ge.s32 	%p362, %r149, %r3101;
	or.pred  	%p363, %p361, %p362;
	@%p363 bra 	$L__BB0_333;
	ld.param.f64 	%fd1132, [_Z21gemm_kernel_optimizediiidPKdiS0_idPdi_param_8];
	ld.param.f64 	%fd1068, [_Z21gemm_kernel_optimizediiidPKdiS0_idPdi_param_3];
	ld.global.f64 	%fd954, [%rd5+56];
	mul.f64 	%fd955, %fd1132, %fd954;
	fma.rn.f64 	%fd956, %fd1068, %fd1229, %fd955;
	st.global.f64 	[%rd5+56], %fd956;
$L__BB0_333:
	ld.param.u32 	%r3262, [_Z21gemm_kernel_optimizediiidPKdiS0_idPdi_param_10];
	ld.param.u32 	%r3102, [_Z21gemm_kernel_optimizediiidPKdiS0_idPdi_param_1];
	ld.param.u32 	%r2982, [_Z21gemm_kernel_optimizediiidPKdiS0_idPdi_param_0];
	setp.ge.s32 	%p364, %r2789, %r3102;
	add.s32 	%r161, %r2783, 5;
	setp.ge.s32 	%p365, %r161, %r2982;
	add.s32 	%r162, %r160, %r3262;
	or.pred  	%p366, %p365, %p364;
	@%p366 bra 	$L__BB0_335;
	ld.param.f64 	%fd1133, [_Z21gemm_kernel_optimizediiidPKdiS0_idPdi_param_8];
	ld.param.f64 	%fd1069, [_Z21gemm_kernel_optimizediiidPKdiS0_idPdi_param_3];
	add.s32 	%r2931, %r2789, %r162;
	mul.wide.s32 	%rd376, %r2931, 8;
	add.s64 	%rd377, %rd2, %rd376;
	ld.global.f64 	%fd957, [%rd377];
	mul.f64 	%fd958, %fd1133, %fd957;
	fma.rn.f64 	%fd959, %fd1069, %fd1228, %fd958;
	st.global.f64 	[%rd377], %fd959;
$L__BB0_335:
	ld.param.u32 	%r3103, [_Z21gemm_kernel_optimizediiidPKdiS0_idPdi_param_1];
	ld.param.u32 	%r2983, [_Z21gemm_kernel_optimizediiidPKdiS0_idPdi_param_0];
	setp.ge.s32 	%p367, %r161, %r2983;
	setp.ge.s32 	%p368, %r2791, %r3103;
	cvt.s64.s32 	%rd378, %r162;
	add.s64 	%rd379, %rd362, %rd378;
	shl.b64 	%rd380, %rd379, 3;
	add.s64 	%rd6, %rd2, %rd380;
	or.pred  	%p369, %p367, %p368;
	@%p369 bra 	$L__BB0_337;
	ld.param.f64 	%fd1134, [_Z21gemm_kernel_optimizediiidPKdiS0_idPdi_param_8];
	ld.param.f64 	%fd1070, [_Z21gemm_kernel_optimizediiidPKdiS0_idPdi_param_3];
	ld.global.f64 	%fd960, [%rd6+8];
	mul.f64 	%fd961, %fd1134, %fd960;
	fma.rn.f64 	%fd962, %fd1070, %fd1227, %fd961;
	st.global.f64 	[%rd6+8], %fd962;
$L__BB0_337:
	ld.param.u32 	%r3104, [_Z21gemm_kernel_optimizediiidPKdiS0_idPdi_param_1];
	ld.param.u32 	%r2984, [_Z21gemm_kernel_optimizediiidPKdiS0_idPdi_param_0];
	setp.ge.s32 	%p370, %r161, %r2984;
	setp.ge.s32 	%p371, %r2815, %r3104;
	or.pred  	%p372, %p370, %p371;
	@%p372 bra 	$L__BB0_339;
	ld.param.f64 	%fd1135, [_Z21gemm_kernel_optimizediiidPKdiS0_idPdi_param_8];
	ld.param.f64 	%fd1071, [_Z21gemm_kernel_optimizediiidPKdiS0_idPdi_param_3];
	ld.global.f64 	%fd963, [%rd6+16];
	mul.f64 	%fd964, %fd1135, %fd963;
	fma.rn.f64 	%fd965, %fd1071, %fd1226, %fd964;
	st.global.f64 	[%rd6+16], %fd965;
$L__BB0_339:
	ld.param.u32 	%r3105, [_Z21gemm_kernel_optimizediiidPKdiS0_idPdi_param_1];
	ld.param.u32 	%r2985, [_Z21gemm_kernel_optimizediiidPKdiS0_idPdi_param_0];
	setp.ge.s32 	%p373, %r161, %r2985;
	setp.ge.s32 	%p374, %r2839, %r3105;
	or.pred  	%p375, %p373, %p374;
	@%p375 bra 	$L__BB0_341;
	ld.param.f64 	%fd1136, [_Z21gemm_kernel_optimizediiidPKdiS0_idPdi_param_8];
	ld.param.f64 	%fd1072, [_Z21gemm_kernel_optimizediiidPKdiS0_idPdi_param_3];
	ld.global.f64 	%fd966, [%rd6+24];
	mul.f64 	%fd967, %fd1136, %fd966;
	fma.rn.f64 	%fd968, %fd1072, %fd1225, %fd967;
	st.global.f64 	[%rd6+24], %fd968;
$L__BB0_341:
	ld.param.u32 	%r3106, [_Z21gemm_kernel_optimizediiidPKdiS0_idPdi_param_1];
	ld.param.u32 	%r2986, [_Z21gemm_kernel_optimizediiidPKdiS0_idPdi_param_0];
	setp.ge.s32 	%p376, %r161, %r2986;
	setp.ge.s32 	%p377, %r2862, %r3106;
	or.pred  	%p378, %p376, %p377;
	@%p378 bra 	$L__BB0_343;
	ld.param.f64 	%fd1137, [_Z21gemm_kernel_optimizediiidPKdiS0_idPdi_param_8];
	ld.param.f64 	%fd1073, [_Z21gemm_kernel_optimizediiidPKdiS0_idPdi_param_3];
	ld.global.f64 	%fd969, [%rd6+32];
	mul.f64 	%fd970, %fd1137, %fd969;
	fma.rn.f64 	%fd971, %fd1073, %fd1224, %fd970;
	st.global.f64 	[%rd6+32], %fd971;
$L__BB0_343:
	ld.param.u32 	%r3107, [_Z21gemm_kernel_optimizediiidPKdiS0_idPdi_param_1];
	ld.param.u32 	%r2987, [_Z21gemm_kernel_optimizediiidPKdiS0_idPdi_param_0];
	setp.ge.s32 	%p379, %r161, %r2987;
	setp.ge.s32 	%p380, %r147, %r3107;
	or.pred  	%p381, %p379, %p380;
	@%p381 bra 	$L__BB0_345;
	ld.param.f64 	%fd1138, [_Z21gemm_kernel_optimizediiidPKdiS0_idPdi_param_8];
	ld.param.f64 	%fd1074, [_Z21gemm_kernel_optimizediiidPKdiS0_idPdi_param_3];
	ld.global.f64 	%fd972, [%rd6+40];
	mul.f64 	%fd973, %fd1138, %fd972;
	fma.rn.f64 	%fd974, %fd1074, %fd1223, %fd973;
	st.global.f64 	[%rd6+40], %fd974;
$L__BB0_345:
	ld.param.u32 	%r3108, [_Z21gemm_kernel_optimizediiidPKdiS0_idPdi_param_1];
	ld.param.u32 	%r2988, [_Z21gemm_kernel_optimizediiidPKdiS0_idPdi_param_0];
	setp.ge.s32 	%p382, %r161, %r2988;
	setp.ge.s32 	%p383, %r148, %r3108;
	or.pred  	%p384, %p382, %p383;
	@%p384 bra 	$L__BB0_347;
	ld.param.f64 	%fd1139, [_Z21gemm_kernel_optimizediiidPKdiS0_idPdi_param_8];
	ld.param.f64 	%fd1075, [_Z21gemm_kernel_optimizediiidPKdiS0_idPdi_param_3];
	ld.global.f64 	%fd975, [%rd6+48];
	mul.f64 	%fd976, %fd1139, %fd975;
	fma.rn.f64 	%fd977, %fd1075, %fd1222, %fd976;
	st.global.f64 	[%rd6+48], %fd977;
$L__BB0_347:
	ld.param.u32 	%r3109, [_Z21gemm_kernel_optimizediiidPKdiS0_idPdi_param_1];
	ld.param.u32 	%r2989, [_Z21gemm_kernel_optimizediiidPKdiS0_idPdi_param_0];
	setp.ge.s32 	%p385, %r161, %r2989;
	setp.ge.s32 	%p386, %r149, %r3109;
	or.pred  	%p387, %p385, %p386;
	@%p387 bra 	$L__BB0_349;
	ld.param.f64 	%fd1140, [_Z21gemm_kernel_optimizediiidPKdiS0_idPdi_param_8];
	ld.param.f64 	%fd1076, [_Z21gemm_kernel_optimizediiidPKdiS0_idPdi_param_3];
	ld.global.f64 	%fd978, [%rd6+56];
	mul.f64 	%fd979, %fd1140, %fd978;
	fma.rn.f64 	%fd980, %fd1076, %fd1221, %fd979;
	st.global.f64 	[%rd6+56], %fd980;
$L__BB0_349:
	ld.param.u32 	%r3263, [_Z21gemm_kernel_optimizediiidPKdiS0_idPdi_param_10];
	ld.param.u32 	%r3110, [_Z21gemm_kernel_optimizediiidPKdiS0_idPdi_param_1];
	ld.param.u32 	%r2990, [_Z21gemm_kernel_optimizediiidPKdiS0_idPdi_param_0];
	setp.ge.s32 	%p388, %r2789, %r3110;
	add.s32 	%r163, %r2783, 6;
	setp.ge.s32 	%p389, %r163, %r2990;
	add.s32 	%r164, %r162, %r3263;
	or.pred  	%p390, %p389, %p388;
	@%p390 bra 	$L__BB0_351;
	ld.param.f64 	%fd1141, [_Z21gemm_kernel_optimizediiidPKdiS0_idPdi_param_8];
	ld.param.f64 	%fd1077, [_Z21gemm_kernel_optimizediiidPKdiS0_idPdi_param_3];
	add.s32 	%r2932, %r2789, %r164;
	mul.wide.s32 	%rd381, %r2932, 8;
	add.s64 	%rd382, %rd2, %rd381;
	ld.global.f64 	%fd981, [%rd382];
	mul.f64 	%fd982, %fd1141, %fd981;
	fma.rn.f64 	%fd983, %fd1077, %fd1269, %fd982;
	st.global.f64 	[%rd382], %fd983;
$L__BB0_351:
	ld.param.u32 	%r3111, [_Z21gemm_kernel_optimizediiidPKdiS0_idPdi_param_1];
	ld.param.u32 	%r2991, [_Z21gemm_kernel_optimizediiidPKdiS0_idPdi_param_0];
	setp.ge.s32 	%p391, %r163, %r2991;
	setp.ge.s32 	%p392, %r2791, %r3111;
	cvt.s64.s32 	%rd383, %r164;
	add.s64 	%rd384, %rd362, %rd383;
	shl.b64 	%rd385, %rd384, 3;
	add.s64 	%rd7, %rd2, %rd385;
	or.pred  	%p393, %p391, %p392;
	@%p393 bra 	$L__BB0_353;
	ld.param.f64 	%fd1142, [_Z21gemm_kernel_optimizediiidPKdiS0_idPdi_param_8];
	ld.param.f64 	%fd1078, [_Z21gemm_kernel_optimizediiidPKdiS0_idPdi_param_3];
	ld.global.f64 	%fd984, [%rd7+8];
	mul.f64 	%fd985, %fd1142, %fd984;
	fma.rn.f64 	%fd986, %fd1078, %fd1270, %fd985;
	st.global.f64 	[%rd7+8], %fd986;
$L__BB0_353:
	ld.param.u32 	%r3112, [_Z21gemm_kernel_optimizediiidPKdiS0_idPdi_param_1];
	ld.param.u32 	%r2992, [_Z21gemm_kernel_optimizediiidPKdiS0_idPdi_param_0];
	setp.ge.s32 	%p394, %r163, %r2992;
	setp.ge.s32 	%p395, %r2815, %r3112;
	or.pred  	%p396, %p394, %p395;
	@%p396 bra 	$L__BB0_355;
	ld.param.f64 	%fd1143, [_Z21gemm_kernel_optimizediiidPKdiS0_idPdi_param_8];
	ld.param.f64 	%fd1079, [_Z21gemm_kernel_optimizediiidPKdiS0_idPdi_param_3];
	ld.global.f64 	%fd987, [%rd7+16];
	mul.f64 	%fd988, %fd1143, %fd987;
	fma.rn.f64 	%fd989, %fd1079, %fd1271, %fd988;
	st.global.f64 	[%rd7+16], %fd989;
$L__BB0_355:
	ld.param.u32 	%r3113, [_Z21gemm_kernel_optimizediiidPKdiS0_idPdi_param_1];
	ld.param.u32 	%r2993, [_Z21gemm_kernel_optimizediiidPKdiS0_idPdi_param_0];
	setp.ge.s32 	%p397, %r163, %r2993;
	setp.ge.s32 	%p398, %r2839, %r3113;
	or.pred  	%p399, %p397, %p398;
	@%p399 bra 	$L__BB0_357;
	ld.param.f64 	%fd1144, [_Z21gemm_kernel_optimizediiidPKdiS0_idPdi_param_8];
	ld.param.f64 	%fd1080, [_Z21gemm_kernel_optimizediiidPKdiS0_idPdi_param_3];
	ld.global.f64 	%fd990, [%rd7+24];
	mul.f64 	%fd991, %fd1144, %fd990;
	fma.rn.f64 	%fd992, %fd1080, %fd1272, %fd991;
	st.global.f64 	[%rd7+24], %fd992;
$L__BB0_357:
	ld.param.u32 	%r3114, [_Z21gemm_kernel_optimizediiidPKdiS0_idPdi_param_1];
	ld.param.u32 	%r2994, [_Z21gemm_kernel_optimizediiidPKdiS0_idPdi_param_0];
	setp.ge.s32 	%p400, %r163, %r2994;
	setp.ge.s32 	%p401, %r2862, %r3114;
	or.pred  	%p402, %p400, %p401;
	@%p402 bra 	$L__BB0_359;
	ld.param.f64 	%fd1145, [_Z21gemm_kernel_optimizediiidPKdiS0_idPdi_param_8];
	ld.param.f64 	%fd1081, [_Z21gemm_kernel_optimizediiidPKdiS0_idPdi_param_3];
	ld.global.f64 	%fd993, [%rd7+32];
	mul.f64 	%fd994, %fd1145, %fd993;
	fma.rn.f64 	%fd995, %fd1081, %fd1273, %fd994;
	st.global.f64 	[%rd7+32], %fd995;
$L__BB0_359:
	ld.param.u32 	%r3115, [_Z21gemm_kernel_optimizediiidPKdiS0_idPdi_param_1];
	ld.param.u32 	%r2995, [_Z21gemm_kernel_optimizediiidPKdiS0_idPdi_param_0];
	setp.ge.s32 	%p403, %r163, %r2995;
	setp.ge.s32 	%p404, %r147, %r3115;
	or.pred  	%p405, %p403, %p404;
	@%p405 bra 	$L__BB0_361;
	ld.param.f64 	%fd1146, [_Z21gemm_kernel_optimizediiidPKdiS0_idPdi_param_8];
	ld.param.f64 	%fd1082, [_Z21gemm_kernel_optimizediiidPKdiS0_idPdi_param_3];
	ld.global.f64 	%fd996, [%rd7+40];
	mul.f64 	%fd997, %fd1146, %fd996;
	fma.rn.f64 	%fd998, %fd1082, %fd1274, %fd997;
	st.global.f64 	[%rd7+40], %fd998;
$L__BB0_361:
	ld.param.u32 	%r3116, [_Z21gemm_kernel_optimizediiidPKdiS0_idPdi_param_1];
	ld.param.u32 	%r2996, [_Z21gemm_kernel_optimizediiidPKdiS0_idPdi_param_0];
	setp.ge.s32 	%p406, %r163, %r2996;
	setp.ge.s32 	%p407, %r148, %r3116;
	or.pred  	%p408, %p406, %p407;
	@%p408 bra 	$L__BB0_363;
	ld.param.f64 	%fd1147, [_Z21gemm_kernel_optimizediiidPKdiS0_idPdi_param_8];
	ld.param.f64 	%fd1083, [_Z21gemm_kernel_optimizediiidPKdiS0_idPdi_param_3];
	ld.global.f64 	%fd999, [%rd7+48];
	mul.f64 	%fd1000, %fd1147, %fd999;
	fma.rn.f64 	%fd1001, %fd1083, %fd1275, %fd1000;
	st.global.f64 	[%rd7+48], %fd1001;
$L__BB0_363:
	ld.param.u32 	%r3117, [_Z21gemm_kernel_optimizediiidPKdiS0_idPdi_param_1];
	ld.param.u32 	%r2997, [_Z21gemm_kernel_optimizediiidPKdiS0_idPdi_param_0];
	setp.ge.s32 	%p409, %r163, %r2997;
	setp.ge.s32 	%p410, %r149, %r3117;
	or.pred  	%p411, %p409, %p410;
	@%p411 bra 	$L__BB0_365;
	ld.param.f64 	%fd1148, [_Z21gemm_kernel_optimizediiidPKdiS0_idPdi_param_8];
	ld.param.f64 	%fd1084, [_Z21gemm_kernel_optimizediiidPKdiS0_idPdi_param_3];
	ld.global.f64 	%fd1002, [%rd7+56];
	mul.f64 	%fd1003, %fd1148, %fd1002;
	fma.rn.f64 	%fd1004, %fd1084, %fd1276, %fd1003;
	st.global.f64 	[%rd7+56], %fd1004;
$L__BB0_365:
	ld.param.u32 	%r3264, [_Z21gemm_kernel_optimizediiidPKdiS0_idPdi_param_10];
	ld.param.u32 	%r3118, [_Z21gemm_kernel_optimizediiidPKdiS0_idPdi_param_1];
	ld.param.u32 	%r2998, [_Z21gemm_kernel_optimizediiidPKdiS0_idPdi_param_0];
	setp.ge.s32 	%p412, %r2789, %r3118;
	add.s32 	%r165, %r2783, 7;
	setp.ge.s32 	%p413, %r165, %r2998;
	add.s32 	%r166, %r164, %r3264;
	or.pred  	%p414, %p413, %p412;
	@%p414 bra 	$L__BB0_367;
	ld.param.f64 	%fd1149, [_Z21gemm_kernel_optimizediiidPKdiS0_idPdi_param_8];
	ld.param.f64 	%fd1085, [_Z21gemm_kernel_optimizediiidPKdiS0_idPdi_param_3];
	add.s32 	%r2933, %r2789, %r166;
	mul.wide.s32 	%rd386, %r2933, 8;
	add.s64 	%rd387, %rd2, %rd386;
	ld.global.f64 	%fd1005, [%rd387];
	mul.f64 	%fd1006, %fd1149, %fd1005;
	fma.rn.f64 	%fd1007, %fd1085, %fd1277, %fd1006;
	st.global.f64 	[%rd387], %fd1007;
$L__BB0_367:
	ld.param.u32 	%r3119, [_Z21gemm_kernel_optimizediiidPKdiS0_idPdi_param_1];
	ld.param.u32 	%r2999, [_Z21gemm_kernel_optimizediiidPKdiS0_idPdi_param_0];
	setp.ge.s32 	%p415, %r165, %r2999;
	setp.ge.s32 	%p416, %r2791, %r3119;
	cvt.s64.s32 	%rd388, %r166;
	add.s64 	%rd389, %rd362, %rd388;
	shl.b64 	%rd390, %rd389, 3;
	add.s64 	%rd8, %rd2, %rd390;
	or.pred  	%p417, %p415, %p416;
	@%p417 bra 	$L__BB0_369;
	ld.param.f64 	%fd1150, [_Z21gemm_kernel_optimizediiidPKdiS0_idPdi_param_8];
	ld.param.f64 	%fd1086, [_Z21gemm_kernel_optimizediiidPKdiS0_idPdi_param_3];
	ld.global.f64 	%fd1008, [%rd8+8];
	mul.f64 	%fd1009, %fd1150, %fd1008;
	fma.rn.f64 	%fd1010, %fd1086, %fd1278, %fd1009;
	st.global.f64 	[%rd8+8], %fd1010;
$L__BB0_369:
	ld.param.u32 	%r3120, [_Z21gemm_kernel_optimizediiidPKdiS0_idPdi_param_1];
	ld.param.u32 	%r3000, [_Z21gemm_kernel_optimizediiidPKdiS0_idPdi_param_0];
	setp.ge.s32 	%p418, %r165, %r3000;
	setp.ge.s32 	%p419, %r2815, %r3120;
	or.pred  	%p420, %p418, %p419;
	@%p420 bra 	$L__BB0_371;
	ld.param.f64 	%fd1151, [_Z21gemm_kernel_optimizediiidPKdiS0_idPdi_param_8];
	ld.param.f64 	%fd1087, [_Z21gemm_kernel_optimizediiidPKdiS0_idPdi_param_3];
	ld.global.f64 	%fd1011, [%rd8+16];
	mul.f64 	%fd1012, %fd1151, %fd1011;
	fma.rn.f64 	%fd1013, %fd1087, %fd1279, %fd1012;
	st.global.f64 	[%rd8+16], %fd1013;
$L__BB0_371:
	ld.param.u32 	%r3121, [_Z21gemm_kernel_optimizediiidPKdiS0_idPdi_param_1];
	ld.param.u32 	%r3001, [_Z21gemm_kernel_optimizediiidPKdiS0_idPdi_param_0];
	setp.ge.s32 	%p421, %r165, %r3001;
	setp.ge.s32 	%p422, %r2839, %r3121;
	or.pred  	%p423, %p421, %p422;
	@%p423 bra 	$L__BB0_373;
	ld.param.f64 	%fd1152, [_Z21gemm_kernel_optimizediiidPKdiS0_idPdi_param_8];
	ld.param.f64 	%fd1088, [_Z21gemm_kernel_optimizediiidPKdiS0_idPdi_param_3];
	ld.global.f64 	%fd1014, [%rd8+24];
	mul.f64 	%fd1015, %fd1152, %fd1014;
	fma.rn.f64 	%fd1016, %fd1088, %fd1280, %fd1015;
	st.global.f64 	[%rd8+24], %fd1016;
$L__BB0_373:
	ld.param.u32 	%r3122, [_Z21gemm_kernel_optimizediiidPKdiS0_idPdi_param_1];
	ld.param.u32 	%r3002, [_Z21gemm_kernel_optimizediiidPKdiS0_idPdi_param_0];
	setp.ge.s32 	%p424, %r165, %r3002;
	setp.ge.s32 	%p425, %r2862, %r3122;
	or.pred  	%p426, %p424, %p425;
	@%p426 bra 	$L__BB0_375;
	ld.param.f64 	%fd1153, [_Z21gemm_kernel_optimizediiidPKdiS0_idPdi_param_8];
	ld.param.f64 	%fd1089, [_Z21gemm_kernel_optimizediiidPKdiS0_idPdi_param_3];
	ld.global.f64 	%fd1017, [%rd8+32];
	mul.f64 	%fd1018, %fd1153, %fd1017;
	fma.rn.f64 	%fd1019, %fd1089, %fd1281, %fd1018;
	st.global.f64 	[%rd8+32], %fd1019;
$L__BB0_375:
	ld.param.u32 	%r3123, [_Z21gemm_kernel_optimizediiidPKdiS0_idPdi_param_1];
	ld.param.u32 	%r3003, [_Z21gemm_kernel_optimizediiidPKdiS0_idPdi_param_0];
	setp.ge.s32 	%p427, %r165, %r3003;
	setp.ge.s32 	%p428, %r147, %r3123;
	or.pred  	%p429, %p427, %p428;
	@%p429 bra 	$L__BB0_377;
	ld.param.f64 	%fd1154, [_Z21gemm_kernel_optimizediiidPKdiS0_idPdi_param_8];
	ld.param.f64 	%fd1090, [_Z21gemm_kernel_optimizediiidPKdiS0_idPdi_param_3];
	ld.global.f64 	%fd1020, [%rd8+40];
	mul.f64 	%fd1021, %fd1154, %fd1020;
	fma.rn.f64 	%fd1022, %fd1090, %fd1282, %fd1021;
	st.global.f64 	[%rd8+40], %fd1022;
$L__BB0_377:
	ld.param.u32 	%r3124, [_Z21gemm_kernel_optimizediiidPKdiS0_idPdi_param_1];
	ld.param.u32 	%r3004, [_Z21gemm_kernel_optimizediiidPKdiS0_idPdi_param_0];
	setp.ge.s32 	%p430, %r165, %r3004;
	setp.ge.s32 	%p431, %r148, %r3124;
	or.pred  	%p432, %p430, %p431;
	@%p432 bra 	$L__BB0_379;
	ld.param.f64 	%fd1155, [_Z21gemm_kernel_optimizediiidPKdiS0_idPdi_param_8];
	ld.param.f64 	%fd1091, [_Z21gemm_kernel_optimizediiidPKdiS0_idPdi_param_3];
	ld.global.f64 	%fd1023, [%rd8+48];
	mul.f64 	%fd1024, %fd1155, %fd1023;
	fma.rn.f64 	%fd1025, %fd1091, %fd1283, %fd1024;
	st.global.f64 	[%rd8+48], %fd1025;
$L__BB0_379:
	ld.param.u32 	%r3125, [_Z21gemm_kernel_optimizediiidPKdiS0_idPdi_param_1];
	ld.param.u32 	%r3005, [_Z21gemm_kernel_optimizediiidPKdiS0_idPdi_param_0];
	setp.ge.s32 	%p433, %r165, %r3005;
	setp.ge.s32 	%p434, %r149, %r3125;
	or.pred  	%p435, %p433, %p434;
	@%p435 bra 	$L__BB0_381;
	ld.param.f64 	%fd1156, [_Z21gemm_kernel_optimizediiidPKdiS0_idPdi_param_8];
	ld.param.f64 	%fd1092, [_Z21gemm_kernel_optimizediiidPKdiS0_idPdi_param_3];
	ld.global.f64 	%fd1026, [%rd8+56];
	mul.f64 	%fd1027, %fd1156, %fd1026;
	fma.rn.f64 	%fd1028, %fd1092, %fd1284, %fd1027;
	st.global.f64 	[%rd8+56], %fd1028;
$L__BB0_381:
	ret;

}


// ===== COMPILED SASS (sm_100) =====

	.target	sm_100

	.elftype	@"ET_EXEC"


//--------------------- .note.nv.tkinfo           --------------------------
	.section	.note.nv.tkinfo,"",@"SHT_NOTE"
	.sectionflags	@"SHF_NOTE_NV_TKINFO"
	.tkinfo
        /*0018*/ 	.word	0x00000002
        /*0030*/ 	.string	""
        /*0030*/ 	.string	"ptxas"
        /*0030*/ 	.string	"Cuda compilation tools, release 13.0, V13.0.88"
        /*0030*/ 	.string	"Build cuda_13.0.r13.0/compiler.36424714_0"
        /*0030*/ 	.string	"-arch sm_100 -m 64 "



//--------------------- .note.nv.cuinfo           --------------------------
	.section	.note.nv.cuinfo,"",@"SHT_NOTE"
	.sectionflags	@"SHF_NOTE_NV_CUINFO"
        /*0018*/ 	.short	0x0002
        /*001a*/ 	.short	0x0064
        /*001c*/ 	.short	0x0082
	.zero		2


//--------------------- .nv.info                  --------------------------
	.section	.nv.info,"",@"SHT_CUDA_INFO"
	.align	4


	//----- nvinfo : EIATTR_REGCOUNT
	.align		4
        /*0000*/ 	.byte	0x04, 0x2f
        /*0002*/ 	.short	(.L_1 - .L_0)
	.align		4
.L_0:
        /*0004*/ 	.word	index@(_Z21gemm_kernel_optimizediiidPKdiS0_idPdi)
        /*0008*/ 	.word	0x000000be


	//----- nvinfo : EIATTR_FRAME_SIZE
	.align		4
.L_1:
        /*000c*/ 	.byte	0x04, 0x11
        /*000e*/ 	.short	(.L_3 - .L_2)
	.align		4
.L_2:
        /*0010*/ 	.word	index@($__internal_0_$__cuda_sm20_div_u16)
        /*0014*/ 	.word	0x00000000


	//----- nvinfo : EIATTR_FRAME_SIZE
	.align		4
.L_3:
        /*0018*/ 	.byte	0x04, 0x11
        /*001a*/ 	.short	(.L_5 - .L_4)
	.align		4
.L_4:
        /*001c*/ 	.word	index@(_Z21gemm_kernel_optimizediiidPKdiS0_idPdi)
        /*0020*/ 	.word	0x00000000


	//----- nvinfo : EIATTR_MIN_STACK_SIZE
	.align		4
.L_5:
        /*0024*/ 	.byte	0x04, 0x12
        /*0026*/ 	.short	(.L_7 - .L_6)
	.align		4
.L_6:
        /*0028*/ 	.word	index@(_Z21gemm_kernel_optimizediiidPKdiS0_idPdi)
        /*002c*/ 	.word	0x00000000
.L_7:


//--------------------- .nv.compat                --------------------------
	.section	.nv.compat,"",@"SHT_CUDA_COMPAT_INFO"
	.align	4
        /*0000*/ 	.byte	0x02, 0x09, 0x00, 0x00, 0x02, 0x02, 0x01, 0x00, 0x02, 0x05, 0x05, 0x00, 0x03, 0x07, 0x01, 0x01
        /*0010*/ 	.byte	0x02, 0x03, 0x00, 0x00, 0x02, 0x06, 0x01, 0x00, 0x04, 0x0b, 0x08, 0x00, 0x01, 0x00, 0x00, 0x00
        /*0020*/ 	.byte	0x00, 0x00, 0x00, 0x00


//--------------------- .nv.info._Z21gemm_kernel_optimizediiidPKdiS0_idPdi --------------------------
	.section	.nv.info._Z21gemm_kernel_optimizediiidPKdiS0_idPdi,"",@"SHT_CUDA_INFO"
	.sectionflags	@""
	.align	4


	//----- nvinfo : EIATTR_CUDA_API_VERSION
	.align		4
        /*0000*/ 	.byte	0x04, 0x37
        /*0002*/ 	.short	(.L_9 - .L_8)
.L_8:
        /*0004*/ 	.word	0x00000082


	//----- nvinfo : EIATTR_KPARAM_INFO
	.align		4
.L_9:
        /*0008*/ 	.byte	0x04, 0x17
        /*000a*/ 	.short	(.L_11 - .L_10)
.L_10:
        /*000c*/ 	.word	0x00000000
        /*0010*/ 	.short	0x000a
        /*0012*/ 	.short	0x0048
        /*0014*/ 	.byte	0x00, 0xf0, 0x11, 0x00


	//----- nvinfo : EIATTR_KPARAM_INFO
	.align		4
.L_11:
        /*0018*/ 	.byte	0x04, 0x17
        /*001a*/ 	.short	(.L_13 - .L_12)
.L_12:
        /*001c*/ 	.word	0x00000000
        /*0020*/ 	.short	0x0009
        /*0022*/ 	.short	0x0040
        /*0024*/ 	.byte	0x00, 0xf5, 0x21, 0x00


	//----- nvinfo : EIATTR_KPARAM_INFO
	.align		4
.L_13:
        /*0028*/ 	.byte	0x04, 0x17
        /*002a*/ 	.short	(.L_15 - .L_14)
.L_14:
        /*002c*/ 	.word	0x00000000
        /*0030*/ 	.short	0x0008
        /*0032*/ 	.short	0x0038
        /*0034*/ 	.byte	0x00, 0xf0, 0x21, 0x00


	//----- nvinfo : EIATTR_KPARAM_INFO
	.align		4
.L_15:
        /*0038*/ 	.byte	0x04, 0x17
        /*003a*/ 	.short	(.L_17 - .L_16)
.L_16:
        /*003c*/ 	.word	0x00000000
        /*0040*/ 	.short	0x0007
        /*0042*/ 	.short	0x0030
        /*0044*/ 	.byte	0x00, 0xf0, 0x11, 0x00


	//----- nvinfo : EIATTR_KPARAM_INFO
	.align		4
.L_17:
        /*0048*/ 	.byte	0x04, 0x17
        /*004a*/ 	.short	(.L_19 - .L_18)
.L_18:
        /*004c*/ 	.word	0x00000000
        /*0050*/ 	.short	0x0006
        /*0052*/ 	.short	0x0028
        /*0054*/ 	.byte	0x00, 0xf5, 0x21, 0x00


	//----- nvinfo : EIATTR_KPARAM_INFO
	.align		4
.L_19:
        /*0058*/ 	.byte	0x04, 0x17
        /*005a*/ 	.short	(.L_21 - .L_20)
.L_20:
        /*005c*/ 	.word	0x00000000
        /*0060*/ 	.short	0x0005
        /*0062*/ 	.short	0x0020
        /*0064*/ 	.byte	0x00, 0xf0, 0x11, 0x00


	//----- nvinfo : EIATTR_KPARAM_INFO
	.align		4
.L_21:
        /*0068*/ 	.byte	0x04, 0x17
        /*006a*/ 	.short	(.L_23 - .L_22)
.L_22:
        /*006c*/ 	.word	0x00000000
        /*0070*/ 	.short	0x0004
        /*0072*/ 	.short	0x0018
        /*0074*/ 	.byte	0x00, 0xf5, 0x21, 0x00


	//----- nvinfo : EIATTR_KPARAM_INFO
	.align		4
.L_23:
        /*0078*/ 	.byte	0x04, 0x17
        /*007a*/ 	.short	(.L_25 - .L_24)
.L_24:
        /*007c*/ 	.word	0x00000000
        /*0080*/ 	.short	0x0003
        /*0082*/ 	.short	0x0010
        /*0084*/ 	.byte	0x00, 0xf0, 0x21, 0x00


	//----- nvinfo : EIATTR_KPARAM_INFO
	.align		4
.L_25:
        /*0088*/ 	.byte	0x04, 0x17
        /*008a*/ 	.short	(.L_27 - .L_26)
.L_26:
        /*008c*/ 	.word	0x00000000
        /*0090*/ 	.short	0x0002
        /*0092*/ 	.short	0x0008
        /*0094*/ 	.byte	0x00, 0xf0, 0x11, 0x00


	//----- nvinfo : EIATTR_KPARAM_INFO
	.align		4
.L_27:
        /*0098*/ 	.byte	0x04, 0x17
        /*009a*/ 	.short	(.L_29 - .L_28)
.L_28:
        /*009c*/ 	.word	0x00000000
        /*00a0*/ 	.short	0x0001
        /*00a2*/ 	.short	0x0004
        /*00a4*/ 	.byte	0x00, 0xf0, 0x11, 0x00


	//----- nvinfo : EIATTR_KPARAM_INFO
	.align		4
.L_29:
        /*00a8*/ 	.byte	0x04, 0x17
        /*00aa*/ 	.short	(.L_31 - .L_30)
.L_30:
        /*00ac*/ 	.word	0x00000000
        /*00b0*/ 	.short	0x0000
        /*00b2*/ 	.short	0x0000
        /*00b4*/ 	.byte	0x00, 0xf0, 0x11, 0x00


	//----- nvinfo : EIATTR_SPARSE_MMA_MASK
	.align		4
.L_31:
        /*00b8*/ 	.byte	0x03, 0x50
        /*00ba*/ 	.short	0x0000


	//----- nvinfo : EIATTR_MAXREG_COUNT
	.align		4
        /*00bc*/ 	.byte	0x03, 0x1b
        /*00be*/ 	.short	0x00ff


	//----- nvinfo : EIATTR_NUM_BARRIERS
	.align		4
        /*00c0*/ 	.byte	0x02, 0x4c
        /*00c2*/ 	.byte	0x01
	.zero		1


	//----- nvinfo : EIATTR_MERCURY_ISA_VERSION
	.align		4
        /*00c4*/ 	.byte	0x03, 0x5f
        /*00c6*/ 	.short	0x0101


	//----- nvinfo : EIATTR_VRC_CTA_INIT_COUNT
	.align		4
        /*00c8*/ 	.byte	0x02, 0x4a
	.zero		1
	.zero		1


	//----- nvinfo : EIATTR_EXIT_INSTR_OFFSETS
	.align		4
        /*00cc*/ 	.byte	0x04, 0x1c
        /*00ce*/ 	.short	(.L_33 - .L_32)


	//   ....[0]....
.L_32:
        /*00d0*/ 	.word	0x0000e1d0


	//   ....[1]....
        /*00d4*/ 	.word	0x0000e240


	//----- nvinfo : EIATTR_CRS_STACK_SIZE
	.align		4
.L_33:
        /*00d8*/ 	.byte	0x04, 0x1e
        /*00da*/ 	.short	(.L_35 - .L_34)
.L_34:
        /*00dc*/ 	.word	0x00000000


	//----- nvinfo : EIATTR_CBANK_PARAM_SIZE
	.align		4
.L_35:
        /*00e0*/ 	.byte	0x03, 0x19
        /*00e2*/ 	.short	0x004c


	//----- nvinfo : EIATTR_PARAM_CBANK
	.align		4
        /*00e4*/ 	.byte	0x04, 0x0a
        /*00e6*/ 	.short	(.L_37 - .L_36)
	.align		4
.L_36:
        /*00e8*/ 	.word	index@(.nv.constant0._Z21gemm_kernel_optimizediiidPKdiS0_idPdi)
        /*00ec*/ 	.short	0x0380
        /*00ee*/ 	.short	0x004c


	//----- nvinfo : EIATTR_SW_WAR
	.align		4
.L_37:
        /*00f0*/ 	.byte	0x04, 0x36
        /*00f2*/ 	.short	(.L_39 - .L_38)
.L_38:
        /*00f4*/ 	.word	0x00000008
.L_39:


//--------------------- .nv.callgraph             --------------------------
	.section	.nv.callgraph,"",@"SHT_CUDA_CALLGRAPH"
	.align	4
	.sectionentsize	8
	.align		4
        /*0000*/ 	.word	0x00000000
	.align		4
        /*0004*/ 	.word	0xffffffff
	.align		4
        /*0008*/ 	.word	0x00000000
	.align		4
        /*000c*/ 	.word	0xfffffffe
	.align		4
        /*0010*/ 	.word	0x00000000
	.align		4
        /*0014*/ 	.word	0xfffffffd
	.align		4
        /*0018*/ 	.word	0x00000000
	.align		4
        /*001c*/ 	.word	0xfffffffc


//--------------------- .text._Z21gemm_kernel_optimizediiidPKdiS0_idPdi --------------------------
	.section	.text._Z21gemm_kernel_optimizediiidPKdiS0_idPdi,"ax",@progbits
	.align	128
        .global         _Z21gemm_kernel_optimizediiidPKdiS0_idPdi
        .type           _Z21gemm_kernel_optimizediiidPKdiS0_idPdi,@function
        .size           _Z21gemm_kernel_optimizediiidPKdiS0_idPdi,(.L_x_119 - _Z21gemm_kernel_optimizediiidPKdiS0_idPdi)
        .other          _Z21gemm_kernel_optimizediiidPKdiS0_idPdi,@"STO_CUDA_ENTRY STV_DEFAULT"
_Z21gemm_kernel_optimizediiidPKdiS0_idPdi:
.text._Z21gemm_kernel_optimizediiidPKdiS0_idPdi:
[----:B------:R-:W-:Y:S01]  /*0000*/  LDC R1, c[0x0][0x37c] ;  /* 0x0000df00ff017b82 */ /* 0x000fe20000000800 */
[----:B------:R-:W0:Y:S01]  /*0010*/  LDCU UR4, c[0x0][0x388] ;  /* 0x00007100ff0477ac */ /* 0x000e220008000800 */
[----:B------:R-:W-:Y:S02]  /*0020*/  CS2R R64, SRZ ;  /* 0x0000000000407805 */ /* 0x000fe4000001ff00 */
[----:B------:R-:W-:Y:S02]  /*0030*/  CS2R R60, SRZ ;  /* 0x00000000003c7805 */ /* 0x000fe4000001ff00 */
[----:B------:R-:W-:Y:S02]  /*0040*/  CS2R R68, SRZ ;  /* 0x0000000000447805 */ /* 0x000fe4000001ff00 */
[----:B------:R-:W-:Y:S02]  /*0050*/  CS2R R92, SRZ ;  /* 0x00000000005c7805 */ /* 0x000fe4000001ff00 */
[----:B------:R-:W-:-:S02]  /*0060*/  CS2R R140, SRZ ;  /* 0x00000000008c7805 */ /* 0x000fc4000001ff00 */
[----:B------:R-:W-:Y:S02]  /*0070*/  CS2R R128, SRZ ;  /* 0x0000000000807805 */ /* 0x000fe4000001ff00 */
        /* <DEDUP_REMOVED lines=10> */
[----:B------:R-:W-:Y:S01]  /*0120*/  CS2R R16, SRZ ;  /* 0x0000000000107805 */ /* 0x000fe2000001ff00 */
[----:B0-----:R-:W-:Y:S01]  /*0130*/  UISETP.GE.AND UP0, UPT, UR4, 0x1, UPT ;  /* 0x000000010400788c */ /* 0x001fe2000bf06270 */
        /* <DEDUP_REMOVED lines=46> */
[----:B------:R-:W-:Y:S01]  /*0420*/  CS2R R158, SRZ ;  /* 0x00000000009e7805 */ /* 0x000fe2000001ff00 */
[----:B------:R-:W0:Y:S01]  /*0430*/  LDCU.64 UR8, c[0x0][0x358] ;  /* 0x00006b00ff0877ac */ /* 0x000e220008000a00 */
[----:B------:R-:W-:Y:S05]  /*0440*/  BRA.U !UP0, `(.L_x_0) ;  /* 0x000000b5083c7547 */ /* 0x000fea000b800000 */
[----:B------:R-:W1:Y:S01]  /*0450*/  LDCU UR4, c[0x0][0x360] ;  /* 0x00006c00ff0477ac */ /* 0x000e620008000800 */
[----:B------:R-:W-:Y:S01]  /*0460*/  MOV R6, 0x490 ;  /* 0x0000049000067802 */ /* 0x000fe20000000f00 */
[----:B-1----:R-:W-:-:S12]  /*0470*/  ULOP3.LUT UR4, UR4, 0xffff, URZ, 0xc0, !UPT ;  /* 0x0000ffff04047892 */ /* 0x002fd8000f8ec0ff */
[----:B0-----:R-:W-:Y:S05]  /*0480*/  CALL.REL.NOINC `($__internal_0_$__cuda_sm20_div_u16) ;  /* 0x000000dc00707944 */ /* 0x001fea0003c00000 */
[----:B------:R-:W0:Y:S01]  /*0490*/  S2R R3, SR_TID.Y ;  /* 0x0000000000037919 */ /* 0x000e220000002200 */
[----:B------:R-:W-:Y:S01]  /*04a0*/  VIADD R0, R5, 0x1 ;  /* 0x0000000105007836 */ /* 0x000fe20000000000 */
[----:B------:R-:W-:Y:S01]  /*04b0*/  CS2R R64, SRZ ;  /* 0x0000000000407805 */ /* 0x000fe2000001ff00 */
[----:B------:R-:W-:Y:S01]  /*04c0*/  UMOV UR4, URZ ;  /* 0x000000ff00047c82 */ /* 0x000fe20008000000 */
[----:B------:R-:W1:Y:S02]  /*04d0*/  S2R R4, SR_CTAID.Y ;  /* 0x0000000000047919 */ /* 0x000e640000002600 */
[----:B------:R-:W-:-:S04]  /*04e0*/  LOP3.LUT R0, R0, 0xffff, RZ, 0xc0, !PT ;  /* 0x0000ffff00007812 */ /* 0x000fc800078ec0ff */
[C---:B------:R-:W-:Y:S02]  /*04f0*/  LOP3.LUT R5, R0.reuse, 0x3, RZ, 0xc0, !PT ;  /* 0x0000000300057812 */ /* 0x040fe400078ec0ff */
[----:B------:R-:W-:-:S07]  /*0500*/  LOP3.LUT R2, R0, 0xfc, RZ, 0xc0, !PT ;  /* 0x000000fc00027812 */ /* 0x000fce00078ec0ff */
.L_x_115:
[----:B------:R-:W2:Y:S01]  /*0510*/  S2R R13, SR_TID.X ;  /* 0x00000000000d7919 */ /* 0x000ea20000002100 */
[----:B------:R-:W2:Y:S01]  /*0520*/  LDCU UR5, c[0x0][0x3a0] ;  /* 0x00007400ff0577ac */ /* 0x000ea20008000800 */
[----:B------:R-:W3:Y:S01]  /*0530*/  LDC R22, c[0x0][0x360] ;  /* 0x0000d800ff167b82 */ /* 0x000ee20000000800 */
[----:B01----:R-:W-:Y:S01]  /*0540*/  IMAD R0, R4, 0x10, R3 ;  /* 0x0000001004007824 */ /* 0x003fe200078e0203 */
[----:B------:R-:W0:Y:S01]  /*0550*/  S2R R9, SR_CgaCtaId ;  /* 0x0000000000097919 */ /* 0x000e220000008800 */
[----:B------:R-:W1:Y:S01]  /*0560*/  LDCU UR7, c[0x0][0x388] ;  /* 0x00007100ff0777ac */ /* 0x000e620008000800 */
[----:B------:R-:W-:Y:S02]  /*0570*/  MOV R6, 0x400 ;  /* 0x0000040000067802 */ /* 0x000fe40000000f00 */
[----:B------:R-:W-:Y:S01]  /*0580*/  SHF.L.U32 R0, R0, 0x3, RZ ;  /* 0x0000000300007819 */ /* 0x000fe200000006ff */
[----:B------:R-:W4:Y:S04]  /*0590*/  LDCU UR10, c[0x0][0x388] ;  /* 0x00007100ff0a77ac */ /* 0x000f280008000800 */
[----:B------:R-:W-:Y:S01]  /*05a0*/  IMAD R0, R3, -0x7, R0 ;  /* 0xfffffff903007824 */ /* 0x000fe200078e0200 */
[----:B------:R-:W0:Y:S01]  /*05b0*/  LDCU UR11, c[0x0][0x3a0] ;  /* 0x00007400ff0b77ac */ /* 0x000e220008000800 */
[----:B------:R-:W0:Y:S02]  /*05c0*/  LDCU UR6, c[0x0][0x380] ;  /* 0x00007000ff0677ac */ /* 0x000e240008000800 */
[----:B--2---:R-:W-:-:S02]  /*05d0*/  IMAD R7, R0, UR5, R13 ;  /* 0x0000000500077c24 */ /* 0x004fc4000f8e020d */
[----:B------:R-:W-:Y:S01]  /*05e0*/  VIADD R8, R13, UR4 ;  /* 0x000000040d087c36 */ /* 0x000fe20008000000 */
[----:B0-----:R-:W-:Y:S01]  /*05f0*/  LEA R6, R9, R6, 0x18 ;  /* 0x0000000609067211 */ /* 0x001fe200078ec0ff */
[----:B------:R-:W-:-:S03]  /*0600*/  VIADD R7, R7, UR4 ;  /* 0x0000000407077c36 */ /* 0x000fc60008000000 */
[----:B-1----:R-:W-:Y:S01]  /*0610*/  ISETP.GE.AND P3, PT, R8, UR7, PT ;  /* 0x0000000708007c0c */ /* 0x002fe2000bf66270 */
[----:B------:R-:W-:Y:S02]  /*0620*/  HFMA2 R8, -RZ, RZ, 0, 0 ;  /* 0x00000000ff087431 */ /* 0x000fe400000001ff */
[----:B------:R-:W-:Y:S01]  /*0630*/  IMAD R3, R3, 0x48, R6 ;  /* 0x0000004803037824 */ /* 0x000fe200078e0206 */
[----:B---3--:R-:W-:Y:S01]  /*0640*/  IADD3 R21, PT, PT, R7, R22, RZ ;  /* 0x0000001607157210 */ /* 0x008fe20007ffe0ff */
[C-C-:B------:R-:W-:Y:S02]  /*0650*/  IMAD R9, R22.reuse, 0x7, R7.reuse ;  /* 0x0000000716097824 */ /* 0x140fe400078e0207 */
[C-C-:B------:R-:W-:Y:S02]  /*0660*/  IMAD R12, R22.reuse, 0x6, R7.reuse ;  /* 0x00000006160c7824 */ /* 0x140fe400078e0207 */
[C-C-:B------:R-:W-:Y:S02]  /*0670*/  IMAD R13, R22.reuse, 0x5, R7.reuse ;  /* 0x00000005160d7824 */ /* 0x140fe400078e0207 */
[----:B------:R-:W-:-:S02]  /*0680*/  IMAD R14, R22, 0x4, R7 ;  /* 0x00000004160e7824 */ /* 0x000fc400078e0207 */
[C-C-:B------:R-:W-:Y:S02]  /*0690*/  IMAD R15, R22.reuse, 0x3, R7.reuse ;  /* 0x00000003160f7824 */ /* 0x140fe400078e0207 */
[----:B----4-:R-:W-:-:S07]  /*06a0*/  IMAD R20, R22, 0x2, R7 ;  /* 0x0000000216147824 */ /* 0x010fce00078e0207 */
.L_x_2:
[----:B------:R-:W-:-:S13]  /*06b0*/  ISETP.GE.OR P0, PT, R0, UR6, P3 ;  /* 0x0000000600007c0c */ /* 0x000fda0009f06670 */
[----:B------:R-:W0:Y:S02]  /*06c0*/  @!P0 LDC.64 R22, c[0x0][0x398] ;  /* 0x0000e600ff168b82 */ /* 0x000e240000000a00 */
[----:B0-----:R-:W-:-:S06]  /*06d0*/  @!P0 IMAD.WIDE R22, R7, 0x8, R22 ;  /* 0x0000000807168825 */ /* 0x001fcc00078e0216 */
[----:B------:R-:W2:Y:S01]  /*06e0*/  @!P0 LDG.E.64.CONSTANT R22, desc[UR8][R22.64] ;  /* 0x0000000816168981 */ /* 0x000ea2000c1e9b00 */
[----:B------:R-:W0:Y:S01]  /*06f0*/  LDCU UR5, c[0x0][0x360] ;  /* 0x00006c00ff0577ac */ /* 0x000e220008000800 */
[----:B------:R-:W1:Y:S01]  /*0700*/  S2R R6, SR_TID.X ;  /* 0x0000000000067919 */ /* 0x000e620000002100 */
[----:B0-----:R-:W-:Y:S01]  /*0710*/  UISETP.GT.U32.AND UP0, UPT, UR5, 0x7, UPT ;  /* 0x000000070500788c */ /* 0x001fe2000bf04070 */
[C-C-:B-1----:R-:W-:Y:S02]  /*0720*/  @!P0 IMAD R25, R6.reuse, 0x8, R3.reuse ;  /* 0x0000000806198824 */ /* 0x142fe400078e0203 */
[----:B------:R-:W-:-:S03]  /*0730*/  @P0 IMAD R24, R6, 0x8, R3 ;  /* 0x0000000806180824 */ /* 0x000fc600078e0203 */
[----:B--2---:R0:W-:Y:S04]  /*0740*/  @!P0 STS.64 [R25], R22 ;  /* 0x0000001619008388 */ /* 0x0041e80000000a00 */
[----:B------:R0:W-:Y:S01]  /*0750*/  @P0 STS.64 [R24], RZ ;  /* 0x000000ff18000388 */ /* 0x0001e20000000a00 */
[----:B------:R-:W-:Y:S05]  /*0760*/  BRA.U UP0, `(.L_x_1) ;  /* 0x0000000500f87547 */ /* 0x000fea000b800000 */
[----:B0-----:R-:W0:Y:S02]  /*0770*/  LDC R23, c[0x0][0x360] ;  /* 0x0000d800ff177b82 */ /* 0x001e240000000800 */
[----:B0-----:R-:W-:-:S04]  /*0780*/  IADD3 R22, PT, PT, R23, UR4, R6 ;  /* 0x0000000417167c10 */ /* 0x001fc8000fffe006 */
[----:B------:R-:W-:-:S04]  /*0790*/  ISETP.GE.AND P0, PT, R22, UR10, PT ;  /* 0x0000000a16007c0c */ /* 0x000fc8000bf06270 */
[----:B------:R-:W-:-:S13]  /*07a0*/  ISETP.LT.AND P0, PT, R0, UR6, !P0 ;  /* 0x0000000600007c0c */ /* 0x000fda000c701270 */
[----:B------:R-:W0:Y:S02]  /*07b0*/  @P0 LDC.64 R22, c[0x0][0x398] ;  /* 0x0000e600ff160b82 */ /* 0x000e240000000a00 */
[----:B0-----:R-:W-:-:S06]  /*07c0*/  @P0 IMAD.WIDE R22, R21, 0x8, R22 ;  /* 0x0000000815160825 */ /* 0x001fcc00078e0216 */
[----:B------:R-:W2:Y:S01]  /*07d0*/  @P0 LDG.E.64.CONSTANT R22, desc[UR8][R22.64] ;  /* 0x0000000816160981 */ /* 0x000ea2000c1e9b00 */
[----:B------:R-:W0:Y:S08]  /*07e0*/  @!P0 LDC R25, c[0x0][0x360] ;  /* 0x0000d800ff198b82 */ /* 0x000e300000000800 */
[----:B------:R-:W1:Y:S01]  /*07f0*/  @P0 LDC R27, c[0x0][0x360] ;  /* 0x0000d800ff1b0b82 */ /* 0x000e620000000800 */
[----:B------:R-:W3:Y:S01]  /*0800*/  LDCU UR5, c[0x0][0x360] ;  /* 0x00006c00ff0577ac */ /* 0x000ee20008000800 */
[----:B0-----:R-:W-:Y:S01]  /*0810*/  @!P0 IADD3 R24, PT, PT, R6, R25, RZ ;  /* 0x0000001906188210 */ /* 0x001fe20007ffe0ff */
[----:B---3--:R-:W-:-:S04]  /*0820*/  UISETP.GT.U32.AND UP0, UPT, UR5, 0x3, UPT ;  /* 0x000000030500788c */ /* 0x008fc8000bf04070 */
[----:B------:R-:W-:Y:S02]  /*0830*/  @!P0 IMAD R24, R24, 0x8, R3 ;  /* 0x0000000818188824 */ /* 0x000fe400078e0203 */
[----:B-1----:R-:W-:-:S03]  /*0840*/  @P0 IMAD.IADD R26, R6, 0x1, R27 ;  /* 0x00000001061a0824 */ /* 0x002fc600078e021b */
[----:B------:R1:W-:Y:S02]  /*0850*/  @!P0 STS.64 [R24], RZ ;  /* 0x000000ff18008388 */ /* 0x0003e40000000a00 */
[----:B------:R-:W-:-:S05]  /*0860*/  @P0 LEA R25, R26, R3, 0x3 ;  /* 0x000000031a190211 */ /* 0x000fca00078e18ff */
[----:B--2---:R1:W-:Y:S01]  /*0870*/  @P0 STS.64 [R25], R22 ;  /* 0x0000001619000388 */ /* 0x0043e20000000a00 */
[----:B------:R-:W-:Y:S05]  /*0880*/  BRA.U UP0, `(.L_x_1) ;  /* 0x0000000500b07547 */ /* 0x000fea000b800000 */
[----:B-1----:R-:W0:Y:S02]  /*0890*/  LDC R23, c[0x0][0x360] ;  /* 0x0000d800ff177b82 */ /* 0x002e240000000800 */
[----:B0-----:R-:W-:-:S05]  /*08a0*/  IADD3 R22, PT, PT, R23, UR4, R6 ;  /* 0x0000000417167c10 */ /* 0x001fca000fffe006 */
[----:B------:R-:W-:-:S05]  /*08b0*/  IMAD.IADD R22, R22, 0x1, R23 ;  /* 0x0000000116167824 */ /* 0x000fca00078e0217 */
        /* <DEDUP_REMOVED lines=8> */
[----:B0-----:R-:W-:Y:S01]  /*0940*/  @!P0 IMAD R24, R25, 0x2, R6 ;  /* 0x0000000219188824 */ /* 0x001fe200078e0206 */
[----:B---3--:R-:W-:-:S03]  /*0950*/  UISETP.NE.AND UP0, UPT, UR5, 0x3, UPT ;  /* 0x000000030500788c */ /* 0x008fc6000bf05270 */
[----:B------:R-:W-:Y:S01]  /*0960*/  @!P0 IMAD.U32 R24, R24, 0x8, R3 ;  /* 0x0000000818188824 */ /* 0x000fe200078e0003 */
[----:B-1----:R-:W-:-:S04]  /*0970*/  @P0 LEA R26, R27, R6, 0x1 ;  /* 0x000000061b1a0211 */ /* 0x002fc800078e08ff */
[----:B------:R3:W-:Y:S01]  /*0980*/  @!P0 STS.64 [R24], RZ ;  /* 0x000000ff18008388 */ /* 0x0007e20000000a00 */
[----:B------:R-:W-:-:S05]  /*0990*/  @P0 IMAD.U32 R25, R26, 0x8, R3 ;  /* 0x000000081a190824 */ /* 0x000fca00078e0003 */
[----:B--2---:R3:W-:Y:S01]  /*09a0*/  @P0 STS.64 [R25], R22 ;  /* 0x0000001619000388 */ /* 0x0047e20000000a00 */
[----:B------:R-:W-:Y:S05]  /*09b0*/  BRA.U !UP0, `(.L_x_1) ;  /* 0x0000000508647547 */ /* 0x000fea000b800000 */
[----:B---3--:R-:W0:Y:S02]  /*09c0*/  LDC R23, c[0x0][0x360] ;  /* 0x0000d800ff177b82 */ /* 0x008e240000000800 */
[----:B0-----:R-:W-:-:S04]  /*09d0*/  IADD3 R22, PT, PT, R23, UR4, R6 ;  /* 0x0000000417167c10 */ /* 0x001fc8000fffe006 */
[----:B------:R-:W-:-:S04]  /*09e0*/  IADD3 R22, PT, PT, R23, R22, R23 ;  /* 0x0000001617167210 */ /* 0x000fc80007ffe017 */
        /* <DEDUP_REMOVED lines=9> */
[----:B---3--:R-:W-:-:S04]  /*0a80*/  UISETP.GT.U32.AND UP0, UPT, UR5, 0x1, UPT ;  /* 0x000000010500788c */ /* 0x008fc8000bf04070 */
[----:B------:R-:W-:Y:S01]  /*0a90*/  @!P0 LEA R24, R24, R3, 0x3 ;  /* 0x0000000318188211 */ /* 0x000fe200078e18ff */
[----:B-1----:R-:W-:-:S04]  /*0aa0*/  @P0 IMAD R26, R27, 0x3, R6 ;  /* 0x000000031b1a0824 */ /* 0x002fc800078e0206 */
[----:B------:R4:W-:Y:S01]  /*0ab0*/  @!P0 STS.64 [R24], RZ ;  /* 0x000000ff18008388 */ /* 0x0009e20000000a00 */
[----:B------:R-:W-:-:S05]  /*0ac0*/  @P0 IMAD.U32 R25, R26, 0x8, R3 ;  /* 0x000000081a190824 */ /* 0x000fca00078e0003 */
[----:B--2---:R4:W-:Y:S01]  /*0ad0*/  @P0 STS.64 [R25], R22 ;  /* 0x0000001619000388 */ /* 0x0049e20000000a00 */
[----:B------:R-:W-:Y:S05]  /*0ae0*/  BRA.U UP0, `(.L_x_1) ;  /* 0x0000000500187547 */ /* 0x000fea000b800000 */
[----:B----4-:R-:W0:Y:S02]  /*0af0*/  LDC R23, c[0x0][0x360] ;  /* 0x0000d800ff177b82 */ /* 0x010e240000000800 */
[----:B0-----:R-:W-:-:S04]  /*0b00*/  IADD3 R22, PT, PT, R23, UR4, R6 ;  /* 0x0000000417167c10 */ /* 0x001fc8000fffe006 */
[----:B------:R-:W-:-:S05]  /*0b10*/  IADD3 R22, PT, PT, R23, R22, R23 ;  /* 0x0000001617167210 */ /* 0x000fca0007ffe017 */
[----:B------:R-:W-:-:S05]  /*0b20*/  IMAD.IADD R22, R22, 0x1, R23 ;  /* 0x0000000116167824 */ /* 0x000fca00078e0217 */
[----:B------:R-:W-:-:S04]  /*0b30*/  ISETP.GE.AND P0, PT, R22, UR10, PT ;  /* 0x0000000a16007c0c */ /* 0x000fc8000bf06270 */
[----:B------:R-:W-:-:S13]  /*0b40*/  ISETP.LT.AND P0, PT, R0, UR6, !P0 ;  /* 0x0000000600007c0c */ /* 0x000fda000c701270 */
[----:B------:R-:W0:Y:S08]  /*0b50*/  @!P0 LDC R35, c[0x0][0x360] ;  /* 0x0000d800ff238b82 */ /* 0x000e300000000800 */
[----:B------:R-:W1:Y:S08]  /*0b60*/  @P0 LDC R43, c[0x0][0x360] ;  /* 0x0000d800ff2b0b82 */ /* 0x000e700000000800 */
[----:B------:R-:W2:Y:S02]  /*0b70*/  LDC R23, c[0x0][0x360] ;  /* 0x0000d800ff177b82 */ /* 0x000ea40000000800 */
[----:B--2---:R-:W-:-:S04]  /*0b80*/  IADD3 R22, PT, PT, R23, UR4, R6 ;  /* 0x0000000417167c10 */ /* 0x004fc8000fffe006 */
[----:B------:R-:W-:-:S04]  /*0b90*/  IADD3 R22, PT, PT, R23, R22, R23 ;  /* 0x0000001617167210 */ /* 0x000fc80007ffe017 */
[----:B------:R-:W-:-:S04]  /*0ba0*/  IADD3 R22, PT, PT, R23, R22, R23 ;  /* 0x0000001617167210 */ /* 0x000fc80007ffe017 */
[----:B------:R-:W-:-:S04]  /*0bb0*/  ISETP.GE.AND P1, PT, R22, UR10, PT ;  /* 0x0000000a16007c0c */ /* 0x000fc8000bf26270 */
[----:B------:R-:W-:-:S13]  /*0bc0*/  ISETP.LT.AND P1, PT, R0, UR6, !P1 ;  /* 0x0000000600007c0c */ /* 0x000fda000cf21270 */
[----:B------:R-:W2:Y:S08]  /*0bd0*/  @!P1 LDC R163, c[0x0][0x360] ;  /* 0x0000d800ffa39b82 */ /* 0x000eb00000000800 */
[----:B------:R-:W3:Y:S08]  /*0be0*/  @P1 LDC R41, c[0x0][0x360] ;  /* 0x0000d800ff291b82 */ /* 0x000ef00000000800 */
[----:B------:R-:W4:Y:S02]  /*0bf0*/  LDC R23, c[0x0][0x360] ;  /* 0x0000d800ff177b82 */ /* 0x000f240000000800 */
[----:B----4-:R-:W-:-:S04]  /*0c00*/  IADD3 R22, PT, PT, R23, UR4, R6 ;  /* 0x0000000417167c10 */ /* 0x010fc8000fffe006 */
[----:B------:R-:W-:-:S04]  /*0c10*/  IADD3 R22, PT, PT, R23, R22, R23 ;  /* 0x0000001617167210 */ /* 0x000fc80007ffe017 */
[----:B------:R-:W-:-:S04]  /*0c20*/  IADD3 R22, PT, PT, R23, R22, R23 ;  /* 0x0000001617167210 */ /* 0x000fc80007ffe017 */
[----:B------:R-:W-:-:S04]  /*0c30*/  IADD3 R22, PT, PT, R22, R23, RZ ;  /* 0x0000001716167210 */ /* 0x000fc80007ffe0ff */
[----:B------:R-:W-:-:S04]  /*0c40*/  ISETP.GE.AND P2, PT, R22, UR10, PT ;  /* 0x0000000a16007c0c */ /* 0x000fc8000bf46270 */
[----:B------:R-:W-:-:S13]  /*0c50*/  ISETP.LT.AND P2, PT, R0, UR6, !P2 ;  /* 0x0000000600007c0c */ /* 0x000fda000d741270 */
[----:B------:R-:W4:Y:S08]  /*0c60*/  @!P2 LDC R161, c[0x0][0x360] ;  /* 0x0000d800ffa1ab82 */ /* 0x000f300000000800 */
[----:B------:R-:W5:Y:S08]  /*0c70*/  @P2 LDC R155, c[0x0][0x360] ;  /* 0x0000d800ff9b2b82 */ /* 0x000f700000000800 */
[----:B------:R-:W0:Y:S02]  /*0c80*/  LDC R25, c[0x0][0x360] ;  /* 0x0000d800ff197b82 */ /* 0x000e240000000800 */
[----:B0-----:R-:W-:-:S04]  /*0c90*/  IADD3 R22, PT, PT, R25, UR4, R6 ;  /* 0x0000000419167c10 */ /* 0x001fc8000fffe006 */
[C-C-:B------:R-:W-:Y:S02]  /*0ca0*/  IADD3 R24, PT, PT, R25.reuse, R22, R25.reuse ;  /* 0x0000001619187210 */ /* 0x140fe40007ffe019 */
[----:B------:R-:W0:Y:S02]  /*0cb0*/  @P0 LDC.64 R22, c[0x0][0x398] ;  /* 0x0000e600ff160b82 */ /* 0x000e240000000a00 */
[----:B------:R-:W-:-:S04]  /*0cc0*/  IADD3 R24, PT, PT, R25, R24, R25 ;  /* 0x0000001819187210 */ /* 0x000fc80007ffe019 */
[----:B------:R-:W-:Y:S02]  /*0cd0*/  IADD3 R26, PT, PT, R25, R24, R25 ;  /* 0x00000018191a7210 */ /* 0x000fe40007ffe019 */
[----:B------:R-:W1:Y:S02]  /*0ce0*/  @P1 LDC.64 R24, c[0x0][0x398] ;  /* 0x0000e600ff181b82 */ /* 0x000e640000000a00 */
[----:B------:R-:W-:-:S04]  /*0cf0*/  ISETP.GE.AND P4, PT, R26, UR10, PT ;  /* 0x0000000a1a007c0c */ /* 0x000fc8000bf86270 */
[----:B------:R-:W-:Y:S02]  /*0d00*/  ISETP.LT.AND P4, PT, R0, UR6, !P4 ;  /* 0x0000000600007c0c */ /* 0x000fe4000e781270 */
[----:B------:R-:W2:Y:S01]  /*0d10*/  @P2 LDC.64 R26, c[0x0][0x398] ;  /* 0x0000e600ff1a2b82 */ /* 0x000ea20000000a00 */
[----:B0-----:R-:W-:-:S10]  /*0d20*/  @P0 IMAD.WIDE R22, R14, 0x8, R22 ;  /* 0x000000080e160825 */ /* 0x001fd400078e0216 */
[----:B------:R-:W0:Y:S01]  /*0d30*/  @P4 LDC.64 R32, c[0x0][0x398] ;  /* 0x0000e600ff204b82 */ /* 0x000e220000000a00 */
[----:B------:R-:W5:Y:S01]  /*0d40*/  @P0 LDG.E.64.CONSTANT R22, desc[UR8][R22.64] ;  /* 0x0000000816160981 */ /* 0x000f62000c1e9b00 */
[----:B-1----:R-:W-:-:S06]  /*0d50*/  @P1 IMAD.WIDE R24, R13, 0x8, R24 ;  /* 0x000000080d181825 */ /* 0x002fcc00078e0218 */
[----:B------:R-:W5:Y:S01]  /*0d60*/  @P1 LDG.E.64.CONSTANT R24, desc[UR8][R24.64] ;  /* 0x0000000818181981 */ /* 0x000f62000c1e9b00 */
[----:B--2---:R-:W-:-:S06]  /*0d70*/  @P2 IMAD.WIDE R26, R12, 0x8, R26 ;  /* 0x000000080c1a2825 */ /* 0x004fcc00078e021a */
[----:B------:R-:W2:Y:S01]  /*0d80*/  @P2 LDG.E.64.CONSTANT R26, desc[UR8][R26.64] ;  /* 0x000000081a1a2981 */ /* 0x000ea2000c1e9b00 */
[----:B0-----:R-:W-:-:S06]  /*0d90*/  @P4 IMAD.WIDE R32, R9, 0x8, R32 ;  /* 0x0000000809204825 */ /* 0x001fcc00078e0220 */
[----:B------:R-:W2:Y:S01]  /*0da0*/  @P4 LDG.E.64.CONSTANT R32, desc[UR8][R32.64] ;  /* 0x0000000820204981 */ /* 0x000ea2000c1e9b00 */
[--C-:B------:R-:W-:Y:S02]  /*0db0*/  @P0 IMAD R40, R43, 0x4, R6.reuse ;  /* 0x000000042b280824 */ /* 0x100fe400078e0206 */
[--C-:B------:R-:W-:Y:S01]  /*0dc0*/  @!P0 IMAD R34, R35, 0x4, R6.reuse ;  /* 0x0000000423228824 */ /* 0x100fe200078e0206 */
[----:B------:R-:W0:Y:S01]  /*0dd0*/  @!P4 LDC R43, c[0x0][0x360] ;  /* 0x0000d800ff2bcb82 */ /* 0x000e220000000800 */
[----:B------:R-:W-:Y:S02]  /*0de0*/  @P0 IMAD.U32 R35, R40, 0x8, R3 ;  /* 0x0000000828230824 */ /* 0x000fe400078e0003 */
[----:B------:R-:W-:-:S05]  /*0df0*/  @!P1 IMAD R40, R163, 0x5, R6 ;  /* 0x00000005a3289824 */ /* 0x000fca00078e0206 */
[----:B------:R-:W1:Y:S01]  /*0e00*/  @P4 LDC R163, c[0x0][0x360] ;  /* 0x0000d800ffa34b82 */ /* 0x000e620000000800 */
[----:B---3--:R-:W-:Y:S01]  /*0e10*/  @P1 IMAD R42, R41, 0x5, R6 ;  /* 0x00000005292a1824 */ /* 0x008fe200078e0206 */
[----:B------:R-:W-:-:S04]  /*0e20*/  @!P0 LEA R34, R34, R3, 0x3 ;  /* 0x0000000322228211 */ /* 0x000fc800078e18ff */
[----:B------:R-:W-:Y:S01]  /*0e30*/  @P1 LEA R41, R42, R3, 0x3 ;  /* 0x000000032a291211 */ /* 0x000fe200078e18ff */
[--C-:B----4-:R-:W-:Y:S01]  /*0e40*/  @!P2 IMAD R42, R161, 0x6, R6.reuse ;  /* 0x00000006a12aa824 */ /* 0x110fe200078e0206 */
[----:B------:R3:W-:Y:S01]  /*0e50*/  @!P0 STS.64 [R34], RZ ;  /* 0x000000ff22008388 */ /* 0x0007e20000000a00 */
[--C-:B------:R-:W-:Y:S02]  /*0e60*/  @!P1 IMAD.U32 R40, R40, 0x8, R3.reuse ;  /* 0x0000000828289824 */ /* 0x100fe400078e0003 */
[----:B---3--:R-:W-:Y:S02]  /*0e70*/  @!P2 IMAD.U32 R34, R42, 0x8, R3 ;  /* 0x000000082a22a824 */ /* 0x008fe400078e0003 */
[--C-:B0-----:R-:W-:Y:S02]  /*0e80*/  @!P4 IMAD R42, R43, 0x7, R6.reuse ;  /* 0x000000072b2ac824 */ /* 0x101fe400078e0206 */
[--C-:B-1----:R-:W-:Y:S01]  /*0e90*/  @P4 IMAD R154, R163, 0x7, R6.reuse ;  /* 0x00000007a39a4824 */ /* 0x102fe200078e0206 */
[----:B-----5:R0:W-:Y:S04]  /*0ea0*/  @P0 STS.64 [R35], R22 ;  /* 0x0000001623000388 */ /* 0x0201e80000000a00 */
[----:B------:R1:W-:Y:S01]  /*0eb0*/  @!P1 STS.64 [R40], RZ ;  /* 0x000000ff28009388 */ /* 0x0003e20000000a00 */
[----:B0-----:R-:W-:-:S03]  /*0ec0*/  @P2 IMAD R22, R155, 0x6, R6 ;  /* 0x000000069b162824 */ /* 0x001fc600078e0206 */
[----:B------:R1:W-:Y:S01]  /*0ed0*/  @P1 STS.64 [R41], R24 ;  /* 0x0000001829001388 */ /* 0x0003e20000000a00 */
[--C-:B------:R-:W-:Y:S02]  /*0ee0*/  @P4 IMAD.U32 R35, R154, 0x8, R3.reuse ;  /* 0x000000089a234824 */ /* 0x100fe400078e0003 */
[----:B------:R-:W-:Y:S01]  /*0ef0*/  @P2 IMAD.U32 R23, R22, 0x8, R3 ;  /* 0x0000000816172824 */ /* 0x000fe200078e0003 */
[----:B------:R-:W-:Y:S01]  /*0f00*/  @!P4 LEA R22, R42, R3, 0x3 ;  /* 0x000000032a16c211 */ /* 0x000fe200078e18ff */
[----:B------:R1:W-:Y:S04]  /*0f10*/  @!P2 STS.64 [R34], RZ ;  /* 0x000000ff2200a388 */ /* 0x0003e80000000a00 */
[----:B--2---:R1:W-:Y:S04]  /*0f20*/  @P2 STS.64 [R23], R26 ;  /* 0x0000001a17002388 */ /* 0x0043e80000000a00 */
[----:B------:R1:W-:Y:S04]  /*0f30*/  @!P4 STS.64 [R22], RZ ;  /* 0x000000ff1600c388 */ /* 0x0003e80000000a00 */
[----:B------:R1:W-:Y:S02]  /*0f40*/  @P4 STS.64 [R35], R32 ;  /* 0x0000002023004388 */ /* 0x0003e40000000a00 */
.L_x_1:
[----:B01-34-:R-:W0:Y:S02]  /*0f50*/  LDC R22, c[0x0][0x364] ;  /* 0x0000d900ff167b82 */ /* 0x01be240000000800 */
[C---:B0-----:R-:W-:Y:S01]  /*0f60*/  IMAD.IADD R8, R22.reuse, 0x1, R8 ;  /* 0x0000000116087824 */ /* 0x041fe200078e0208 */
[C---:B------:R-:W-:Y:S01]  /*0f70*/  IADD3 R0, PT, PT, R22.reuse, R0, RZ ;  /* 0x0000000016007210 */ /* 0x040fe20007ffe0ff */
[C---:B------:R-:W-:Y:S02]  /*0f80*/  IMAD R9, R22.reuse, UR11, R9 ;  /* 0x0000000b16097c24 */ /* 0x040fe4000f8e0209 */
[----:B------:R-:W-:Y:S01]  /*0f90*/  IMAD R12, R22, UR11, R12 ;  /* 0x0000000b160c7c24 */ /* 0x000fe2000f8e020c */
[----:B------:R-:W-:Y:S01]  /*0fa0*/  ISETP.GE.U32.AND P0, PT, R8, 0x80, PT ;  /* 0x000000800800780c */ /* 0x000fe20003f06070 */
[C---:B------:R-:W-:Y:S02]  /*0fb0*/  IMAD R13, R22.reuse, UR11, R13 ;  /* 0x0000000b160d7c24 */ /* 0x040fe4000f8e020d */
[----:B------:R-:W-:-:S02]  /*0fc0*/  IMAD R14, R22, UR11, R14 ;  /* 0x0000000b160e7c24 */ /* 0x000fc4000f8e020e */
[C---:B------:R-:W-:Y:S02]  /*0fd0*/  IMAD R15, R22.reuse, UR11, R15 ;  /* 0x0000000b160f7c24 */ /* 0x040fe4000f8e020f */
[C---:B------:R-:W-:Y:S02]  /*0fe0*/  IMAD R20, R22.reuse, UR11, R20 ;  /* 0x0000000b16147c24 */ /* 0x040fe4000f8e0214 */
[C---:B------:R-:W-:Y:S02]  /*0ff0*/  IMAD R21, R22.reuse, UR11, R21 ;  /* 0x0000000b16157c24 */ /* 0x040fe4000f8e0215 */
[C---:B------:R-:W-:Y:S02]  /*1000*/  IMAD R7, R22.reuse, UR11, R7 ;  /* 0x0000000b16077c24 */ /* 0x040fe4000f8e0207 */
[----:B------:R-:W-:Y:S01]  /*1010*/  IMAD R3, R22, 0x48, R3 ;  /* 0x0000004816037824 */ /* 0x000fe200078e0203 */
[----:B------:R-:W-:Y:S06]  /*1020*/  @!P0 BRA `(.L_x_2) ;  /* 0xfffffff400a08947 */ /* 0x000fec000383ffff */
[----:B------:R-:W0:Y:S01]  /*1030*/  LDCU UR5, c[0x0][0x360] ;  /* 0x00006c00ff0577ac */ /* 0x000e220008000800 */
[----:B------:R-:W-:Y:S01]  /*1040*/  ISETP.NE.AND P4, PT, R5, RZ, PT ;  /* 0x000000ff0500720c */ /* 0x000fe20003f85270 */
[----:B0-----:R-:W-:-:S03]  /*1050*/  UISETP.GT.U32.AND UP0, UPT, UR5, 0x2a, UPT ;  /* 0x0000002a0500788c */ /* 0x001fc6000bf04070 */
[----:B------:R-:W-:-:S06]  /*1060*/  UMOV UR5, URZ ;  /* 0x000000ff00057c82 */ /* 0x000fcc0008000000 */
[----:B------:R-:W-:Y:S05]  /*1070*/  BRA.U UP0, `(.L_x_3) ;  /* 0x0000000500807547 */ /* 0x000fea000b800000 */
[----:B------:R-:W0:Y:S01]  /*1080*/  S2R R3, SR_CTAID.X ;  /* 0x0000000000037919 */ /* 0x000e220000002500 */
[----:B------:R-:W1:Y:S01]  /*1090*/  LDCU UR13, c[0x0][0x388] ;  /* 0x00007100ff0d77ac */ /* 0x000e620008000800 */
[----:B------:R-:W2:Y:S01]  /*10a0*/  S2R R7, SR_TID.Y ;  /* 0x0000000000077919 */ /* 0x000ea20000002200 */
[----:B------:R-:W3:Y:S01]  /*10b0*/  LDCU UR12, c[0x0][0x384] ;  /* 0x00007080ff0c77ac */ /* 0x000ee20008000800 */
[----:B------:R-:W-:Y:S01]  /*10c0*/  UMOV UR5, URZ ;  /* 0x000000ff00057c82 */ /* 0x000fe20008000000 */
[----:B------:R-:W-:Y:S01]  /*10d0*/  UMOV UR6, URZ ;  /* 0x000000ff00067c82 */ /* 0x000fe20008000000 */
[----:B0-----:R-:W-:-:S04]  /*10e0*/  IMAD R3, R3, 0x10, R6 ;  /* 0x0000001003037824 */ /* 0x001fc800078e0206 */
[----:B------:R-:W-:Y:S01]  /*10f0*/  IMAD.SHL.U32 R3, R3, 0x8, RZ ;  /* 0x0000000803037824 */ /* 0x000fe200078e00ff */
[----:B--2---:R-:W-:-:S03]  /*1100*/  IADD3 R7, PT, PT, R7, UR4, RZ ;  /* 0x0000000407077c10 */ /* 0x004fc6000fffe0ff */
[----:B-1-3--:R-:W-:-:S07]  /*1110*/  IMAD R3, R6, -0x7, R3 ;  /* 0xfffffff906037824 */ /* 0x00afce00078e0203 */
.L_x_4:
[----:B------:R-:W0:Y:S01]  /*1120*/  S2R R6, SR_TID.X ;  /* 0x0000000000067919 */ /* 0x000e220000002100 */
[----:B------:R-:W1:Y:S01]  /*1130*/  LDCU UR7, c[0x0][0x360] ;  /* 0x00006c00ff0777ac */ /* 0x000e620008000800 */
[----:B--2---:R-:W-:Y:S01]  /*1140*/  VIADD R12, R3, UR5 ;  /* 0x00000005030c7c36 */ /* 0x004fe20008000000 */
[----:B------:R-:W-:Y:S01]  /*1150*/  MOV R41, 0x400 ;  /* 0x0000040000297802 */ /* 0x000fe20000000f00 */
[----:B------:R-:W2:Y:S03]  /*1160*/  S2R R9, SR_CTAID.X ;  /* 0x0000000000097919 */ /* 0x000ea60000002500 */
[----:B------:R-:W-:Y:S01]  /*1170*/  ISETP.GE.AND P0, PT, R12, UR12, PT ;  /* 0x0000000c0c007c0c */ /* 0x000fe2000bf06270 */
[----:B------:R-:W3:Y:S01]  /*1180*/  S2R R22, SR_TID.Y ;  /* 0x0000000000167919 */ /* 0x000ee20000002200 */
[----:B------:R-:W-:Y:S02]  /*1190*/  VIADD R41, R41, 0x2400 ;  /* 0x0000240029297836 */ /* 0x000fe40000000000 */
[----:B------:R-:W-:Y:S01]  /*11a0*/  ISETP.GE.OR P0, PT, R7, UR13, P0 ;  /* 0x0000000d07007c0c */ /* 0x000fe20008706670 */
[----:B------:R-:W4:Y:S01]  /*11b0*/  S2R R0, SR_CgaCtaId ;  /* 0x0000000000007919 */ /* 0x000f220000008800 */
[----:B-1----:R-:W-:-:S11]  /*11c0*/  UIADD3 UR10, UPT, UPT, UR7, UR5, URZ ;  /* 0x00000005070a7290 */ /* 0x002fd6000fffe0ff */
[----:B------:R-:W1:Y:S01]  /*11d0*/  @!P0 LDC R13, c[0x0][0x3b0] ;  /* 0x0000ec00ff0d8b82 */ /* 0x000e620000000800 */
[----:B0-----:R-:W-:Y:S01]  /*11e0*/  @!P0 VIADD R25, R6, UR5 ;  /* 0x0000000506198c36 */ /* 0x001fe20008000000 */
[----:B--2---:R-:W-:Y:S01]  /*11f0*/  LEA R9, R9, R6, 0x4 ;  /* 0x0000000609097211 */ /* 0x004fe200078e20ff */
[C---:B---3--:R-:W-:Y:S01]  /*1200*/  VIADD R43, R22.reuse, UR4 ;  /* 0x00000004162b7c36 */ /* 0x048fe20008000000 */
[----:B------:R-:W-:-:S03]  /*1210*/  @!P0 IADD3 R14, PT, PT, R22, UR4, RZ ;  /* 0x00000004160e8c10 */ /* 0x000fc6000fffe0ff */
[----:B------:R-:W-:Y:S01]  /*1220*/  IMAD.SHL.U32 R9, R9, 0x8, RZ ;  /* 0x0000000809097824 */ /* 0x000fe200078e00ff */
[----:B----4-:R-:W-:-:S03]  /*1230*/  LEA R41, R0, R41, 0x18 ;  /* 0x0000002900297211 */ /* 0x010fc600078ec0ff */
[----:B------:R-:W-:Y:S02]  /*1240*/  IMAD R3, R6, -0x7, R9 ;  /* 0xfffffff906037824 */ /* 0x000fe400078e0209 */
[----:B------:R-:W0:Y:S01]  /*1250*/  @!P0 LDC.64 R8, c[0x0][0x3a8] ;  /* 0x0000ea00ff088b82 */ /* 0x000e220000000a00 */
[----:B-1----:R-:W-:Y:S02]  /*1260*/  @!P0 IMAD R13, R13, R14, R12 ;  /* 0x0000000e0d0d8224 */ /* 0x002fe400078e020c */
[----:B------:R-:W-:Y:S02]  /*1270*/  VIADD R32, R3, UR10 ;  /* 0x0000000a03207c36 */ /* 0x000fe40008000000 */
[----:B------:R-:W-:-:S03]  /*1280*/  @!P0 IMAD R0, R22, 0x408, R41 ;  /* 0x0000040816008824 */ /* 0x000fc600078e0229 */
[----:B------:R-:W-:-:S04]  /*1290*/  ISETP.GE.AND P1, PT, R32, UR12, PT ;  /* 0x0000000c20007c0c */ /* 0x000fc8000bf26270 */
[----:B------:R-:W-:Y:S01]  /*12a0*/  ISETP.LT.AND P1, PT, R43, UR13, !P1 ;  /* 0x0000000d2b007c0c */ /* 0x000fe2000cf21270 */
[----:B0-----:R-:W-:-:S12]  /*12b0*/  @!P0 IMAD.WIDE R8, R13, 0x8, R8 ;  /* 0x000000080d088825 */ /* 0x001fd800078e0208 */
[----:B------:R-:W0:Y:S01]  /*12c0*/  @!P1 LDC R33, c[0x0][0x360] ;  /* 0x0000d800ff219b82 */ /* 0x000e220000000800 */
[----:B------:R-:W2:Y:S07]  /*12d0*/  @!P0 LDG.E.64.CONSTANT R8, desc[UR8][R8.64] ;  /* 0x0000000808088981 */ /* 0x000eae000c1e9b00 */
[----:B------:R-:W1:Y:S01]  /*12e0*/  @P1 LDC R23, c[0x0][0x360] ;  /* 0x0000d800ff171b82 */ /* 0x000e620000000800 */
[----:B------:R-:W3:Y:S07]  /*12f0*/  LDCU UR7, c[0x0][0x360] ;  /* 0x00006c00ff0777ac */ /* 0x000eee0008000800 */
[----:B------:R-:W4:Y:S08]  /*1300*/  @P1 LDC R155, c[0x0][0x3b0] ;  /* 0x0000ec00ff9b1b82 */ /* 0x000f300000000800 */
[----:B------:R-:W5:Y:S01]  /*1310*/  @P1 LDC.64 R14, c[0x0][0x3a8] ;  /* 0x0000ea00ff0e1b82 */ /* 0x000f620000000a00 */
[----:B---3--:R-:W-:-:S04]  /*1320*/  IADD3 R26, PT, PT, R32, UR7, RZ ;  /* 0x00000007201a7c10 */ /* 0x008fc8000fffe0ff */
[----:B------:R-:W-:-:S04]  /*1330*/  ISETP.GE.AND P2, PT, R26, UR12, PT ;  /* 0x0000000c1a007c0c */ /* 0x000fc8000bf46270 */
[----:B------:R-:W-:-:S13]  /*1340*/  ISETP.LT.AND P2, PT, R43, UR13, !P2 ;  /* 0x0000000d2b007c0c */ /* 0x000fda000d741270 */
[----:B------:R-:W3:Y:S08]  /*1350*/  @!P2 LDC R27, c[0x0][0x360] ;  /* 0x0000d800ff1bab82 */ /* 0x000ef00000000800 */
[----:B------:R-:W3:Y:S01]  /*1360*/  @P2 LDC R35, c[0x0][0x360] ;  /* 0x0000d800ff232b82 */ /* 0x000ee20000000800 */
[----:B------:R-:W0:Y:S07]  /*1370*/  LDCU UR11, c[0x0][0x360] ;  /* 0x00006c00ff0b77ac */ /* 0x000e2e0008000800 */
[----:B------:R-:W1:Y:S08]  /*1380*/  @P2 LDC R161, c[0x0][0x3b0] ;  /* 0x0000ec00ffa12b82 */ /* 0x000e700000000800 */
[----:B------:R-:W3:Y:S01]  /*1390*/  @P2 LDC.64 R20, c[0x0][0x3a8] ;  /* 0x0000ea00ff142b82 */ /* 0x000ee20000000a00 */
[----:B0-----:R-:W-:-:S05]  /*13a0*/  VIADD R24, R26, UR11 ;  /* 0x0000000b1a187c36 */ /* 0x001fca0008000000 */
[----:B------:R-:W-:-:S04]  /*13b0*/  ISETP.GE.AND P3, PT, R24, UR12, PT ;  /* 0x0000000c18007c0c */ /* 0x000fc8000bf66270 */
[----:B------:R-:W-:-:S13]  /*13c0*/  ISETP.LT.AND P3, PT, R43, UR13, !P3 ;  /* 0x0000000d2b007c0c */ /* 0x000fda000df61270 */
[----:B------:R-:W0:Y:S08]  /*13d0*/  @P3 LDC R34, c[0x0][0x3b0] ;  /* 0x0000ec00ff223b82 */ /* 0x000e300000000800 */
[----:B------:R-:W0:Y:S01]  /*13e0*/  @P3 LDC.64 R12, c[0x0][0x3a8] ;  /* 0x0000ea00ff0c3b82 */ /* 0x000e220000000a00 */
[-C--:B----4-:R-:W-:Y:S02]  /*13f0*/  @P1 IMAD R155, R155, R43.reuse, R32 ;  /* 0x0000002b9b9b1224 */ /* 0x090fe400078e0220 */
[----:B-1----:R-:W-:-:S02]  /*1400*/  @P2 IMAD R161, R161, R43, R26 ;  /* 0x0000002ba1a12224 */ /* 0x002fc400078e021a */
[----:B-----5:R-:W-:-:S04]  /*1410*/  @P1 IMAD.WIDE R14, R155, 0x8, R14 ;  /* 0x000000089b0e1825 */ /* 0x020fc800078e020e */
[----:B---3--:R-:W-:Y:S02]  /*1420*/  @P2 IMAD.WIDE R20, R161, 0x8, R20 ;  /* 0x00000008a1142825 */ /* 0x008fe400078e0214 */
[----:B------:R-:W3:Y:S04]  /*1430*/  @P1 LDG.E.64.CONSTANT R14, desc[UR8][R14.64] ;  /* 0x000000080e0e1981 */ /* 0x000ee8000c1e9b00 */
[----:B------:R-:W4:Y:S01]  /*1440*/  @P2 LDG.E.64.CONSTANT R20, desc[UR8][R20.64] ;  /* 0x0000000814142981 */ /* 0x000f22000c1e9b00 */
[----:B0-----:R-:W-:-:S04]  /*1450*/  @P3 IMAD R43, R34, R43, R24 ;  /* 0x0000002b222b3224 */ /* 0x001fc800078e0218 */
[----:B------:R-:W-:-:S06]  /*1460*/  @P3 IMAD.WIDE R12, R43, 0x8, R12 ;  /* 0x000000082b0c3825 */ /* 0x000fcc00078e020c */
[----:B------:R-:W5:Y:S01]  /*1470*/  @P3 LDG.E.64.CONSTANT R12, desc[UR8][R12.64] ;  /* 0x000000080c0c3981 */ /* 0x000f62000c1e9b00 */
[----:B------:R-:W0:Y:S08]  /*1480*/  @!P3 LDC R43, c[0x0][0x360] ;  /* 0x0000d800ff2bbb82 */ /* 0x000e300000000800 */
[----:B------:R-:W1:Y:S01]  /*1490*/  @P3 LDC R155, c[0x0][0x360] ;  /* 0x0000d800ff9b3b82 */ /* 0x000e620000000800 */
[----:B------:R-:W-:Y:S01]  /*14a0*/  @!P0 LEA R25, R25, R0, 0x3 ;  /* 0x0000000019198211 */ /* 0x000fe200078e18ff */
[----:B------:R-:W-:Y:S01]  /*14b0*/  @P0 IMAD R0, R22, 0x408, R41 ;  /* 0x0000040816000824 */ /* 0x000fe200078e0229 */
[----:B------:R-:W-:Y:S01]  /*14c0*/  UIADD3 UR7, UPT, UPT, UR10, UR7, URZ ;  /* 0x000000070a077290 */ /* 0x000fe2000fffe0ff */
[----:B------:R-:W-:Y:S01]  /*14d0*/  @P0 VIADD R41, R6, UR5 ;  /* 0x0000000506290c36 */ /* 0x000fe20008000000 */
[----:B------:R-:W-:-:S02]  /*14e0*/  @!P1 IADD3 R33, PT, PT, R33, UR5, R6 ;  /* 0x0000000521219c10 */ /* 0x000fc4000fffe006 */
[--C-:B------:R-:W-:Y:S02]  /*14f0*/  @P1 IADD3 R23, PT, PT, R23, UR5, R6.reuse ;  /* 0x0000000517171c10 */ /* 0x100fe4000fffe006 */
[----:B------:R-:W-:Y:S01]  /*1500*/  @!P2 IADD3 R27, PT, PT, R27, UR10, R6 ;  /* 0x0000000a1b1bac10 */ /* 0x000fe2000fffe006 */
[----:B------:R-:W-:Y:S01]  /*1510*/  @!P1 IMAD R33, R33, 0x8, R0 ;  /* 0x0000000821219824 */ /* 0x000fe200078e0200 */
[-C--:B------:R-:W-:Y:S02]  /*1520*/  @P0 LEA R41, R41, R0.reuse, 0x3 ;  /* 0x0000000029290211 */ /* 0x080fe400078e18ff */
[----:B------:R-:W-:Y:S01]  /*1530*/  @P2 IADD3 R35, PT, PT, R35, UR10, R6 ;  /* 0x0000000a23232c10 */ /* 0x000fe2000fffe006 */
[----:B------:R-:W-:Y:S01]  /*1540*/  @!P2 IMAD R27, R27, 0x8, R0 ;  /* 0x000000081b1ba824 */ /* 0x000fe200078e0200 */
[-C--:B------:R-:W-:Y:S02]  /*1550*/  @P1 LEA R23, R23, R0.reuse, 0x3 ;  /* 0x0000000017171211 */ /* 0x080fe400078e18ff */
[----:B------:R-:W-:Y:S01]  /*1560*/  @P2 LEA R35, R35, R0, 0x3 ;  /* 0x0000000023232211 */ /* 0x000fe200078e18ff */
[----:B------:R-:W0:Y:S01]  /*1570*/  LDCU UR5, c[0x0][0x360] ;  /* 0x00006c00ff0577ac */ /* 0x000e220008000800 */
[----:B------:R-:W-:-:S02]  /*1580*/  UIADD3 UR6, UPT, UPT, UR6, 0x4, URZ ;  /* 0x0000000406067890 */ /* 0x000fc4000fffe0ff */
[----:B0-----:R-:W-:Y:S01]  /*1590*/  ULEA UR5, UR5, UR7, 0x1 ;  /* 0x0000000705057291 */ /* 0x001fe2000f8e08ff */
[----:B--2---:R0:W-:Y:S04]  /*15a0*/  @!P0 STS.64 [R25], R8 ;  /* 0x0000000819008388 */ /* 0x0041e80000000a00 */
[----:B------:R2:W-:Y:S01]  /*15b0*/  @P0 STS.64 [R41], RZ ;  /* 0x000000ff29000388 */ /* 0x0005e20000000a00 */
[--C-:B0-----:R-:W-:Y:S02]  /*15c0*/  @!P3 IADD3 R9, PT, PT, R43, UR7, R6.reuse ;  /* 0x000000072b09bc10 */ /* 0x101fe4000fffe006 */
[----:B-1----:R-:W-:Y:S01]  /*15d0*/  @P3 IADD3 R25, PT, PT, R155, UR7, R6 ;  /* 0x000000079b193c10 */ /* 0x002fe2000fffe006 */
[----:B------:R2:W-:Y:S02]  /*15e0*/  @!P1 STS.64 [R33], RZ ;  /* 0x000000ff21009388 */ /* 0x0005e40000000a00 */
[----:B------:R-:W-:Y:S01]  /*15f0*/  @!P3 IMAD R9, R9, 0x8, R0 ;  /* 0x000000080909b824 */ /* 0x000fe200078e0200 */
[----:B------:R-:W-:-:S02]  /*1600*/  @P3 LEA R25, R25, R0, 0x3 ;  /* 0x0000000019193211 */ /* 0x000fc400078e18ff */
[----:B------:R-:W-:Y:S01]  /*1610*/  ISETP.NE.AND P0, PT, R2, UR6, PT ;  /* 0x0000000602007c0c */ /* 0x000fe2000bf05270 */
[----:B---3--:R2:W-:Y:S04]  /*1620*/  @P1 STS.64 [R23], R14 ;  /* 0x0000000e17001388 */ /* 0x0085e80000000a00 */
[----:B------:R2:W-:Y:S04]  /*1630*/  @!P2 STS.64 [R27], RZ ;  /* 0x000000ff1b00a388 */ /* 0x0005e80000000a00 */
[----:B----4-:R2:W-:Y:S04]  /*1640*/  @P2 STS.64 [R35], R20 ;  /* 0x0000001423002388 */ /* 0x0105e80000000a00 */
[----:B------:R2:W-:Y:S04]  /*1650*/  @!P3 STS.64 [R9], RZ ;  /* 0x000000ff0900b388 */ /* 0x0005e80000000a00 */
[----:B-----5:R2:W-:Y:S01]  /*1660*/  @P3 STS.64 [R25], R12 ;  /* 0x0000000c19003388 */ /* 0x0205e20000000a00 */
[----:B------:R-:W-:Y:S05]  /*1670*/  @P0 BRA `(.L_x_4) ;  /* 0xfffffff800a80947 */ /* 0x000fea000383ffff */
.L_x_3:
[----:B------:R-:W-:Y:S05]  /*1680*/  @!P4 BRA `(.L_x_5) ;  /* 0x000000040020c947 */ /* 0x000fea0003800000 */
[----:B------:R-:W0:Y:S01]  /*1690*/  S2R R3, SR_CTAID.X ;  /* 0x0000000000037919 */ /* 0x000e220000002500 */
[----:B------:R-:W1:Y:S01]  /*16a0*/  LDCU UR7, c[0x0][0x384] ;  /* 0x00007080ff0777ac */ /* 0x000e620008000800 */
[----:B--2---:R-:W2:Y:S01]  /*16b0*/  S2R R12, SR_TID.Y ;  /* 0x00000000000c7919 */ /* 0x004ea20000002200 */
[----:B------:R-:W3:Y:S01]  /*16c0*/  LDCU UR10, c[0x0][0x388] ;  /* 0x00007100ff0a77ac */ /* 0x000ee20008000800 */
[----:B0-----:R-:W-:-:S05]  /*16d0*/  IMAD R3, R3, 0x10, R6 ;  /* 0x0000001003037824 */ /* 0x001fca00078e0206 */
[----:B------:R-:W-:-:S05]  /*16e0*/  SHF.L.U32 R3, R3, 0x3, RZ ;  /* 0x0000000303037819 */ /* 0x000fca00000006ff */
[----:B------:R-:W-:Y:S01]  /*16f0*/  IMAD R14, R6, -0x7, R3 ;  /* 0xfffffff9060e7824 */ /* 0x000fe200078e0203 */
[----:B--2---:R-:W-:-:S03]  /*1700*/  IADD3 R3, PT, PT, R12, UR4, RZ ;  /* 0x000000040c037c10 */ /* 0x004fc6000fffe0ff */
[----:B------:R-:W-:-:S05]  /*1710*/  VIADD R0, R14, UR5 ;  /* 0x000000050e007c36 */ /* 0x000fca0008000000 */
[----:B-1----:R-:W-:-:S04]  /*1720*/  ISETP.GE.AND P0, PT, R0, UR7, PT ;  /* 0x0000000700007c0c */ /* 0x002fc8000bf06270 */
[----:B---3--:R-:W-:-:S13]  /*1730*/  ISETP.LT.AND P0, PT, R3, UR10, !P0 ;  /* 0x0000000a03007c0c */ /* 0x008fda000c701270 */
[----:B------:R-:W0:Y:S08]  /*1740*/  @P0 LDC R7, c[0x0][0x3b0] ;  /* 0x0000ec00ff070b82 */ /* 0x000e300000000800 */
[----:B------:R-:W1:Y:S01]  /*1750*/  @P0 LDC.64 R8, c[0x0][0x3a8] ;  /* 0x0000ea00ff080b82 */ /* 0x000e620000000a00 */
[----:B0-----:R-:W-:-:S04]  /*1760*/  @P0 IMAD R7, R7, R3, R0 ;  /* 0x0000000307070224 */ /* 0x001fc800078e0200 */
[----:B-1----:R-:W-:-:S06]  /*1770*/  @P0 IMAD.WIDE R8, R7, 0x8, R8 ;  /* 0x0000000807080825 */ /* 0x002fcc00078e0208 */
[----:B------:R-:W2:Y:S01]  /*1780*/  @P0 LDG.E.64.CONSTANT R8, desc[UR8][R8.64] ;  /* 0x0000000808080981 */ /* 0x000ea2000c1e9b00 */
[----:B------:R-:W-:Y:S01]  /*1790*/  MOV R0, 0x400 ;  /* 0x0000040000007802 */ /* 0x000fe20000000f00 */
[----:B------:R-:W0:Y:S01]  /*17a0*/  LDCU UR6, c[0x0][0x360] ;  /* 0x00006c00ff0677ac */ /* 0x000e220008000800 */
[----:B------:R-:W1:Y:S03]  /*17b0*/  S2R R7, SR_CgaCtaId ;  /* 0x0000000000077919 */ /* 0x000e660000008800 */
[----:B------:R-:W-:-:S05]  /*17c0*/  VIADD R0, R0, 0x2400 ;  /* 0x0000240000007836 */ /* 0x000fca0000000000 */
[----:B-1----:R-:W-:-:S05]  /*17d0*/  LEA R7, R7, R0, 0x18 ;  /* 0x0000000007077211 */ /* 0x002fca00078ec0ff */
[----:B------:R-:W-:Y:S01]  /*17e0*/  IMAD R0, R12, 0x408, R7 ;  /* 0x000004080c007824 */ /* 0x000fe200078e0207 */
[----:B------:R-:W-:-:S05]  /*17f0*/  IADD3 R7, PT, PT, R6, UR5, RZ ;  /* 0x0000000506077c10 */ /* 0x000fca000fffe0ff */
[C---:B------:R-:W-:Y:S01]  /*1800*/  @!P0 IMAD R12, R7.reuse, 0x8, R0 ;  /* 0x00000008070c8824 */ /* 0x040fe200078e0200 */
[----:B------:R-:W-:-:S04]  /*1810*/  @P0 LEA R7, R7, R0, 0x3 ;  /* 0x0000000007070211 */ /* 0x000fc800078e18ff */
[----:B------:R1:W-:Y:S04]  /*1820*/  @!P0 STS.64 [R12], RZ ;  /* 0x000000ff0c008388 */ /* 0x0003e80000000a00 */
[----:B--2---:R1:W-:Y:S01]  /*1830*/  @P0 STS.64 [R7], R8 ;  /* 0x0000000807000388 */ /* 0x0043e20000000a00 */
[----:B------:R-:W-:-:S13]  /*1840*/  ISETP.NE.AND P0, PT, R5, 0x1, PT ;  /* 0x000000010500780c */ /* 0x000fda0003f05270 */
[----:B01----:R-:W-:Y:S05]  /*1850*/  @!P0 BRA `(.L_x_5) ;  /* 0x0000000000ac8947 */ /* 0x003fea0003800000 */
[----:B------:R-:W0:Y:S01]  /*1860*/  LDC R7, c[0x0][0x360] ;  /* 0x0000d800ff077b82 */ /* 0x000e220000000800 */
[----:B------:R-:W-:Y:S01]  /*1870*/  UIADD3 UR6, UPT, UPT, UR6, UR5, URZ ;  /* 0x0000000506067290 */ /* 0x000fe2000fffe0ff */
[----:B------:R-:W-:Y:S01]  /*1880*/  BSSY.RECONVERGENT B0, `(.L_x_6) ;  /* 0x0000013000007945 */ /* 0x000fe20003800200 */
[----:B------:R-:W-:Y:S02]  /*1890*/  ISETP.NE.AND P1, PT, R5, 0x2, PT ;  /* 0x000000020500780c */ /* 0x000fe40003f25270 */
[----:B0-----:R-:W-:-:S04]  /*18a0*/  IADD3 R12, PT, PT, R7, UR5, R14 ;  /* 0x00000005070c7c10 */ /* 0x001fc8000fffe00e */
[----:B------:R-:W-:-:S04]  /*18b0*/  ISETP.GE.AND P0, PT, R12, UR7, PT ;  /* 0x000000070c007c0c */ /* 0x000fc8000bf06270 */
[----:B------:R-:W-:-:S13]  /*18c0*/  ISETP.LT.AND P0, PT, R3, UR10, !P0 ;  /* 0x0000000a03007c0c */ /* 0x000fda000c701270 */
[----:B------:R-:W0:Y:S02]  /*18d0*/  @!P0 LDC R7, c[0x0][0x360] ;  /* 0x0000d800ff078b82 */ /* 0x000e240000000800 */
[----:B0-----:R-:W-:-:S05]  /*18e0*/  @!P0 IADD3 R7, PT, PT, R7, UR5, R6 ;  /* 0x0000000507078c10 */ /* 0x001fca000fffe006 */
[----:B------:R-:W-:-:S05]  /*18f0*/  @!P0 IMAD R7, R7, 0x8, R0 ;  /* 0x0000000807078824 */ /* 0x000fca00078e0200 */
[----:B------:R0:W-:Y:S01]  /*1900*/  @!P0 STS.64 [R7], RZ ;  /* 0x000000ff07008388 */ /* 0x0001e20000000a00 */
[----:B------:R-:W-:Y:S05]  /*1910*/  @!P0 BRA `(.L_x_7) ;  /* 0x0000000000248947 */ /* 0x000fea0003800000 */
[----:B------:R-:W1:Y:S01]  /*1920*/  LDC.64 R8, c[0x0][0x3a8] ;  /* 0x0000ea00ff087b82 */ /* 0x000e620000000a00 */
[----:B------:R-:W0:Y:S02]  /*1930*/  LDCU UR11, c[0x0][0x3b0] ;  /* 0x00007600ff0b77ac */ /* 0x000e240008000800 */
[----:B0-----:R-:W-:-:S04]  /*1940*/  IMAD R7, R3, UR11, R12 ;  /* 0x0000000b03077c24 */ /* 0x001fc8000f8e020c */
[----:B-1----:R-:W-:-:S06]  /*1950*/  IMAD.WIDE R8, R7, 0x8, R8 ;  /* 0x0000000807087825 */ /* 0x002fcc00078e0208 */
[----:B------:R-:W2:Y:S01]  /*1960*/  LDG.E.64.CONSTANT R8, desc[UR8][R8.64] ;  /* 0x0000000808087981 */ /* 0x000ea2000c1e9b00 */
[----:B------:R-:W0:Y:S02]  /*1970*/  LDC R7, c[0x0][0x360] ;  /* 0x0000d800ff077b82 */ /* 0x000e240000000800 */
[----:B0-----:R-:W-:-:S04]  /*1980*/  IADD3 R7, PT, PT, R7, UR5, R6 ;  /* 0x0000000507077c10 */ /* 0x001fc8000fffe006 */
[----:B------:R-:W-:-:S05]  /*1990*/  LEA R7, R7, R0, 0x3 ;  /* 0x0000000007077211 */ /* 0x000fca00078e18ff */
[----:B--2---:R1:W-:Y:S02]  /*19a0*/  STS.64 [R7], R8 ;  /* 0x0000000807007388 */ /* 0x0043e40000000a00 */
.L_x_7:
[----:B------:R-:W-:Y:S05]  /*19b0*/  BSYNC.RECONVERGENT B0 ;  /* 0x0000000000007941 */ /* 0x000fea0003800200 */
.L_x_6:
[----:B------:R-:W-:Y:S05]  /*19c0*/  @!P1 BRA `(.L_x_5) ;  /* 0x0000000000509947 */ /* 0x000fea0003800000 */
[----:B------:R-:W2:Y:S01]  /*19d0*/  LDCU UR5, c[0x0][0x360] ;  /* 0x00006c00ff0577ac */ /* 0x000ea20008000800 */
[----:B------:R-:W-:Y:S01]  /*19e0*/  BSSY.RECONVERGENT B0, `(.L_x_5) ;  /* 0x0000012000007945 */ /* 0x000fe20003800200 */
[----:B--2---:R-:W-:-:S05]  /*19f0*/  VIADD R12, R12, UR5 ;  /* 0x000000050c0c7c36 */ /* 0x004fca0008000000 */
[----:B------:R-:W-:-:S04]  /*1a00*/  ISETP.GE.AND P0, PT, R12, UR7, PT ;  /* 0x000000070c007c0c */ /* 0x000fc8000bf06270 */
[----:B------:R-:W-:-:S13]  /*1a10*/  ISETP.LT.AND P0, PT, R3, UR10, !P0 ;  /* 0x0000000a03007c0c */ /* 0x000fda000c701270 */
[----:B01----:R-:W0:Y:S02]  /*1a20*/  @!P0 LDC R7, c[0x0][0x360] ;  /* 0x0000d800ff078b82 */ /* 0x003e240000000800 */
[----:B0-----:R-:W-:-:S04]  /*1a30*/  @!P0 IADD3 R7, PT, PT, R7, UR6, R6 ;  /* 0x0000000607078c10 */ /* 0x001fc8000fffe006 */
[----:B------:R-:W-:-:S05]  /*1a40*/  @!P0 LEA R7, R7, R0, 0x3 ;  /* 0x0000000007078211 */ /* 0x000fca00078e18ff */
[----:B------:R0:W-:Y:S01]  /*1a50*/  @!P0 STS.64 [R7], RZ ;  /* 0x000000ff07008388 */ /* 0x0001e20000000a00 */
[----:B------:R-:W-:Y:S05]  /*1a60*/  @!P0 BRA `(.L_x_8) ;  /* 0x0000000000248947 */ /* 0x000fea0003800000 */
[----:B------:R-:W1:Y:S01]  /*1a70*/  LDC.64 R8, c[0x0][0x3a8] ;  /* 0x0000ea00ff087b82 */ /* 0x000e620000000a00 */
[----:B------:R-:W2:Y:S02]  /*1a80*/  LDCU UR5, c[0x0][0x3b0] ;  /* 0x00007600ff0577ac */ /* 0x000ea40008000800 */
[----:B--2---:R-:W-:-:S04]  /*1a90*/  IMAD R3, R3, UR5, R12 ;  /* 0x0000000503037c24 */ /* 0x004fc8000f8e020c */
[----:B-1----:R-:W-:-:S06]  /*1aa0*/  IMAD.WIDE R8, R3, 0x8, R8 ;  /* 0x0000000803087825 */ /* 0x002fcc00078e0208 */
[----:B------:R-:W2:Y:S01]  /*1ab0*/  LDG.E.64.CONSTANT R8, desc[UR8][R8.64] ;  /* 0x0000000808087981 */ /* 0x000ea2000c1e9b00 */
[----:B------:R-:W1:Y:S02]  /*1ac0*/  LDC R3, c[0x0][0x360] ;  /* 0x0000d800ff037b82 */ /* 0x000e640000000800 */
[----:B-1----:R-:W-:-:S05]  /*1ad0*/  IADD3 R3, PT, PT, R3, UR6, R6 ;  /* 0x0000000603037c10 */ /* 0x002fca000fffe006 */
[----:B------:R-:W-:-:S05]  /*1ae0*/  IMAD R3, R3, 0x8, R0 ;  /* 0x0000000803037824 */ /* 0x000fca00078e0200 */
[----:B--2---:R1:W-:Y:S02]  /*1af0*/  STS.64 [R3], R8 ;  /* 0x0000000803007388 */ /* 0x0043e40000000a00 */
.L_x_8:
[----:B------:R-:W-:Y:S05]  /*1b00*/  BSYNC.RECONVERGENT B0 ;  /* 0x0000000000007941 */ /* 0x000fea0003800200 */
.L_x_5:
[----:B------:R-:W3:Y:S02]  /*1b10*/  LDCU UR5, c[0x0][0x364] ;  /* 0x00006c80ff0577ac */ /* 0x000ee40008000800 */
[----:B---3--:R-:W-:-:S09]  /*1b20*/  UISETP.GT.U32.AND UP0, UPT, UR5, 0x7, UPT ;  /* 0x000000070500788c */ /* 0x008fd2000bf04070 */
[----:B------:R-:W-:Y:S05]  /*1b30*/  BRA.U UP0, `(.L_x_9) ;  /* 0x0000007900287547 */ /* 0x000fea000b800000 */
[----:B------:R-:W3:Y:S02]  /*1b40*/  LDCU UR5, c[0x0][0x360] ;  /* 0x00006c00ff0577ac */ /* 0x000ee40008000800 */
[----:B---3--:R-:W-:-:S03]  /*1b50*/  UISETP.GT.U32.AND UP0, UPT, UR5, 0x2a, UPT ;  /* 0x0000002a0500788c */ /* 0x008fc6000bf04070 */
[----:B------:R-:W-:-:S06]  /*1b60*/  UMOV UR5, URZ ;  /* 0x000000ff00057c82 */ /* 0x000fcc0008000000 */
[----:B------:R-:W-:Y:S05]  /*1b70*/  BRA.U UP0, `(.L_x_10) ;  /* 0x0000000900107547 */ /* 0x000fea000b800000 */
[----:B01----:R-:W0:Y:S01]  /*1b80*/  S2R R7, SR_CTAID.X ;  /* 0x0000000000077919 */ /* 0x003e220000002500 */
[----:B------:R-:W1:Y:S01]  /*1b90*/  LDCU UR14, c[0x0][0x3b0] ;  /* 0x00007600ff0e77ac */ /* 0x000e620008000800 */
[----:B------:R-:W3:Y:S01]  /*1ba0*/  S2R R3, SR_TID.Y ;  /* 0x0000000000037919 */ /* 0x000ee20000002200 */
[----:B------:R-:W4:Y:S01]  /*1bb0*/  LDCU UR13, c[0x0][0x388] ;  /* 0x00007100ff0d77ac */ /* 0x000f220008000800 */
[----:B------:R-:W0:Y:S01]  /*1bc0*/  LDCU UR12, c[0x0][0x384] ;  /* 0x00007080ff0c77ac */ /* 0x000e220008000800 */
[----:B------:R-:W-:Y:S01]  /*1bd0*/  UMOV UR5, URZ ;  /* 0x000000ff00057c82 */ /* 0x000fe20008000000 */
[----:B------:R-:W-:Y:S01]  /*1be0*/  UMOV UR6, URZ ;  /* 0x000000ff00067c82 */ /* 0x000fe20008000000 */
[----:B0-----:R-:W-:Y:S02]  /*1bf0*/  LEA R7, R7, R6, 0x4 ;  /* 0x0000000607077211 */ /* 0x001fe400078e20ff */
[----:B---3--:R-:W-:-:S03]  /*1c00*/  IADD3 R3, PT, PT, R3, UR4, RZ ;  /* 0x0000000403037c10 */ /* 0x008fc6000fffe0ff */
[----:B------:R-:W-:-:S04]  /*1c10*/  IMAD.SHL.U32 R7, R7, 0x8, RZ ;  /* 0x0000000807077824 */ /* 0x000fc800078e00ff */
[----:B-1--4-:R-:W-:-:S07]  /*1c20*/  IMAD R0, R6, -0x7, R7 ;  /* 0xfffffff906007824 */ /* 0x012fce00078e0207 */
.L_x_14:
[----:B------:R-:W0:Y:S01]  /*1c30*/  LDCU UR7, c[0x0][0x364] ;  /* 0x00006c80ff0777ac */ /* 0x000e220008000800 */
[----:B------:R-:W-:Y:S01]  /*1c40*/  VIADD R0, R0, UR5 ;  /* 0x0000000500007c36 */ /* 0x000fe20008000000 */
[----:B------:R-:W-:Y:S01]  /*1c50*/  BSSY.RECONVERGENT B0, `(.L_x_11) ;  /* 0x0000025000007945 */ /* 0x000fe20003800200 */
[----:B------:R-:W-:-:S03]  /*1c60*/  UIADD3 UR6, UPT, UPT, UR6, 0x4, URZ ;  /* 0x0000000406067890 */ /* 0x000fc6000fffe0ff */
[----:B------:R-:W-:-:S03]  /*1c70*/  ISETP.GE.AND P0, PT, R0, UR12, PT ;  /* 0x0000000c00007c0c */ /* 0x000fc6000bf06270 */
[----:B------:R-:W-:Y:S02]  /*1c80*/  ISETP.NE.AND P3, PT, R2, UR6, PT ;  /* 0x0000000602007c0c */ /* 0x000fe4000bf65270 */
[----:B0-----:R-:W-:-:S04]  /*1c90*/  IADD3 R6, PT, PT, R3, UR7, RZ ;  /* 0x0000000703067c10 */ /* 0x001fc8000fffe0ff */
[----:B------:R-:W-:-:S13]  /*1ca0*/  ISETP.LT.AND P1, PT, R6, UR13, PT ;  /* 0x0000000d06007c0c */ /* 0x000fda000bf21270 */
[----:B---3--:R-:W-:Y:S05]  /*1cb0*/  @!P0 BRA P1, `(.L_x_12) ;  /* 0x0000000000348947 */ /* 0x008fea0000800000 */
[----:B--2---:R-:W0:Y:S01]  /*1cc0*/  S2R R9, SR_CgaCtaId ;  /* 0x0000000000097919 */ /* 0x004e220000008800 */
[----:B------:R-:W1:Y:S01]  /*1cd0*/  LDC R7, c[0x0][0x364] ;  /* 0x0000d900ff077b82 */ /* 0x000e620000000800 */
[----:B------:R-:W-:Y:S01]  /*1ce0*/  MOV R0, 0x400 ;  /* 0x0000040000007802 */ /* 0x000fe20000000f00 */
[----:B------:R-:W2:Y:S04]  /*1cf0*/  S2R R24, SR_TID.Y ;  /* 0x0000000000187919 */ /* 0x000ea80000002200 */
[----:B------:R-:W-:Y:S01]  /*1d00*/  VIADD R0, R0, 0x2400 ;  /* 0x0000240000007836 */ /* 0x000fe20000000000 */
[----:B------:R-:W3:Y:S04]  /*1d10*/  S2R R6, SR_TID.X ;  /* 0x0000000000067919 */ /* 0x000ee80000002100 */
[----:B0-----:R-:W-:-:S05]  /*1d20*/  LEA R9, R9, R0, 0x18 ;  /* 0x0000000009097211 */ /* 0x001fca00078ec0ff */
[----:B--2---:R-:W-:Y:S01]  /*1d30*/  IMAD R22, R24, 0x408, R9 ;  /* 0x0000040818167824 */ /* 0x004fe200078e0209 */
[----:B---3--:R-:W-:-:S03]  /*1d40*/  IADD3 R0, PT, PT, R6, UR5, RZ ;  /* 0x0000000506007c10 */ /* 0x008fc6000fffe0ff */
[----:B-1----:R-:W-:-:S04]  /*1d50*/  IMAD R7, R7, 0x408, R22 ;  /* 0x0000040807077824 */ /* 0x002fc800078e0216 */
[----:B------:R-:W-:-:S05]  /*1d60*/  IMAD R0, R0, 0x8, R7 ;  /* 0x0000000800007824 */ /* 0x000fca00078e0207 */
[----:B------:R0:W-:Y:S01]  /*1d70*/  STS.64 [R0], RZ ;  /* 0x000000ff00007388 */ /* 0x0001e20000000a00 */
[----:B------:R-:W-:Y:S05]  /*1d80*/  BRA `(.L_x_13) ;  /* 0x0000000000447947 */ /* 0x000fea0003800000 */
.L_x_12:
[----:B------:R-:W0:Y:S01]  /*1d90*/  S2R R24, SR_TID.Y ;  /* 0x0000000000187919 */ /* 0x000e220000002200 */
[----:B--2---:R-:W0:Y:S08]  /*1da0*/  LDC R13, c[0x0][0x364] ;  /* 0x0000d900ff0d7b82 */ /* 0x004e300000000800 */
[----:B------:R-:W1:Y:S01]  /*1db0*/  LDC.64 R8, c[0x0][0x3a8] ;  /* 0x0000ea00ff087b82 */ /* 0x000e620000000a00 */
[----:B0-----:R-:W-:-:S05]  /*1dc0*/  IADD3 R7, PT, PT, R13, UR4, R24 ;  /* 0x000000040d077c10 */ /* 0x001fca000fffe018 */
[----:B------:R-:W-:-:S04]  /*1dd0*/  IMAD R7, R7, UR14, R0 ;  /* 0x0000000e07077c24 */ /* 0x000fc8000f8e0200 */
[----:B-1----:R-:W-:-:S06]  /*1de0*/  IMAD.WIDE R8, R7, 0x8, R8 ;  /* 0x0000000807087825 */ /* 0x002fcc00078e0208 */
[----:B------:R-:W2:Y:S01]  /*1df0*/  LDG.E.64.CONSTANT R8, desc[UR8][R8.64] ;  /* 0x0000000808087981 */ /* 0x000ea2000c1e9b00 */
[----:B------:R-:W-:Y:S01]  /*1e00*/  MOV R0, 0x400 ;  /* 0x0000040000007802 */ /* 0x000fe20000000f00 */
[----:B------:R-:W0:Y:S03]  /*1e10*/  S2R R7, SR_CgaCtaId ;  /* 0x0000000000077919 */ /* 0x000e260000008800 */
[----:B------:R-:W-:Y:S01]  /*1e20*/  IADD3 R0, PT, PT, R0, 0x2400, RZ ;  /* 0x0000240000007810 */ /* 0x000fe20007ffe0ff */
[----:B------:R-:W1:Y:S03]  /*1e30*/  S2R R6, SR_TID.X ;  /* 0x0000000000067919 */ /* 0x000e660000002100 */
[----:B0-----:R-:W-:-:S05]  /*1e40*/  LEA R7, R7, R0, 0x18 ;  /* 0x0000000007077211 */ /* 0x001fca00078ec0ff */
[----:B------:R-:W-:Y:S02]  /*1e50*/  IMAD R22, R24, 0x408, R7 ;  /* 0x0000040818167824 */ /* 0x000fe400078e0207 */
[----:B-1----:R-:W-:Y:S02]  /*1e60*/  VIADD R7, R6, UR5 ;  /* 0x0000000506077c36 */ /* 0x002fe40008000000 */
[----:B------:R-:W-:-:S05]  /*1e70*/  IMAD R0, R13, 0x408, R22 ;  /* 0x000004080d007824 */ /* 0x000fca00078e0216 */
[----:B------:R-:W-:-:S05]  /*1e80*/  LEA R7, R7, R0, 0x3 ;  /* 0x0000000007077211 */ /* 0x000fca00078e18ff */
[----:B--2---:R1:W-:Y:S02]  /*1e90*/  STS.64 [R7], R8 ;  /* 0x0000000807007388 */ /* 0x0043e40000000a00 */
.L_x_13:
[----:B------:R-:W-:Y:S05]  /*1ea0*/  BSYNC.RECONVERGENT B0 ;  /* 0x0000000000007941 */ /* 0x000fea0003800200 */
.L_x_11:
[----:B-1----:R-:W1:Y:S01]  /*1eb0*/  S2R R9, SR_CTAID.X ;  /* 0x0000000000097919 */ /* 0x002e620000002500 */
[----:B------:R-:W2:Y:S01]  /*1ec0*/  LDC R7, c[0x0][0x364] ;  /* 0x0000d900ff077b82 */ /* 0x000ea20000000800 */
[----:B------:R-:W3:Y:S02]  /*1ed0*/  LDCU UR7, c[0x0][0x360] ;  /* 0x00006c00ff0777ac */ /* 0x000ee40008000800 */
[----:B---3--:R-:W-:Y:S01]  /*1ee0*/  UIADD3 UR10, UPT, UPT, UR7, UR5, URZ ;  /* 0x00000005070a7290 */ /* 0x008fe2000fffe0ff */
[----:B--2---:R-:W-:Y:S01]  /*1ef0*/  IADD3 R7, PT, PT, R7, UR4, R24 ;  /* 0x0000000407077c10 */ /* 0x004fe2000fffe018 */
[----:B-1----:R-:W-:-:S05]  /*1f00*/  IMAD R9, R9, 0x10, R6 ;  /* 0x0000001009097824 */ /* 0x002fca00078e0206 */
[----:B------:R-:W-:-:S05]  /*1f10*/  SHF.L.U32 R9, R9, 0x3, RZ ;  /* 0x0000000309097819 */ /* 0x000fca00000006ff */
[----:B0-----:R-:W-:-:S04]  /*1f20*/  IMAD R0, R6, -0x7, R9 ;  /* 0xfffffff906007824 */ /* 0x001fc800078e0209 */
[----:B------:R-:W-:-:S05]  /*1f30*/  VIADD R161, R0, UR10 ;  /* 0x0000000a00a17c36 */ /* 0x000fca0008000000 */
[----:B------:R-:W-:-:S04]  /*1f40*/  ISETP.GE.AND P0, PT, R161, UR12, PT ;  /* 0x0000000ca1007c0c */ /* 0x000fc8000bf06270 */
[----:B------:R-:W-:-:S13]  /*1f50*/  ISETP.LT.AND P0, PT, R7, UR13, !P0 ;  /* 0x0000000d07007c0c */ /* 0x000fda000c701270 */
[----:B------:R-:W0:Y:S08]  /*1f60*/  @!P0 LDC R43, c[0x0][0x360] ;  /* 0x0000d800ff2b8b82 */ /* 0x000e300000000800 */
[----:B------:R-:W1:Y:S08]  /*1f70*/  @!P0 LDC R155, c[0x0][0x364] ;  /* 0x0000d900ff9b8b82 */ /* 0x000e700000000800 */
[----:B------:R-:W2:Y:S08]  /*1f80*/  @P0 LDC R35, c[0x0][0x364] ;  /* 0x0000d900ff230b82 */ /* 0x000eb00000000800 */
[----:B------:R-:W3:Y:S08]  /*1f90*/  @P0 LDC R41, c[0x0][0x360] ;  /* 0x0000d800ff290b82 */ /* 0x000ef00000000800 */
[----:B------:R-:W4:Y:S01]  /*1fa0*/  LDC R7, c[0x0][0x364] ;  /* 0x0000d900ff077b82 */ /* 0x000f220000000800 */
[----:B------:R-:W5:Y:S07]  /*1fb0*/  LDCU UR7, c[0x0][0x360] ;  /* 0x00006c00ff0777ac */ /* 0x000f6e0008000800 */
[----:B------:R-:W0:Y:S01]  /*1fc0*/  @P0 LDC R12, c[0x0][0x3b0] ;  /* 0x0000ec00ff0c0b82 */ /* 0x000e220000000800 */
[----:B-----5:R-:W-:-:S04]  /*1fd0*/  IADD3 R26, PT, PT, R161, UR7, RZ ;  /* 0x00000007a11a7c10 */ /* 0x020fc8000fffe0ff */
[----:B------:R-:W-:Y:S02]  /*1fe0*/  ISETP.GE.AND P1, PT, R26, UR12, PT ;  /* 0x0000000c1a007c0c */ /* 0x000fe4000bf26270 */
[----:B----4-:R-:W-:-:S04]  /*1ff0*/  IADD3 R7, PT, PT, R7, UR4, R24 ;  /* 0x0000000407077c10 */ /* 0x010fc8000fffe018 */
[----:B------:R-:W-:-:S13]  /*2000*/  ISETP.LT.AND P1, PT, R7, UR13, !P1 ;  /* 0x0000000d07007c0c */ /* 0x000fda000cf21270 */
[----:B------:R-:W4:Y:S08]  /*2010*/  @!P1 LDC R33, c[0x0][0x360] ;  /* 0x0000d800ff219b82 */ /* 0x000f300000000800 */
[----:B------:R-:W5:Y:S08]  /*2020*/  @!P1 LDC R7, c[0x0][0x364] ;  /* 0x0000d900ff079b82 */ /* 0x000f700000000800 */
[----:B------:R-:W1:Y:S08]  /*2030*/  @P1 LDC R20, c[0x0][0x364] ;  /* 0x0000d900ff141b82 */ /* 0x000e700000000800 */
[----:B------:R-:W5:Y:S08]  /*2040*/  @P1 LDC R23, c[0x0][0x360] ;  /* 0x0000d800ff171b82 */ /* 0x000f700000000800 */
[----:B------:R-:W2:Y:S01]  /*2050*/  LDC R9, c[0x0][0x364] ;  /* 0x0000d900ff097b82 */ /* 0x000ea20000000800 */
[----:B------:R-:W3:Y:S07]  /*2060*/  LDCU UR11, c[0x0][0x360] ;  /* 0x00006c00ff0b77ac */ /* 0x000eee0008000800 */
[----:B------:R-:W0:Y:S01]  /*2070*/  @P1 LDC R34, c[0x0][0x3b0] ;  /* 0x0000ec00ff221b82 */ /* 0x000e220000000800 */
[----:B-1----:R-:W-:-:S07]  /*2080*/  @P1 IADD3 R163, PT, PT, R20, UR4, R24 ;  /* 0x0000000414a31c10 */ /* 0x002fce000fffe018 */
[----:B------:R-:W1:Y:S01]  /*2090*/  @P1 LDC.64 R14, c[0x0][0x3a8] ;  /* 0x0000ea00ff0e1b82 */ /* 0x000e620000000a00 */
[----:B---3--:R-:W-:Y:S01]  /*20a0*/  VIADD R32, R26, UR11 ;  /* 0x0000000b1a207c36 */ /* 0x008fe20008000000 */
[----:B--2---:R-:W-:-:S04]  /*20b0*/  IADD3 R8, PT, PT, R9, UR4, R24 ;  /* 0x0000000409087c10 */ /* 0x004fc8000fffe018 */
[----:B------:R-:W-:-:S04]  /*20c0*/  ISETP.GE.AND P2, PT, R32, UR12, PT ;  /* 0x0000000c20007c0c */ /* 0x000fc8000bf46270 */
[----:B------:R-:W-:Y:S02]  /*20d0*/  ISETP.LT.AND P2, PT, R8, UR13, !P2 ;  /* 0x0000000d08007c0c */ /* 0x000fe4000d741270 */
[----:B------:R-:W-:Y:S01]  /*20e0*/  @P0 IADD3 R8, PT, PT, R35, UR4, R24 ;  /* 0x0000000423080c10 */ /* 0x000fe2000fffe018 */
[----:B0-----:R-:W-:-:S04]  /*20f0*/  @P1 IMAD R163, R163, R34, R26 ;  /* 0x00000022a3a31224 */ /* 0x001fc800078e021a */
[----:B------:R-:W-:Y:S02]  /*2100*/  @P0 IMAD R161, R8, R12, R161 ;  /* 0x0000000c08a10224 */ /* 0x000fe400078e02a1 */
[----:B------:R-:W0:Y:S01]  /*2110*/  @P0 LDC.64 R12, c[0x0][0x3a8] ;  /* 0x0000ea00ff0c0b82 */ /* 0x000e220000000a00 */
[----:B-1----:R-:W-:-:S06]  /*2120*/  @P1 IMAD.WIDE R14, R163, 0x8, R14 ;  /* 0x00000008a30e1825 */ /* 0x002fcc00078e020e */
[----:B------:R-:W2:Y:S01]  /*2130*/  @P1 LDG.E.64.CONSTANT R14, desc[UR8][R14.64] ;  /* 0x000000080e0e1981 */ /* 0x000ea2000c1e9b00 */
[----:B------:R-:W1:Y:S08]  /*2140*/  @!P2 LDC R21, c[0x0][0x360] ;  /* 0x0000d800ff15ab82 */ /* 0x000e700000000800 */
[----:B------:R-:W3:Y:S08]  /*2150*/  @!P2 LDC R25, c[0x0][0x364] ;  /* 0x0000d900ff19ab82 */ /* 0x000ef00000000800 */
[----:B------:R-:W4:Y:S01]  /*2160*/  @P2 LDC R27, c[0x0][0x364] ;  /* 0x0000d900ff1b2b82 */ /* 0x000f220000000800 */
[----:B0-----:R-:W-:-:S06]  /*2170*/  @P0 IMAD.WIDE R12, R161, 0x8, R12 ;  /* 0x00000008a10c0825 */ /* 0x001fcc00078e020c */
[----:B------:R-:W2:Y:S01]  /*2180*/  @P0 LDG.E.64.CONSTANT R12, desc[UR8][R12.64] ;  /* 0x000000080c0c0981 */ /* 0x000ea2000c1e9b00 */
[----:B------:R-:W0:Y:S08]  /*2190*/  @P2 LDC R40, c[0x0][0x3b0] ;  /* 0x0000ec00ff282b82 */ /* 0x000e300000000800 */
[----:B------:R-:W5:Y:S01]  /*21a0*/  @P2 LDC.64 R8, c[0x0][0x3a8] ;  /* 0x0000ea00ff082b82 */ /* 0x000f620000000a00 */
[----:B----4-:R-:W-:-:S05]  /*21b0*/  @P2 IADD3 R165, PT, PT, R27, UR4, R24 ;  /* 0x000000041ba52c10 */ /* 0x010fca000fffe018 */
[----:B0-----:R-:W-:-:S04]  /*21c0*/  @P2 IMAD R165, R165, R40, R32 ;  /* 0x00000028a5a52224 */ /* 0x001fc800078e0220 */
[----:B-----5:R-:W-:-:S06]  /*21d0*/  @P2 IMAD.WIDE R8, R165, 0x8, R8 ;  /* 0x00000008a5082825 */ /* 0x020fcc00078e0208 */
[----:B------:R-:W4:Y:S01]  /*21e0*/  @P2 LDG.E.64.CONSTANT R8, desc[UR8][R8.64] ;  /* 0x0000000808082981 */ /* 0x000f22000c1e9b00 */
[----:B------:R-:W-:Y:S02]  /*21f0*/  @!P0 IMAD R24, R155, 0x408, R22 ;  /* 0x000004089b188824 */ /* 0x000fe400078e0216 */
[----:B------:R-:W0:Y:S01]  /*2200*/  @P2 LDC R155, c[0x0][0x360] ;  /* 0x0000d800ff9b2b82 */ /* 0x000e220000000800 */
[----:B------:R-:W-:Y:S01]  /*2210*/  @P0 IADD3 R41, PT, PT, R41, UR5, R6 ;  /* 0x0000000529290c10 */ /* 0x000fe2000fffe006 */
[----:B------:R-:W-:Y:S01]  /*2220*/  @P0 IMAD R26, R35, 0x408, R22 ;  /* 0x00000408231a0824 */ /* 0x000fe200078e0216 */
[----:B------:R-:W-:Y:S01]  /*2230*/  UIADD3 UR7, UPT, UPT, UR10, UR7, URZ ;  /* 0x000000070a077290 */ /* 0x000fe2000fffe0ff */
[----:B------:R-:W-:Y:S02]  /*2240*/  @!P0 IADD3 R43, PT, PT, R43, UR5, R6 ;  /* 0x000000052b2b8c10 */ /* 0x000fe4000fffe006 */
[----:B------:R-:W-:Y:S01]  /*2250*/  @P0 IMAD R41, R41, 0x8, R26 ;  /* 0x0000000829290824 */ /* 0x000fe200078e021a */
[----:B------:R-:W-:Y:S01]  /*2260*/  @!P1 IADD3 R33, PT, PT, R33, UR10, R6 ;  /* 0x0000000a21219c10 */ /* 0x000fe2000fffe006 */
[----:B------:R-:W-:Y:S01]  /*2270*/  @!P1 IMAD R26, R7, 0x408, R22 ;  /* 0x00000408071a9824 */ /* 0x000fe200078e0216 */
[----:B------:R-:W-:Y:S01]  /*2280*/  @P1 IADD3 R23, PT, PT, R23, UR10, R6 ;  /* 0x0000000a17171c10 */ /* 0x000fe2000fffe006 */
[--C-:B------:R-:W-:Y:S01]  /*2290*/  @P1 IMAD R20, R20, 0x408, R22.reuse ;  /* 0x0000040814141824 */ /* 0x100fe200078e0216 */
[----:B------:R-:W-:Y:S01]  /*22a0*/  @!P0 LEA R24, R43, R24, 0x3 ;  /* 0x000000182b188211 */ /* 0x000fe200078e18ff */
[----:B---3--:R-:W-:Y:S01]  /*22b0*/  @!P2 IMAD R32, R25, 0x408, R22 ;  /* 0x000004081920a824 */ /* 0x008fe200078e0216 */
[----:B-1----:R-:W-:Y:S01]  /*22c0*/  @!P2 IADD3 R21, PT, PT, R21, UR7, R6 ;  /* 0x000000071515ac10 */ /* 0x002fe2000fffe006 */
[----:B------:R-:W-:Y:S01]  /*22d0*/  @P2 IMAD R22, R27, 0x408, R22 ;  /* 0x000004081b162824 */ /* 0x000fe200078e0216 */
[----:B------:R-:W-:Y:S01]  /*22e0*/  @!P1 LEA R26, R33, R26, 0x3 ;  /* 0x0000001a211a9211 */ /* 0x000fe200078e18ff */
[----:B------:R-:W-:Y:S01]  /*22f0*/  @P1 IMAD R23, R23, 0x8, R20 ;  /* 0x0000000817171824 */ /* 0x000fe200078e0214 */
[----:B------:R-:W-:Y:S01]  /*2300*/  @!P2 LEA R21, R21, R32, 0x3 ;  /* 0x000000201515a211 */ /* 0x000fe200078e18ff */
[----:B------:R3:W-:Y:S01]  /*2310*/  @!P0 STS.64 [R24], RZ ;  /* 0x000000ff18008388 */ /* 0x0007e20000000a00 */
[----:B0-----:R-:W-:Y:S01]  /*2320*/  @P2 IADD3 R155, PT, PT, R155, UR7, R6 ;  /* 0x000000079b9b2c10 */ /* 0x001fe2000fffe006 */
[----:B------:R-:W0:Y:S04]  /*2330*/  LDCU UR5, c[0x0][0x360] ;  /* 0x00006c00ff0577ac */ /* 0x000e280008000800 */
[----:B------:R-:W-:Y:S01]  /*2340*/  @P2 IMAD R155, R155, 0x8, R22 ;  /* 0x000000089b9b2824 */ /* 0x000fe200078e0216 */
[----:B0-----:R-:W-:Y:S01]  /*2350*/  ULEA UR5, UR5, UR7, 0x1 ;  /* 0x0000000705057291 */ /* 0x001fe2000f8e08ff */
[----:B--2---:R3:W-:Y:S04]  /*2360*/  @P0 STS.64 [R41], R12 ;  /* 0x0000000c29000388 */ /* 0x0047e80000000a00 */
[----:B------:R3:W-:Y:S04]  /*2370*/  @!P1 STS.64 [R26], RZ ;  /* 0x000000ff1a009388 */ /* 0x0007e80000000a00 */
[----:B------:R3:W-:Y:S04]  /*2380*/  @P1 STS.64 [R23], R14 ;  /* 0x0000000e17001388 */ /* 0x0007e80000000a00 */
[----:B------:R3:W-:Y:S04]  /*2390*/  @!P2 STS.64 [R21], RZ ;  /* 0x000000ff1500a388 */ /* 0x0007e80000000a00 */
[----:B----4-:R3:W-:Y:S01]  /*23a0*/  @P2 STS.64 [R155], R8 ;  /* 0x000000089b002388 */ /* 0x0107e20000000a00 */
[----:B------:R-:W-:Y:S05]  /*23b0*/  @P3 BRA `(.L_x_14) ;  /* 0xfffffff8001c3947 */ /* 0x000fea000383ffff */
.L_x_10:
[----:B------:R-:W-:Y:S05]  /*23c0*/  @!P4 BRA `(.L_x_15) ;  /* 0x00000004008cc947 */ /* 0x000fea0003800000 */
[----:B01----:R-:W0:Y:S01]  /*23d0*/  S2R R7, SR_CTAID.X ;  /* 0x0000000000077919 */ /* 0x003e220000002500 */
[----:B------:R-:W1:Y:S01]  /*23e0*/  LDC R3, c[0x0][0x364] ;  /* 0x0000d900ff037b82 */ /* 0x000e620000000800 */
[----:B------:R-:W4:Y:S01]  /*23f0*/  LDCU UR10, c[0x0][0x384] ;  /* 0x00007080ff0a77ac */ /* 0x000f220008000800 */
[----:B------:R-:W-:Y:S01]  /*2400*/  BSSY.RECONVERGENT B0, `(.L_x_16) ;  /* 0x0000026000007945 */ /* 0x000fe20003800200 */
[----:B------:R-:W1:Y:S01]  /*2410*/  S2R R0, SR_TID.Y ;  /* 0x0000000000007919 */ /* 0x000e620000002200 */
[----:B------:R-:W5:Y:S01]  /*2420*/  LDCU UR11, c[0x0][0x388] ;  /* 0x00007100ff0b77ac */ /* 0x000f620008000800 */
[----:B0-----:R-:W-:Y:S02]  /*2430*/  LEA R7, R7, R6, 0x4 ;  /* 0x0000000607077211 */ /* 0x001fe400078e20ff */
[----:B-1----:R-:W-:-:S03]  /*2440*/  IADD3 R3, PT, PT, R3, UR4, R0 ;  /* 0x0000000403037c10 */ /* 0x002fc6000fffe000 */
[----:B------:R-:W-:Y:S01]  /*2450*/  IMAD.SHL.U32 R7, R7, 0x8, RZ ;  /* 0x0000000807077824 */ /* 0x000fe200078e00ff */
[----:B-----5:R-:W-:-:S03]  /*2460*/  ISETP.LT.AND P1, PT, R3, UR11, PT ;  /* 0x0000000b03007c0c */ /* 0x020fc6000bf21270 */
[----:B--23--:R-:W-:-:S05]  /*2470*/  IMAD R15, R6, -0x7, R7 ;  /* 0xfffffff9060f7824 */ /* 0x00cfca00078e0207 */
[----:B------:R-:W-:-:S04]  /*2480*/  IADD3 R7, PT, PT, R15, UR5, RZ ;  /* 0x000000050f077c10 */ /* 0x000fc8000fffe0ff */
[----:B----4-:R-:W-:-:S13]  /*2490*/  ISETP.GE.AND P0, PT, R7, UR10, PT ;  /* 0x0000000a07007c0c */ /* 0x010fda000bf06270 */
[----:B------:R-:W-:Y:S05]  /*24a0*/  @!P0 BRA P1, `(.L_x_17) ;  /* 0x00000000002c8947 */ /* 0x000fea0000800000 */
[----:B------:R-:W0:Y:S01]  /*24b0*/  S2R R12, SR_CgaCtaId ;  /* 0x00000000000c7919 */ /* 0x000e220000008800 */
[----:B------:R-:W1:Y:S01]  /*24c0*/  LDC R8, c[0x0][0x364] ;  /* 0x0000d900ff087b82 */ /* 0x000e620000000800 */
[----:B------:R-:W-:Y:S02]  /*24d0*/  MOV R3, 0x400 ;  /* 0x0000040000037802 */ /* 0x000fe40000000f00 */
[----:B------:R-:W-:-:S03]  /*24e0*/  IADD3 R7, PT, PT, R6, UR5, RZ ;  /* 0x0000000506077c10 */ /* 0x000fc6000fffe0ff */
[----:B------:R-:W-:-:S05]  /*24f0*/  VIADD R3, R3, 0x2400 ;  /* 0x0000240003037836 */ /* 0x000fca0000000000 */
[----:B0-----:R-:W-:-:S05]  /*2500*/  LEA R3, R12, R3, 0x18 ;  /* 0x000000030c037211 */ /* 0x001fca00078ec0ff */
[----:B------:R-:W-:-:S04]  /*2510*/  IMAD R3, R0, 0x408, R3 ;  /* 0x0000040800037824 */ /* 0x000fc800078e0203 */
[----:B-1----:R-:W-:-:S04]  /*2520*/  IMAD R8, R8, 0x408, R3 ;  /* 0x0000040808087824 */ /* 0x002fc800078e0203 */
[----:B------:R-:W-:-:S05]  /*2530*/  IMAD R7, R7, 0x8, R8 ;  /* 0x0000000807077824 */ /* 0x000fca00078e0208 */
[----:B------:R1:W-:Y:S01]  /*2540*/  STS.64 [R7], RZ ;  /* 0x000000ff07007388 */ /* 0x0003e20000000a00 */
[----:B------:R-:W-:Y:S05]  /*2550*/  BRA `(.L_x_18) ;  /* 0x0000000000407947 */ /* 0x000fea0003800000 */
.L_x_17:
[----:B------:R-:W0:Y:S01]  /*2560*/  LDC R13, c[0x0][0x364] ;  /* 0x0000d900ff0d7b82 */ /* 0x000e220000000800 */
[----:B------:R-:W1:Y:S07]  /*2570*/  LDCU UR6, c[0x0][0x3b0] ;  /* 0x00007600ff0677ac */ /* 0x000e6e0008000800 */
[----:B------:R-:W2:Y:S01]  /*2580*/  LDC.64 R8, c[0x0][0x3a8] ;  /* 0x0000ea00ff087b82 */ /* 0x000ea20000000a00 */
[----:B0-----:R-:W-:-:S05]  /*2590*/  IADD3 R12, PT, PT, R13, UR4, R0 ;  /* 0x000000040d0c7c10 */ /* 0x001fca000fffe000 */
[----:B-1----:R-:W-:-:S04]  /*25a0*/  IMAD R7, R12, UR6, R7 ;  /* 0x000000060c077c24 */ /* 0x002fc8000f8e0207 */
[----:B--2---:R-:W-:-:S06]  /*25b0*/  IMAD.WIDE R8, R7, 0x8, R8 ;  /* 0x0000000807087825 */ /* 0x004fcc00078e0208 */
[----:B------:R-:W2:Y:S01]  /*25c0*/  LDG.E.64.CONSTANT R8, desc[UR8][R8.64] ;  /* 0x0000000808087981 */ /* 0x000ea2000c1e9b00 */
[----:B------:R-:W-:Y:S01]  /*25d0*/  MOV R3, 0x400 ;  /* 0x0000040000037802 */ /* 0x000fe20000000f00 */
[----:B------:R-:W0:Y:S03]  /*25e0*/  S2R R12, SR_CgaCtaId ;  /* 0x00000000000c7919 */ /* 0x000e260000008800 */
[----:B------:R-:W-:-:S04]  /*25f0*/  IADD3 R3, PT, PT, R3, 0x2400, RZ ;  /* 0x0000240003037810 */ /* 0x000fc80007ffe0ff */
[----:B0-----:R-:W-:Y:S01]  /*2600*/  LEA R3, R12, R3, 0x18 ;  /* 0x000000030c037211 */ /* 0x001fe200078ec0ff */
[----:B------:R-:W-:-:S04]  /*2610*/  VIADD R12, R6, UR5 ;  /* 0x00000005060c7c36 */ /* 0x000fc80008000000 */
[----:B------:R-:W-:-:S04]  /*2620*/  IMAD R3, R0, 0x408, R3 ;  /* 0x0000040800037824 */ /* 0x000fc800078e0203 */
[----:B------:R-:W-:-:S05]  /*2630*/  IMAD R7, R13, 0x408, R3 ;  /* 0x000004080d077824 */ /* 0x000fca00078e0203 */
[----:B------:R-:W-:-:S05]  /*2640*/  LEA R7, R12, R7, 0x3 ;  /* 0x000000070c077211 */ /* 0x000fca00078e18ff */
[----:B--2---:R0:W-:Y:S02]  /*2650*/  STS.64 [R7], R8 ;  /* 0x0000000807007388 */ /* 0x0041e40000000a00 */
.L_x_18:
[----:B------:R-:W-:Y:S05]  /*2660*/  BSYNC.RECONVERGENT B0 ;  /* 0x0000000000007941 */ /* 0x000fea0003800200 */
.L_x_16:
[----:B------:R-:W-:Y:S01]  /*2670*/  ISETP.NE.AND P0, PT, R5, 0x1, PT ;  /* 0x000000010500780c */ /* 0x000fe20003f05270 */
[----:B------:R-:W4:-:S12]  /*2680*/  LDCU UR6, c[0x0][0x360] ;  /* 0x00006c00ff0677ac */ /* 0x000f180008000800 */
[----:B------:R-:W-:Y:S05]  /*2690*/  @!P0 BRA `(.L_x_15) ;  /* 0x0000000000d88947 */ /* 0x000fea0003800000 */
[----:B01----:R-:W0:Y:S08]  /*26a0*/  LDC R7, c[0x0][0x364] ;  /* 0x0000d900ff077b82 */ /* 0x003e300000000800 */
[----:B------:R-:W1:Y:S01]  /*26b0*/  LDC R8, c[0x0][0x360] ;  /* 0x0000d800ff087b82 */ /* 0x000e620000000800 */
[----:B0-----:R-:W-:Y:S02]  /*26c0*/  IADD3 R7, PT, PT, R7, UR4, R0 ;  /* 0x0000000407077c10 */ /* 0x001fe4000fffe000 */
[----:B-1----:R-:W-:-:S04]  /*26d0*/  IADD3 R20, PT, PT, R8, UR5, R15 ;  /* 0x0000000508147c10 */ /* 0x002fc8000fffe00f */
[----:B------:R-:W-:-:S04]  /*26e0*/  ISETP.GE.AND P0, PT, R20, UR10, PT ;  /* 0x0000000a14007c0c */ /* 0x000fc8000bf06270 */
[----:B------:R-:W-:-:S13]  /*26f0*/  ISETP.LT.AND P0, PT, R7, UR11, !P0 ;  /* 0x0000000b07007c0c */ /* 0x000fda000c701270 */
[----:B------:R-:W0:Y:S08]  /*2700*/  @!P0 LDC R13, c[0x0][0x360] ;  /* 0x0000d800ff0d8b82 */ /* 0x000e300000000800 */
[----:B------:R-:W1:Y:S08]  /*2710*/  @!P0 LDC R12, c[0x0][0x364] ;  /* 0x0000d900ff0c8b82 */ /* 0x000e700000000800 */
[----:B------:R-:W2:Y:S08]  /*2720*/  @P0 LDC R14, c[0x0][0x364] ;  /* 0x0000d900ff0e0b82 */ /* 0x000eb00000000800 */
[----:B------:R-:W3:Y:S08]  /*2730*/  @P0 LDC R15, c[0x0][0x3b0] ;  /* 0x0000ec00ff0f0b82 */ /* 0x000ef00000000800 */
[----:B------:R-:W5:Y:S01]  /*2740*/  @P0 LDC.64 R8, c[0x0][0x3a8] ;  /* 0x0000ea00ff080b82 */ /* 0x000f620000000a00 */
[----:B--2---:R-:W-:-:S05]  /*2750*/  @P0 IADD3 R7, PT, PT, R14, UR4, R0 ;  /* 0x000000040e070c10 */ /* 0x004fca000fffe000 */
[----:B---3--:R-:W-:-:S04]  /*2760*/  @P0 IMAD R7, R7, R15, R20 ;  /* 0x0000000f07070224 */ /* 0x008fc800078e0214 */
[----:B-----5:R-:W-:-:S06]  /*2770*/  @P0 IMAD.WIDE R8, R7, 0x8, R8 ;  /* 0x0000000807080825 */ /* 0x020fcc00078e0208 */
[----:B------:R-:W2:Y:S01]  /*2780*/  @P0 LDG.E.64.CONSTANT R8, desc[UR8][R8.64] ;  /* 0x0000000808080981 */ /* 0x000ea2000c1e9b00 */
[----:B------:R-:W3:Y:S01]  /*2790*/  @P0 LDC R15, c[0x0][0x360] ;  /* 0x0000d800ff0f0b82 */ /* 0x000ee20000000800 */
[----:B0-----:R-:W-:Y:S01]  /*27a0*/  @!P0 IADD3 R7, PT, PT, R13, UR5, R6 ;  /* 0x000000050d078c10 */ /* 0x001fe2000fffe006 */
[--C-:B-1----:R-:W-:Y:S02]  /*27b0*/  @!P0 IMAD R12, R12, 0x408, R3.reuse ;  /* 0x000004080c0c8824 */ /* 0x102fe400078e0203 */
[----:B------:R-:W-:Y:S02]  /*27c0*/  @P0 IMAD R14, R14, 0x408, R3 ;  /* 0x000004080e0e0824 */ /* 0x000fe400078e0203 */
[----:B------:R-:W-:-:S05]  /*27d0*/  @!P0 IMAD R7, R7, 0x8, R12 ;  /* 0x0000000807078824 */ /* 0x000fca00078e020c */
[----:B------:R0:W-:Y:S01]  /*27e0*/  @!P0 STS.64 [R7], RZ ;  /* 0x000000ff07008388 */ /* 0x0001e20000000a00 */
[----:B---3--:R-:W-:-:S04]  /*27f0*/  @P0 IADD3 R13, PT, PT, R15, UR5, R6 ;  /* 0x000000050f0d0c10 */ /* 0x008fc8000fffe006 */
[----:B------:R-:W-:-:S05]  /*2800*/  @P0 LEA R13, R13, R14, 0x3 ;  /* 0x0000000e0d0d0211 */ /* 0x000fca00078e18ff */
[----:B--2---:R0:W-:Y:S01]  /*2810*/  @P0 STS.64 [R13], R8 ;  /* 0x000000080d000388 */ /* 0x0041e20000000a00 */
[----:B------:R-:W-:-:S13]  /*2820*/  ISETP.NE.AND P0, PT, R5, 0x2, PT ;  /* 0x000000020500780c */ /* 0x000fda0003f05270 */
[----:B0-----:R-:W-:Y:S05]  /*2830*/  @!P0 BRA `(.L_x_15) ;  /* 0x0000000000708947 */ /* 0x001fea0003800000 */
[----:B------:R-:W0:Y:S01]  /*2840*/  LDC R7, c[0x0][0x364] ;  /* 0x0000d900ff077b82 */ /* 0x000e220000000800 */
[----:B------:R-:W1:Y:S01]  /*2850*/  LDCU UR7, c[0x0][0x360] ;  /* 0x00006c00ff0777ac */ /* 0x000e620008000800 */
[----:B------:R-:W-:Y:S01]  /*2860*/  BSSY.RECONVERGENT B0, `(.L_x_15) ;  /* 0x0000019000007945 */ /* 0x000fe20003800200 */
[----:B----4-:R-:W-:Y:S01]  /*2870*/  UIADD3 UR6, UPT, UPT, UR6, UR5, URZ ;  /* 0x0000000506067290 */ /* 0x010fe2000fffe0ff */
[----:B-1----:R-:W-:Y:S01]  /*2880*/  VIADD R13, R20, UR7 ;  /* 0x00000007140d7c36 */ /* 0x002fe20008000000 */
[----:B0-----:R-:W-:-:S04]  /*2890*/  IADD3 R7, PT, PT, R7, UR4, R0 ;  /* 0x0000000407077c10 */ /* 0x001fc8000fffe000 */
[----:B------:R-:W-:-:S04]  /*28a0*/  ISETP.GE.AND P0, PT, R13, UR10, PT ;  /* 0x0000000a0d007c0c */ /* 0x000fc8000bf06270 */
[----:B------:R-:W-:-:S13]  /*28b0*/  ISETP.LT.AND P0, PT, R7, UR11, !P0 ;  /* 0x0000000b07007c0c */ /* 0x000fda000c701270 */
[----:B------:R-:W0:Y:S08]  /*28c0*/  @!P0 LDC R7, c[0x0][0x360] ;  /* 0x0000d800ff078b82 */ /* 0x000e300000000800 */
[----:B------:R-:W1:Y:S01]  /*28d0*/  @!P0 LDC R8, c[0x0][0x364] ;  /* 0x0000d900ff088b82 */ /* 0x000e620000000800 */
[----:B0-----:R-:W-:Y:S01]  /*28e0*/  @!P0 IADD3 R7, PT, PT, R7, UR6, R6 ;  /* 0x0000000607078c10 */ /* 0x001fe2000fffe006 */
[----:B-1----:R-:W-:-:S05]  /*28f0*/  @!P0 IMAD R8, R8, 0x408, R3 ;  /* 0x0000040808088824 */ /* 0x002fca00078e0203 */
[----:B------:R-:W-:-:S05]  /*2900*/  @!P0 LEA R7, R7, R8, 0x3 ;  /* 0x0000000807078211 */ /* 0x000fca00078e18ff */
[----:B------:R0:W-:Y:S01]  /*2910*/  @!P0 STS.64 [R7], RZ ;  /* 0x000000ff07008388 */ /* 0x0001e20000000a00 */
[----:B------:R-:W-:Y:S05]  /*2920*/  @!P0 BRA `(.L_x_19) ;  /* 0x0000000000308947 */ /* 0x000fea0003800000 */
[----:B------:R-:W1:Y:S01]  /*2930*/  LDC R12, c[0x0][0x364] ;  /* 0x0000d900ff0c7b82 */ /* 0x000e620000000800 */
[----:B------:R-:W0:Y:S07]  /*2940*/  LDCU UR5, c[0x0][0x3b0] ;  /* 0x00007600ff0577ac */ /* 0x000e2e0008000800 */
[----:B------:R-:W2:Y:S01]  /*2950*/  LDC.64 R8, c[0x0][0x3a8] ;  /* 0x0000ea00ff087b82 */ /* 0x000ea20000000a00 */
[----:B-1----:R-:W-:-:S05]  /*2960*/  IADD3 R0, PT, PT, R12, UR4, R0 ;  /* 0x000000040c007c10 */ /* 0x002fca000fffe000 */
[----:B0-----:R-:W-:-:S04]  /*2970*/  IMAD R7, R0, UR5, R13 ;  /* 0x0000000500077c24 */ /* 0x001fc8000f8e020d */
[----:B--2---:R-:W-:-:S06]  /*2980*/  IMAD.WIDE R8, R7, 0x8, R8 ;  /* 0x0000000807087825 */ /* 0x004fcc00078e0208 */
[----:B------:R-:W2:Y:S01]  /*2990*/  LDG.E.64.CONSTANT R8, desc[UR8][R8.64] ;  /* 0x0000000808087981 */ /* 0x000ea2000c1e9b00 */
[----:B------:R-:W0:Y:S01]  /*29a0*/  LDC R7, c[0x0][0x360] ;  /* 0x0000d800ff077b82 */ /* 0x000e220000000800 */
[----:B------:R-:W-:Y:S01]  /*29b0*/  IMAD R3, R12, 0x408, R3 ;  /* 0x000004080c037824 */ /* 0x000fe200078e0203 */
[----:B0-----:R-:W-:-:S05]  /*29c0*/  IADD3 R0, PT, PT, R7, UR6, R6 ;  /* 0x0000000607007c10 */ /* 0x001fca000fffe006 */
[----:B------:R-:W-:-:S05]  /*29d0*/  IMAD R3, R0, 0x8, R3 ;  /* 0x0000000800037824 */ /* 0x000fca00078e0203 */
[----:B--2---:R1:W-:Y:S02]  /*29e0*/  STS.64 [R3], R8 ;  /* 0x0000000803007388 */ /* 0x0043e40000000a00 */
.L_x_19:
[----:B------:R-:W-:Y:S05]  /*29f0*/  BSYNC.RECONVERGENT B0 ;  /* 0x0000000000007941 */ /* 0x000fea0003800200 */
.L_x_15:
[----:B------:R-:W5:Y:S02]  /*2a00*/  LDCU UR5, c[0x0][0x364] ;  /* 0x00006c80ff0577ac */ /* 0x000f640008000800 */
[----:B-----5:R-:W-:-:S09]  /*2a10*/  UISETP.GT.U32.AND UP0, UPT, UR5, 0x3, UPT ;  /* 0x000000030500788c */ /* 0x020fd2000bf04070 */
[----:B------:R-:W-:Y:S05]  /*2a20*/  BRA.U UP0, `(.L_x_9) ;  /* 0x00000069006c7547 */ /* 0x000fea000b800000 */
[----:B------:R-:W5:Y:S02]  /*2a30*/  LDCU UR5, c[0x0][0x360] ;  /* 0x00006c00ff0577ac */ /* 0x000f640008000800 */
[----:B-----5:R-:W-:-:S03]  /*2a40*/  UISETP.GT.U32.AND UP0, UPT, UR5, 0x2a, UPT ;  /* 0x0000002a0500788c */ /* 0x020fc6000bf04070 */
[----:B------:R-:W-:-:S06]  /*2a50*/  UMOV UR5, URZ ;  /* 0x000000ff00057c82 */ /* 0x000fcc0008000000 */
[----:B------:R-:W-:Y:S05]  /*2a60*/  BRA.U UP0, `(.L_x_20) ;  /* 0x00000009004c7547 */ /* 0x000fea000b800000 */
[----:B01----:R-:W0:Y:S01]  /*2a70*/  S2R R7, SR_CTAID.X ;  /* 0x0000000000077919 */ /* 0x003e220000002500 */
[----:B------:R-:W1:Y:S01]  /*2a80*/  LDCU UR14, c[0x0][0x3b0] ;  /* 0x00007600ff0e77ac */ /* 0x000e620008000800 */
[----:B------:R-:W5:Y:S01]  /*2a90*/  S2R R3, SR_TID.Y ;  /* 0x0000000000037919 */ /* 0x000f620000002200 */
[----:B------:R-:W0:Y:S01]  /*2aa0*/  LDCU UR13, c[0x0][0x388] ;  /* 0x00007100ff0d77ac */ /* 0x000e220008000800 */
[----:B------:R-:W0:Y:S01]  /*2ab0*/  LDCU UR12, c[0x0][0x384] ;  /* 0x00007080ff0c77ac */ /* 0x000e220008000800 */
[----:B------:R-:W-:Y:S01]  /*2ac0*/  UMOV UR5, URZ ;  /* 0x000000ff00057c82 */ /* 0x000fe20008000000 */
[----:B----4-:R-:W-:Y:S01]  /*2ad0*/  UMOV UR6, URZ ;  /* 0x000000ff00067c82 */ /* 0x010fe20008000000 */
[----:B0-----:R-:W-:Y:S02]  /*2ae0*/  LEA R7, R7, R6, 0x4 ;  /* 0x0000000607077211 */ /* 0x001fe400078e20ff */
[----:B-----5:R-:W-:-:S03]  /*2af0*/  IADD3 R3, PT, PT, R3, UR4, RZ ;  /* 0x0000000403037c10 */ /* 0x020fc6000fffe0ff */
[----:B------:R-:W-:-:S04]  /*2b00*/  IMAD.SHL.U32 R7, R7, 0x8, RZ ;  /* 0x0000000807077824 */ /* 0x000fc800078e00ff */
[----:B-1----:R-:W-:-:S07]  /*2b10*/  IMAD R0, R6, -0x7, R7 ;  /* 0xfffffff906007824 */ /* 0x002fce00078e0207 */
.L_x_24:
[----:B0--3--:R-:W0:Y:S01]  /*2b20*/  LDC R8, c[0x0][0x364] ;  /* 0x0000d900ff087b82 */ /* 0x009e220000000800 */
[----:B------:R-:W-:Y:S01]  /*2b30*/  VIADD R6, R0, UR5 ;  /* 0x0000000500067c36 */ /* 0x000fe20008000000 */
[----:B------:R-:W-:Y:S01]  /*2b40*/  UIADD3 UR6, UPT, UPT, UR6, 0x4, URZ ;  /* 0x0000000406067890 */ /* 0x000fe2000fffe0ff */
[----:B------:R-:W-:Y:S03]  /*2b50*/  BSSY.RECONVERGENT B0, `(.L_x_21) ;  /* 0x0000027000007945 */ /* 0x000fe60003800200 */
[----:B------:R-:W-:Y:S02]  /*2b60*/  ISETP.GE.AND P0, PT, R6, UR12, PT ;  /* 0x0000000c06007c0c */ /* 0x000fe4000bf06270 */
[----:B------:R-:W-:Y:S02]  /*2b70*/  ISETP.NE.AND P3, PT, R2, UR6, PT ;  /* 0x0000000602007c0c */ /* 0x000fe4000bf65270 */
[----:B0-----:R-:W-:-:S04]  /*2b80*/  IADD3 R0, PT, PT, R8, R3, R8 ;  /* 0x0000000308007210 */ /* 0x001fc80007ffe008 */
[----:B------:R-:W-:-:S13]  /*2b90*/  ISETP.LT.AND P1, PT, R0, UR13, PT ;  /* 0x0000000d00007c0c */ /* 0x000fda000bf21270 */
[----:B------:R-:W-:Y:S05]  /*2ba0*/  @!P0 BRA P1, `(.L_x_22) ;  /* 0x0000000000388947 */ /* 0x000fea0000800000 */
[----:B--2---:R-:W0:Y:S01]  /*2bb0*/  S2R R9, SR_CgaCtaId ;  /* 0x0000000000097919 */ /* 0x004e220000008800 */
[----:B------:R-:W1:Y:S01]  /*2bc0*/  LDC R7, c[0x0][0x364] ;  /* 0x0000d900ff077b82 */ /* 0x000e620000000800 */
[----:B------:R-:W-:Y:S01]  /*2bd0*/  MOV R0, 0x400 ;  /* 0x0000040000007802 */ /* 0x000fe20000000f00 */
[----:B------:R-:W2:Y:S03]  /*2be0*/  S2R R22, SR_TID.Y ;  /* 0x0000000000167919 */ /* 0x000ea60000002200 */
[----:B------:R-:W-:Y:S01]  /*2bf0*/  IADD3 R0, PT, PT, R0, 0x2400, RZ ;  /* 0x0000240000007810 */ /* 0x000fe20007ffe0ff */
[----:B------:R-:W3:Y:S03]  /*2c00*/  S2R R6, SR_TID.X ;  /* 0x0000000000067919 */ /* 0x000ee60000002100 */
[----:B0-----:R-:W-:-:S05]  /*2c10*/  LEA R9, R9, R0, 0x18 ;  /* 0x0000000009097211 */ /* 0x001fca00078ec0ff */
[----:B--2---:R-:W-:-:S04]  /*2c20*/  IMAD R20, R22, 0x408, R9 ;  /* 0x0000040816147824 */ /* 0x004fc800078e0209 */
[----:B-1----:R-:W-:-:S04]  /*2c30*/  IMAD R0, R7, 0x408, R20 ;  /* 0x0000040807007824 */ /* 0x002fc800078e0214 */
[----:B------:R-:W-:Y:S02]  /*2c40*/  IMAD R7, R7, 0x408, R0 ;  /* 0x0000040807077824 */ /* 0x000fe400078e0200 */
[----:B---3--:R-:W-:-:S05]  /*2c50*/  VIADD R0, R6, UR5 ;  /* 0x0000000506007c36 */ /* 0x008fca0008000000 */
[----:B------:R-:W-:-:S05]  /*2c60*/  LEA R0, R0, R7, 0x3 ;  /* 0x0000000700007211 */ /* 0x000fca00078e18ff */
[----:B------:R1:W-:Y:S01]  /*2c70*/  STS.64 [R0], RZ ;  /* 0x000000ff00007388 */ /* 0x0003e20000000a00 */
[----:B------:R-:W-:Y:S05]  /*2c80*/  BRA `(.L_x_23) ;  /* 0x00000000004c7947 */ /* 0x000fea0003800000 */
.L_x_22:
[----:B------:R-:W0:Y:S01]  /*2c90*/  S2R R22, SR_TID.Y ;  /* 0x0000000000167919 */ /* 0x000e220000002200 */
[----:B--2---:R-:W0:Y:S08]  /*2ca0*/  LDC R13, c[0x0][0x364] ;  /* 0x0000d900ff0d7b82 */ /* 0x004e300000000800 */
[----:B------:R-:W1:Y:S01]  /*2cb0*/  LDC.64 R8, c[0x0][0x3a8] ;  /* 0x0000ea00ff087b82 */ /* 0x000e620000000a00 */
[----:B0-----:R-:W-:-:S05]  /*2cc0*/  IADD3 R0, PT, PT, R13, UR4, R22 ;  /* 0x000000040d007c10 */ /* 0x001fca000fffe016 */
[----:B------:R-:W-:-:S04]  /*2cd0*/  IMAD.IADD R7, R0, 0x1, R13 ;  /* 0x0000000100077824 */ /* 0x000fc800078e020d */
        /* <DEDUP_REMOVED lines=10> */
[----:B------:R-:W-:-:S04]  /*2d80*/  IMAD R0, R13, 0x408, R20 ;  /* 0x000004080d007824 */ /* 0x000fc800078e0214 */
[----:B------:R-:W-:-:S05]  /*2d90*/  IMAD R0, R13, 0x408, R0 ;  /* 0x000004080d007824 */ /* 0x000fca00078e0200 */
[----:B------:R-:W-:-:S05]  /*2da0*/  LEA R7, R7, R0, 0x3 ;  /* 0x0000000007077211 */ /* 0x000fca00078e18ff */
[----:B--2---:R0:W-:Y:S02]  /*2db0*/  STS.64 [R7], R8 ;  /* 0x0000000807007388 */ /* 0x0041e40000000a00 */
.L_x_23:
[----:B------:R-:W-:Y:S05]  /*2dc0*/  BSYNC.RECONVERGENT B0 ;  /* 0x0000000000007941 */ /* 0x000fea0003800200 */
.L_x_21:
[----:B0-----:R-:W0:Y:S01]  /*2dd0*/  S2R R7, SR_CTAID.X ;  /* 0x0000000000077919 */ /* 0x001e220000002500 */
[----:B------:R-:W2:Y:S01]  /*2de0*/  LDC R8, c[0x0][0x364] ;  /* 0x0000d900ff087b82 */ /* 0x000ea20000000800 */
[----:B------:R-:W3:Y:S02]  /*2df0*/  LDCU UR7, c[0x0][0x360] ;  /* 0x00006c00ff0777ac */ /* 0x000ee40008000800 */
[----:B---3--:R-:W-:Y:S01]  /*2e00*/  UIADD3 UR10, UPT, UPT, UR7, UR5, URZ ;  /* 0x00000005070a7290 */ /* 0x008fe2000fffe0ff */
[----:B0-----:R-:W-:-:S05]  /*2e10*/  IMAD R7, R7, 0x10, R6 ;  /* 0x0000001007077824 */ /* 0x001fca00078e0206 */
[----:B------:R-:W-:-:S05]  /*2e20*/  SHF.L.U32 R7, R7, 0x3, RZ ;  /* 0x0000000307077819 */ /* 0x000fca00000006ff */
[----:B-1----:R-:W-:Y:S01]  /*2e30*/  IMAD R0, R6, -0x7, R7 ;  /* 0xfffffff906007824 */ /* 0x002fe200078e0207 */
[----:B--2---:R-:W-:-:S03]  /*2e40*/  IADD3 R7, PT, PT, R8, UR4, R22 ;  /* 0x0000000408077c10 */ /* 0x004fc6000fffe016 */
[----:B------:R-:W-:Y:S01]  /*2e50*/  VIADD R163, R0, UR10 ;  /* 0x0000000a00a37c36 */ /* 0x000fe20008000000 */
[----:B------:R-:W-:-:S04]  /*2e60*/  IADD3 R7, PT, PT, R7, R8, RZ ;  /* 0x0000000807077210 */ /* 0x000fc80007ffe0ff */
        /* <DEDUP_REMOVED lines=8> */
[----:B------:R-:W0:Y:S01]  /*2ef0*/  @P0 LDC.64 R12, c[0x0][0x3a8] ;  /* 0x0000ea00ff0c0b82 */ /* 0x000e220000000a00 */
[----:B-----5:R-:W-:Y:S01]  /*2f00*/  VIADD R24, R163, UR7 ;  /* 0x00000007a3187c36 */ /* 0x020fe20008000000 */
[----:B----4-:R-:W-:-:S04]  /*2f10*/  IADD3 R8, PT, PT, R9, UR4, R22 ;  /* 0x0000000409087c10 */ /* 0x010fc8000fffe016 */
[----:B------:R-:W-:Y:S02]  /*2f20*/  ISETP.GE.AND P1, PT, R24, UR12, PT ;  /* 0x0000000c18007c0c */ /* 0x000fe4000bf26270 */
[----:B------:R-:W-:-:S04]  /*2f30*/  IADD3 R8, PT, PT, R8, R9, RZ ;  /* 0x0000000908087210 */ /* 0x000fc80007ffe0ff */
[----:B------:R-:W-:-:S13]  /*2f40*/  ISETP.LT.AND P1, PT, R8, UR13, !P1 ;  /* 0x0000000d08007c0c */ /* 0x000fda000cf21270 */
[----:B------:R-:W4:Y:S08]  /*2f50*/  @!P1 LDC R27, c[0x0][0x360] ;  /* 0x0000d800ff1b9b82 */ /* 0x000f300000000800 */
[----:B------:R-:W5:Y:S08]  /*2f60*/  @!P1 LDC R33, c[0x0][0x364] ;  /* 0x0000d900ff219b82 */ /* 0x000f700000000800 */
[----:B------:R-:W1:Y:S08]  /*2f70*/  @P1 LDC R35, c[0x0][0x364] ;  /* 0x0000d900ff231b82 */ /* 0x000e700000000800 */
[----:B------:R-:W4:Y:S08]  /*2f80*/  @P1 LDC R41, c[0x0][0x360] ;  /* 0x0000d800ff291b82 */ /* 0x000f300000000800 */
[----:B------:R-:W2:Y:S01]  /*2f90*/  LDC R9, c[0x0][0x364] ;  /* 0x0000d900ff097b82 */ /* 0x000ea20000000800 */
[----:B------:R-:W3:Y:S07]  /*2fa0*/  LDCU UR11, c[0x0][0x360] ;  /* 0x00006c00ff0b77ac */ /* 0x000eee0008000800 */
[----:B------:R-:W0:Y:S01]  /*2fb0*/  @P1 LDC R34, c[0x0][0x3b0] ;  /* 0x0000ec00ff221b82 */ /* 0x000e220000000800 */
[----:B-1----:R-:W-:-:S04]  /*2fc0*/  @P1 IADD3 R32, PT, PT, R35, UR4, R22 ;  /* 0x0000000423201c10 */ /* 0x002fc8000fffe016 */
[----:B------:R-:W-:-:S03]  /*2fd0*/  @P1 IADD3 R165, PT, PT, R32, R35, RZ ;  /* 0x0000002320a51210 */ /* 0x000fc60007ffe0ff */
[----:B------:R-:W1:Y:S01]  /*2fe0*/  @P1 LDC.64 R14, c[0x0][0x3a8] ;  /* 0x0000ea00ff0e1b82 */ /* 0x000e620000000a00 */
[----:B---3--:R-:W-:Y:S01]  /*2ff0*/  VIADD R26, R24, UR11 ;  /* 0x0000000b181a7c36 */ /* 0x008fe20008000000 */
[----:B--2---:R-:W-:-:S04]  /*3000*/  IADD3 R8, PT, PT, R9, UR4, R22 ;  /* 0x0000000409087c10 */ /* 0x004fc8000fffe016 */
[----:B------:R-:W-:Y:S02]  /*3010*/  ISETP.GE.AND P2, PT, R26, UR12, PT ;  /* 0x0000000c1a007c0c */ /* 0x000fe4000bf46270 */
[----:B------:R-:W-:Y:S02]  /*3020*/  IADD3 R8, PT, PT, R8, R9, RZ ;  /* 0x0000000908087210 */ /* 0x000fe40007ffe0ff */
[----:B------:R-:W2:Y:S02]  /*3030*/  @P0 LDC R9, c[0x0][0x3b0] ;  /* 0x0000ec00ff090b82 */ /* 0x000ea40000000800 */
[----:B------:R-:W-:Y:S01]  /*3040*/  ISETP.LT.AND P2, PT, R8, UR13, !P2 ;  /* 0x0000000d08007c0c */ /* 0x000fe2000d741270 */
[----:B0-----:R-:W-:Y:S01]  /*3050*/  @P1 IMAD R165, R165, R34, R24 ;  /* 0x00000022a5a51224 */ /* 0x001fe200078e0218 */
[----:B------:R-:W-:-:S05]  /*3060*/  @P0 IADD3 R8, PT, PT, R23, UR4, R22 ;  /* 0x0000000417080c10 */ /* 0x000fca000fffe016 */
[----:B------:R-:W-:Y:S02]  /*3070*/  @P0 IMAD.IADD R8, R8, 0x1, R23 ;  /* 0x0000000108080824 */ /* 0x000fe400078e0217 */
[----:B-1----:R-:W-:-:S04]  /*3080*/  @P1 IMAD.WIDE R14, R165, 0x8, R14 ;  /* 0x00000008a50e1825 */ /* 0x002fc800078e020e */
[----:B------:R-:W0:Y:S02]  /*3090*/  @!P2 LDC R43, c[0x0][0x360] ;  /* 0x0000d800ff2bab82 */ /* 0x000e240000000800 */
[----:B------:R-:W3:Y:S06]  /*30a0*/  @P1 LDG.E.64.CONSTANT R14, desc[UR8][R14.64] ;  /* 0x000000080e0e1981 */ /* 0x000eec000c1e9b00 */
[----:B------:R-:W1:Y:S01]  /*30b0*/  @!P2 LDC R155, c[0x0][0x364] ;  /* 0x0000d900ff9bab82 */ /* 0x000e620000000800 */
[----:B--2---:R-:W-:-:S04]  /*30c0*/  @P0 IMAD R163, R8, R9, R163 ;  /* 0x0000000908a30224 */ /* 0x004fc800078e02a3 */
[----:B------:R-:W-:-:S03]  /*30d0*/  @P0 IMAD.WIDE R12, R163, 0x8, R12 ;  /* 0x00000008a30c0825 */ /* 0x000fc600078e020c */
[----:B------:R-:W2:Y:S03]  /*30e0*/  @P2 LDC R161, c[0x0][0x364] ;  /* 0x0000d900ffa12b82 */ /* 0x000ea60000000800 */
[----:B------:R-:W3:Y:S05]  /*30f0*/  @P0 LDG.E.64.CONSTANT R12, desc[UR8][R12.64] ;  /* 0x000000080c0c0981 */ /* 0x000eea000c1e9b00 */
[----:B------:R-:W5:Y:S08]  /*3100*/  @P2 LDC R40, c[0x0][0x3b0] ;  /* 0x0000ec00ff282b82 */ /* 0x000f700000000800 */
[----:B------:R-:W4:Y:S01]  /*3110*/  @P2 LDC.64 R8, c[0x0][0x3a8] ;  /* 0x0000ea00ff082b82 */ /* 0x000f220000000a00 */
[----:B--2---:R-:W-:-:S05]  /*3120*/  @P2 IADD3 R22, PT, PT, R161, UR4, R22 ;  /* 0x00000004a1162c10 */ /* 0x004fca000fffe016 */
[----:B------:R-:W-:-:S04]  /*3130*/  @P2 IMAD.IADD R167, R22, 0x1, R161 ;  /* 0x0000000116a72824 */ /* 0x000fc800078e02a1 */
[----:B-----5:R-:W-:-:S04]  /*3140*/  @P2 IMAD R167, R167, R40, R26 ;  /* 0x00000028a7a72224 */ /* 0x020fc800078e021a */
[----:B----4-:R-:W-:-:S06]  /*3150*/  @P2 IMAD.WIDE R8, R167, 0x8, R8 ;  /* 0x00000008a7082825 */ /* 0x010fcc00078e0208 */
[----:B------:R-:W2:Y:S01]  /*3160*/  @P2 LDG.E.64.CONSTANT R8, desc[UR8][R8.64] ;  /* 0x0000000808082981 */ /* 0x000ea2000c1e9b00 */
[----:B------:R-:W-:-:S04]  /*3170*/  @!P0 IMAD R22, R7, 0x408, R20 ;  /* 0x0000040807168824 */ /* 0x000fc800078e0214 */
[----:B------:R-:W-:Y:S02]  /*3180*/  @!P0 IMAD R22, R7, 0x408, R22 ;  /* 0x0000040807168824 */ /* 0x000fe400078e0216 */
[----:B------:R-:W4:Y:S01]  /*3190*/  @P2 LDC R7, c[0x0][0x360] ;  /* 0x0000d800ff072b82 */ /* 0x000f220000000800 */
[----:B------:R-:W-:Y:S01]  /*31a0*/  @!P0 IADD3 R25, PT, PT, R25, UR5, R6 ;  /* 0x0000000519198c10 */ /* 0x000fe2000fffe006 */
[----:B------:R-:W-:Y:S01]  /*31b0*/  @P0 IMAD R24, R23, 0x408, R20 ;  /* 0x0000040817180824 */ /* 0x000fe200078e0214 */
[----:B------:R-:W-:Y:S02]  /*31c0*/  @P0 IADD3 R21, PT, PT, R21, UR5, R6 ;  /* 0x0000000515150c10 */ /* 0x000fe4000fffe006 */
[----:B------:R-:W-:Y:S01]  /*31d0*/  @!P0 LEA R22, R25, R22, 0x3 ;  /* 0x0000001619168211 */ /* 0x000fe200078e18ff */
[----:B------:R-:W-:Y:S01]  /*31e0*/  @P0 IMAD R24, R23, 0x408, R24 ;  /* 0x0000040817180824 */ /* 0x000fe200078e0218 */
[----:B------:R-:W-:Y:S01]  /*31f0*/  UIADD3 UR7, UPT, UPT, UR10, UR7, URZ ;  /* 0x000000070a077290 */ /* 0x000fe2000fffe0ff */
[----:B------:R-:W-:-:S02]  /*3200*/  @!P1 IMAD R26, R33, 0x408, R20 ;  /* 0x00000408211a9824 */ /* 0x000fc400078e0214 */
[----:B------:R1:W-:Y:S01]  /*3210*/  @!P0 STS.64 [R22], RZ ;  /* 0x000000ff16008388 */ /* 0x0003e20000000a00 */
[----:B------:R-:W-:Y:S02]  /*3220*/  @P0 IMAD R21, R21, 0x8, R24 ;  /* 0x0000000815150824 */ /* 0x000fe400078e0218 */
[----:B------:R-:W-:Y:S01]  /*3230*/  @P1 IMAD R24, R35, 0x408, R20 ;  /* 0x0000040823181824 */ /* 0x000fe200078e0214 */
[----:B------:R-:W-:Y:S01]  /*3240*/  @!P1 IADD3 R27, PT, PT, R27, UR10, R6 ;  /* 0x0000000a1b1b9c10 */ /* 0x000fe2000fffe006 */
[----:B------:R-:W-:Y:S02]  /*3250*/  @!P1 IMAD R26, R33, 0x408, R26 ;  /* 0x00000408211a9824 */ /* 0x000fe400078e021a */
[----:B-1----:R-:W-:Y:S01]  /*3260*/  @!P2 IMAD R22, R155, 0x408, R20 ;  /* 0x000004089b16a824 */ /* 0x002fe200078e0214 */
[----:B------:R-:W-:Y:S01]  /*3270*/  @P1 IADD3 R41, PT, PT, R41, UR10, R6 ;  /* 0x0000000a29291c10 */ /* 0x000fe2000fffe006 */
[----:B------:R-:W-:Y:S01]  /*3280*/  @P2 IMAD R20, R161, 0x408, R20 ;  /* 0x00000408a1142824 */ /* 0x000fe200078e0214 */
[----:B0-----:R-:W-:Y:S01]  /*3290*/  @!P2 IADD3 R43, PT, PT, R43, UR7, R6 ;  /* 0x000000072b2bac10 */ /* 0x001fe2000fffe006 */
[----:B------:R-:W-:-:S02]  /*32a0*/  @P1 IMAD R24, R35, 0x408, R24 ;  /* 0x0000040823181824 */ /* 0x000fc400078e0218 */
[----:B------:R-:W-:Y:S01]  /*32b0*/  @!P2 IMAD R22, R155, 0x408, R22 ;  /* 0x000004089b16a824 */ /* 0x000fe200078e0216 */
[----:B----4-:R-:W-:Y:S01]  /*32c0*/  @P2 IADD3 R7, PT, PT, R7, UR7, R6 ;  /* 0x0000000707072c10 */ /* 0x010fe2000fffe006 */
[----:B------:R-:W-:Y:S01]  /*32d0*/  @P2 IMAD R20, R161, 0x408, R20 ;  /* 0x00000408a1142824 */ /* 0x000fe200078e0214 */
[----:B------:R-:W-:Y:S01]  /*32e0*/  @!P1 LEA R26, R27, R26, 0x3 ;  /* 0x0000001a1b1a9211 */ /* 0x000fe200078e18ff */
[----:B------:R-:W-:Y:S01]  /*32f0*/  @P1 IMAD R41, R41, 0x8, R24 ;  /* 0x0000000829291824 */ /* 0x000fe200078e0218 */
[----:B------:R-:W-:Y:S01]  /*3300*/  @!P2 LEA R22, R43, R22, 0x3 ;  /* 0x000000162b16a211 */ /* 0x000fe200078e18ff */
[----:B------:R-:W-:Y:S01]  /*3310*/  @P2 IMAD R7, R7, 0x8, R20 ;  /* 0x0000000807072824 */ /* 0x000fe200078e0214 */
[----:B------:R-:W0:Y:S02]  /*3320*/  LDCU UR5, c[0x0][0x360] ;  /* 0x00006c00ff0577ac */ /* 0x000e240008000800 */
[----:B0-----:R-:W-:Y:S01]  /*3330*/  ULEA UR5, UR5, UR7, 0x1 ;  /* 0x0000000705057291 */ /* 0x001fe2000f8e08ff */
[----:B---3--:R0:W-:Y:S04]  /*3340*/  @P0 STS.64 [R21], R12 ;  /* 0x0000000c15000388 */ /* 0x0081e80000000a00 */
[----:B------:R0:W-:Y:S04]  /*3350*/  @!P1 STS.64 [R26], RZ ;  /* 0x000000ff1a009388 */ /* 0x0001e80000000a00 */
[----:B------:R0:W-:Y:S04]  /*3360*/  @P1 STS.64 [R41], R14 ;  /* 0x0000000e29001388 */ /* 0x0001e80000000a00 */
[----:B------:R0:W-:Y:S04]  /*3370*/  @!P2 STS.64 [R22], RZ ;  /* 0x000000ff1600a388 */ /* 0x0001e80000000a00 */
[----:B--2---:R0:W-:Y:S01]  /*3380*/  @P2 STS.64 [R7], R8 ;  /* 0x0000000807002388 */ /* 0x0041e20000000a00 */
[----:B------:R-:W-:Y:S05]  /*3390*/  @P3 BRA `(.L_x_24) ;  /* 0xfffffff400e03947 */ /* 0x000fea000383ffff */
.L_x_20:
[----:B------:R-:W-:Y:S05]  /*33a0*/  @!P4 BRA `(.L_x_25) ;  /* 0x0000000400b0c947 */ /* 0x000fea0003800000 */
[----:B-1----:R-:W1:Y:S01]  /*33b0*/  S2R R3, SR_CTAID.X ;  /* 0x0000000000037919 */ /* 0x002e620000002500 */
[----:B0--3--:R-:W0:Y:S01]  /*33c0*/  LDC R8, c[0x0][0x364] ;  /* 0x0000d900ff087b82 */ /* 0x009e220000000800 */
[----:B------:R-:W3:Y:S01]  /*33d0*/  LDCU UR10, c[0x0][0x384] ;  /* 0x00007080ff0a77ac */ /* 0x000ee20008000800 */
[----:B------:R-:W-:Y:S01]  /*33e0*/  BSSY.RECONVERGENT B0, `(.L_x_26) ;  /* 0x000002a000007945 */ /* 0x000fe20003800200 */
[----:B------:R-:W0:Y:S01]  /*33f0*/  S2R R0, SR_TID.Y ;  /* 0x0000000000007919 */ /* 0x000e220000002200 */
[----:B------:R-:W5:Y:S01]  /*3400*/  LDCU UR11, c[0x0][0x388] ;  /* 0x00007100ff0b77ac */ /* 0x000f620008000800 */
[----:B-1----:R-:W-:-:S05]  /*3410*/  LEA R3, R3, R6, 0x4 ;  /* 0x0000000603037211 */ /* 0x002fca00078e20ff */
[----:B------:R-:W-:Y:S01]  /*3420*/  IMAD.SHL.U32 R7, R3, 0x8, RZ ;  /* 0x0000000803077824 */ /* 0x000fe200078e00ff */
[----:B0-----:R-:W-:-:S03]  /*3430*/  IADD3 R3, PT, PT, R8, UR4, R0 ;  /* 0x0000000408037c10 */ /* 0x001fc6000fffe000 */
[----:B------:R-:W-:Y:S01]  /*3440*/  IMAD R7, R6, -0x7, R7 ;  /* 0xfffffff906077824 */ /* 0x000fe200078e0207 */
[----:B------:R-:W-:-:S03]  /*3450*/  IADD3 R3, PT, PT, R3, R8, RZ ;  /* 0x0000000803037210 */ /* 0x000fc60007ffe0ff */
[----:B--2---:R-:W-:Y:S01]  /*3460*/  VIADD R12, R7, UR5 ;  /* 0x00000005070c7c36 */ /* 0x004fe20008000000 */
[----:B-----5:R-:W-:-:S04]  /*3470*/  ISETP.LT.AND P1, PT, R3, UR11, PT ;  /* 0x0000000b03007c0c */ /* 0x020fc8000bf21270 */
[----:B---3--:R-:W-:-:S13]  /*3480*/  ISETP.GE.AND P0, PT, R12, UR10, PT ;  /* 0x0000000a0c007c0c */ /* 0x008fda000bf06270 */
[----:B------:R-:W-:Y:S05]  /*3490*/  @!P0 BRA P1, `(.L_x_27) ;  /* 0x0000000000308947 */ /* 0x000fea0000800000 */
[----:B------:R-:W0:Y:S01]  /*34a0*/  S2R R8, SR_CgaCtaId ;  /* 0x0000000000087919 */ /* 0x000e220000008800 */
[----:B------:R-:W1:Y:S01]  /*34b0*/  LDC R9, c[0x0][0x364] ;  /* 0x0000d900ff097b82 */ /* 0x000e620000000800 */
[----:B------:R-:W-:-:S04]  /*34c0*/  MOV R3, 0x400 ;  /* 0x0000040000037802 */ /* 0x000fc80000000f00 */
[----:B------:R-:W-:-:S04]  /*34d0*/  IADD3 R3, PT, PT, R3, 0x2400, RZ ;  /* 0x0000240003037810 */ /* 0x000fc80007ffe0ff */
[----:B0-----:R-:W-:-:S05]  /*34e0*/  LEA R3, R8, R3, 0x18 ;  /* 0x0000000308037211 */ /* 0x001fca00078ec0ff */
[----:B------:R-:W-:-:S04]  /*34f0*/  IMAD R3, R0, 0x408, R3 ;  /* 0x0000040800037824 */ /* 0x000fc800078e0203 */
[----:B-1----:R-:W-:-:S04]  /*3500*/  IMAD R8, R9, 0x408, R3 ;  /* 0x0000040809087824 */ /* 0x002fc800078e0203 */
[----:B------:R-:W-:Y:S02]  /*3510*/  IMAD R9, R9, 0x408, R8 ;  /* 0x0000040809097824 */ /* 0x000fe400078e0208 */
[----:B------:R-:W-:-:S05]  /*3520*/  VIADD R8, R6, UR5 ;  /* 0x0000000506087c36 */ /* 0x000fca0008000000 */
[----:B------:R-:W-:-:S05]  /*3530*/  LEA R8, R8, R9, 0x3 ;  /* 0x0000000908087211 */ /* 0x000fca00078e18ff */
[----:B------:R0:W-:Y:S01]  /*3540*/  STS.64 [R8], RZ ;  /* 0x000000ff08007388 */ /* 0x0001e20000000a00 */
[----:B------:R-:W-:Y:S05]  /*3550*/  BRA `(.L_x_28) ;  /* 0x0000000000487947 */ /* 0x000fea0003800000 */
.L_x_27:
[----:B------:R-:W0:Y:S01]  /*3560*/  LDC R13, c[0x0][0x364] ;  /* 0x0000d900ff0d7b82 */ /* 0x000e220000000800 */
[----:B----4-:R-:W1:Y:S07]  /*3570*/  LDCU UR6, c[0x0][0x3b0] ;  /* 0x00007600ff0677ac */ /* 0x010e6e0008000800 */
[----:B------:R-:W2:Y:S01]  /*3580*/  LDC.64 R8, c[0x0][0x3a8] ;  /* 0x0000ea00ff087b82 */ /* 0x000ea20000000a00 */
[----:B0-----:R-:W-:-:S05]  /*3590*/  IADD3 R3, PT, PT, R13, UR4, R0 ;  /* 0x000000040d037c10 */ /* 0x001fca000fffe000 */
[----:B------:R-:W-:-:S04]  /*35a0*/  IMAD.IADD R3, R3, 0x1, R13 ;  /* 0x0000000103037824 */ /* 0x000fc800078e020d */
[----:B-1----:R-:W-:-:S04]  /*35b0*/  IMAD R3, R3, UR6, R12 ;  /* 0x0000000603037c24 */ /* 0x002fc8000f8e020c */
[----:B--2---:R-:W-:-:S06]  /*35c0*/  IMAD.WIDE R8, R3, 0x8, R8 ;  /* 0x0000000803087825 */ /* 0x004fcc00078e0208 */
[----:B------:R-:W2:Y:S01]  /*35d0*/  LDG.E.64.CONSTANT R8, desc[UR8][R8.64] ;  /* 0x0000000808087981 */ /* 0x000ea2000c1e9b00 */
[----:B------:R-:W-:Y:S01]  /*35e0*/  MOV R3, 0x400 ;  /* 0x0000040000037802 */ /* 0x000fe20000000f00 */
[----:B------:R-:W0:Y:S03]  /*35f0*/  S2R R12, SR_CgaCtaId ;  /* 0x00000000000c7919 */ /* 0x000e260000008800 */
[----:B------:R-:W-:-:S04]  /*3600*/  IADD3 R3, PT, PT, R3, 0x2400, RZ ;  /* 0x0000240003037810 */ /* 0x000fc80007ffe0ff */
[----:B0-----:R-:W-:-:S05]  /*3610*/  LEA R3, R12, R3, 0x18 ;  /* 0x000000030c037211 */ /* 0x001fca00078ec0ff */
[----:B------:R-:W-:-:S04]  /*3620*/  IMAD R3, R0, 0x408, R3 ;  /* 0x0000040800037824 */ /* 0x000fc800078e0203 */
[----:B------:R-:W-:-:S04]  /*3630*/  IMAD R12, R13, 0x408, R3 ;  /* 0x000004080d0c7824 */ /* 0x000fc800078e0203 */
[----:B------:R-:W-:Y:S02]  /*3640*/  IMAD R12, R13, 0x408, R12 ;  /* 0x000004080d0c7824 */ /* 0x000fe400078e020c */
[----:B------:R-:W-:-:S05]  /*3650*/  VIADD R13, R6, UR5 ;  /* 0x00000005060d7c36 */ /* 0x000fca0008000000 */
[----:B------:R-:W-:-:S05]  /*3660*/  LEA R13, R13, R12, 0x3 ;  /* 0x0000000c0d0d7211 */ /* 0x000fca00078e18ff */
[----:B--2---:R1:W-:Y:S02]  /*3670*/  STS.64 [R13], R8 ;  /* 0x000000080d007388 */ /* 0x0043e40000000a00 */
.L_x_28:
[----:B----4-:R-:W-:Y:S05]  /*3680*/  BSYNC.RECONVERGENT B0 ;  /* 0x0000000000007941 */ /* 0x010fea0003800200 */
.L_x_26:
[----:B------:R-:W-:Y:S01]  /*3690*/  ISETP.NE.AND P0, PT, R5, 0x1, PT ;  /* 0x000000010500780c */ /* 0x000fe20003f05270 */
[----:B------:R-:W2:-:S12]  /*36a0*/  LDCU UR6, c[0x0][0x360] ;  /* 0x00006c00ff0677ac */ /* 0x000e980008000800 */
[----:B------:R-:W-:Y:S05]  /*36b0*/  @!P0 BRA `(.L_x_25) ;  /* 0x0000000000ec8947 */ /* 0x000fea0003800000 */
[----:B-1----:R-:W0:Y:S08]  /*36c0*/  LDC R9, c[0x0][0x364] ;  /* 0x0000d900ff097b82 */ /* 0x002e300000000800 */
[----:B------:R-:W1:Y:S01]  /*36d0*/  LDC R12, c[0x0][0x360] ;  /* 0x0000d800ff0c7b82 */ /* 0x000e620000000800 */
[----:B0-----:R-:W-:-:S05]  /*36e0*/  IADD3 R8, PT, PT, R9, UR4, R0 ;  /* 0x0000000409087c10 */ /* 0x001fca000fffe000 */
[----:B------:R-:W-:Y:S01]  /*36f0*/  IMAD.IADD R8, R8, 0x1, R9 ;  /* 0x0000000108087824 */ /* 0x000fe200078e0209 */
[----:B-1----:R-:W-:-:S04]  /*3700*/  IADD3 R20, PT, PT, R12, UR5, R7 ;  /* 0x000000050c147c10 */ /* 0x002fc8000fffe007 */
[----:B------:R-:W-:-:S04]  /*3710*/  ISETP.GE.AND P0, PT, R20, UR10, PT ;  /* 0x0000000a14007c0c */ /* 0x000fc8000bf06270 */
[----:B------:R-:W-:-:S13]  /*3720*/  ISETP.LT.AND P0, PT, R8, UR11, !P0 ;  /* 0x0000000b08007c0c */ /* 0x000fda000c701270 */
[----:B------:R-:W0:Y:S08]  /*3730*/  @!P0 LDC R15, c[0x0][0x360] ;  /* 0x0000d800ff0f8b82 */ /* 0x000e300000000800 */
[----:B------:R-:W1:Y:S08]  /*3740*/  @!P0 LDC R12, c[0x0][0x364] ;  /* 0x0000d900ff0c8b82 */ /* 0x000e700000000800 */
[----:B------:R-:W3:Y:S08]  /*3750*/  @P0 LDC R14, c[0x0][0x364] ;  /* 0x0000d900ff0e0b82 */ /* 0x000ef00000000800 */
[----:B------:R-:W4:Y:S08]  /*3760*/  @P0 LDC R13, c[0x0][0x3b0] ;  /* 0x0000ec00ff0d0b82 */ /* 0x000f300000000800 */
[----:B------:R-:W5:Y:S01]  /*3770*/  @P0 LDC.64 R8, c[0x0][0x3a8] ;  /* 0x0000ea00ff080b82 */ /* 0x000f620000000a00 */
[----:B---3--:R-:W-:-:S04]  /*3780*/  @P0 IADD3 R7, PT, PT, R14, UR4, R0 ;  /* 0x000000040e070c10 */ /* 0x008fc8000fffe000 */
[----:B------:R-:W-:-:S05]  /*3790*/  @P0 IADD3 R7, PT, PT, R7, R14, RZ ;  /* 0x0000000e07070210 */ /* 0x000fca0007ffe0ff */
[----:B----4-:R-:W-:-:S04]  /*37a0*/  @P0 IMAD R7, R7, R13, R20 ;  /* 0x0000000d07070224 */ /* 0x010fc800078e0214 */
[----:B-----5:R-:W-:-:S06]  /*37b0*/  @P0 IMAD.WIDE R8, R7, 0x8, R8 ;  /* 0x0000000807080825 */ /* 0x020fcc00078e0208 */
[----:B------:R-:W3:Y:S01]  /*37c0*/  @P0 LDG.E.64.CONSTANT R8, desc[UR8][R8.64] ;  /* 0x0000000808080981 */ /* 0x000ee2000c1e9b00 */
[----:B------:R-:W4:Y:S01]  /*37d0*/  @P0 LDC R21, c[0x0][0x360] ;  /* 0x0000d800ff150b82 */ /* 0x000f220000000800 */
[--C-:B-1----:R-:W-:Y:S02]  /*37e0*/  @!P0 IMAD R7, R12, 0x408, R3.reuse ;  /* 0x000004080c078824 */ /* 0x102fe400078e0203 */
[----:B------:R-:W-:Y:S02]  /*37f0*/  @P0 IMAD R13, R14, 0x408, R3 ;  /* 0x000004080e0d0824 */ /* 0x000fe400078e0203 */
[----:B------:R-:W-:Y:S01]  /*3800*/  @!P0 IMAD R12, R12, 0x408, R7 ;  /* 0x000004080c0c8824 */ /* 0x000fe200078e0207 */
[----:B0-----:R-:W-:Y:S01]  /*3810*/  @!P0 IADD3 R7, PT, PT, R15, UR5, R6 ;  /* 0x000000050f078c10 */ /* 0x001fe2000fffe006 */
[----:B------:R-:W-:-:S04]  /*3820*/  @P0 IMAD R14, R14, 0x408, R13 ;  /* 0x000004080e0e0824 */ /* 0x000fc800078e020d */
[----:B------:R-:W-:-:S05]  /*3830*/  @!P0 IMAD R7, R7, 0x8, R12 ;  /* 0x0000000807078824 */ /* 0x000fca00078e020c */
[----:B------:R0:W-:Y:S01]  /*3840*/  @!P0 STS.64 [R7], RZ ;  /* 0x000000ff07008388 */ /* 0x0001e20000000a00 */
[----:B----4-:R-:W-:-:S04]  /*3850*/  @P0 IADD3 R13, PT, PT, R21, UR5, R6 ;  /* 0x00000005150d0c10 */ /* 0x010fc8000fffe006 */
[----:B------:R-:W-:-:S05]  /*3860*/  @P0 LEA R13, R13, R14, 0x3 ;  /* 0x0000000e0d0d0211 */ /* 0x000fca00078e18ff */
[----:B---3--:R0:W-:Y:S01]  /*3870*/  @P0 STS.64 [R13], R8 ;  /* 0x000000080d000388 */ /* 0x0081e20000000a00 */
[----:B------:R-:W-:-:S13]  /*3880*/  ISETP.NE.AND P0, PT, R5, 0x2, PT ;  /* 0x000000020500780c */ /* 0x000fda0003f05270 */
[----:B0-----:R-:W-:Y:S05]  /*3890*/  @!P0 BRA `(.L_x_25) ;  /* 0x0000000000748947 */ /* 0x001fea0003800000 */
[----:B------:R-:W0:Y:S01]  /*38a0*/  LDC R8, c[0x0][0x364] ;  /* 0x0000d900ff087b82 */ /* 0x000e220000000800 */
[----:B------:R-:W1:Y:S02]  /*38b0*/  LDCU UR7, c[0x0][0x360] ;  /* 0x00006c00ff0777ac */ /* 0x000e640008000800 */
[----:B-1----:R-:W-:Y:S01]  /*38c0*/  VIADD R15, R20, UR7 ;  /* 0x00000007140f7c36 */ /* 0x002fe20008000000 */
[----:B0-----:R-:W-:-:S04]  /*38d0*/  IADD3 R7, PT, PT, R8, UR4, R0 ;  /* 0x0000000408077c10 */ /* 0x001fc8000fffe000 */
[----:B------:R-:W-:Y:S02]  /*38e0*/  ISETP.GE.AND P0, PT, R15, UR10, PT ;  /* 0x0000000a0f007c0c */ /* 0x000fe4000bf06270 */
[----:B------:R-:W-:-:S04]  /*38f0*/  IADD3 R7, PT, PT, R7, R8, RZ ;  /* 0x0000000807077210 */ /* 0x000fc80007ffe0ff */
[----:B------:R-:W-:-:S13]  /*3900*/  ISETP.LT.AND P0, PT, R7, UR11, !P0 ;  /* 0x0000000b07007c0c */ /* 0x000fda000c701270 */
[----:B------:R-:W0:Y:S08]  /*3910*/  @!P0 LDC R13, c[0x0][0x360] ;  /* 0x0000d800ff0d8b82 */ /* 0x000e300000000800 */
[----:B------:R-:W1:Y:S08]  /*3920*/  @!P0 LDC R12, c[0x0][0x364] ;  /* 0x0000d900ff0c8b82 */ /* 0x000e700000000800 */
[----:B------:R-:W3:Y:S08]  /*3930*/  @P0 LDC R14, c[0x0][0x364] ;  /* 0x0000d900ff0e0b82 */ /* 0x000ef00000000800 */
[----:B------:R-:W4:Y:S08]  /*3940*/  @P0 LDC R7, c[0x0][0x3b0] ;  /* 0x0000ec00ff070b82 */ /* 0x000f300000000800 */
[----:B------:R-:W5:Y:S01]  /*3950*/  @P0 LDC.64 R8, c[0x0][0x3a8] ;  /* 0x0000ea00ff080b82 */ /* 0x000f620000000a00 */
[----:B---3--:R-:W-:-:S05]  /*3960*/  @P0 IADD3 R0, PT, PT, R14, UR4, R0 ;  /* 0x000000040e000c10 */ /* 0x008fca000fffe000 */
[----:B------:R-:W-:-:S04]  /*3970*/  @P0 IMAD.IADD R0, R0, 0x1, R14 ;  /* 0x0000000100000824 */ /* 0x000fc800078e020e */
[----:B----4-:R-:W-:-:S04]  /*3980*/  @P0 IMAD R7, R0, R7, R15 ;  /* 0x0000000700070224 */ /* 0x010fc800078e020f */
[----:B-----5:R-:W-:-:S06]  /*3990*/  @P0 IMAD.WIDE R8, R7, 0x8, R8 ;  /* 0x0000000807080825 */ /* 0x020fcc00078e0208 */
[----:B------:R-:W3:Y:S01]  /*39a0*/  @P0 LDG.E.64.CONSTANT R8, desc[UR8][R8.64] ;  /* 0x0000000808080981 */ /* 0x000ee2000c1e9b00 */
[----:B------:R-:W4:Y:S01]  /*39b0*/  @P0 LDC R15, c[0x0][0x360] ;  /* 0x0000d800ff0f0b82 */ /* 0x000f220000000800 */
[----:B--2---:R-:W-:Y:S01]  /*39c0*/  UIADD3 UR6, UPT, UPT, UR6, UR5, URZ ;  /* 0x0000000506067290 */ /* 0x004fe2000fffe0ff */
[--C-:B-1----:R-:W-:Y:S02]  /*39d0*/  @!P0 IMAD R0, R12, 0x408, R3.reuse ;  /* 0x000004080c008824 */ /* 0x102fe400078e0203 */
[----:B------:R-:W-:Y:S02]  /*39e0*/  @P0 IMAD R7, R14, 0x408, R3 ;  /* 0x000004080e070824 */ /* 0x000fe400078e0203 */
[----:B------:R-:W-:Y:S01]  /*39f0*/  @!P0 IMAD R3, R12, 0x408, R0 ;  /* 0x000004080c038824 */ /* 0x000fe200078e0200 */
[----:B0-----:R-:W-:Y:S01]  /*3a00*/  @!P0 IADD3 R0, PT, PT, R13, UR6, R6 ;  /* 0x000000060d008c10 */ /* 0x001fe2000fffe006 */
[----:B------:R-:W-:-:S03]  /*3a10*/  @P0 IMAD R12, R14, 0x408, R7 ;  /* 0x000004080e0c0824 */ /* 0x000fc600078e0207 */
[----:B------:R-:W-:-:S05]  /*3a20*/  @!P0 LEA R0, R0, R3, 0x3 ;  /* 0x0000000300008211 */ /* 0x000fca00078e18ff */
[----:B------:R0:W-:Y:S01]  /*3a30*/  @!P0 STS.64 [R0], RZ ;  /* 0x000000ff00008388 */ /* 0x0001e20000000a00 */
[----:B----4-:R-:W-:-:S05]  /*3a40*/  @P0 IADD3 R7, PT, PT, R15, UR6, R6 ;  /* 0x000000060f070c10 */ /* 0x010fca000fffe006 */
[----:B------:R-:W-:-:S05]  /*3a50*/  @P0 IMAD R7, R7, 0x8, R12 ;  /* 0x0000000807070824 */ /* 0x000fca00078e020c */
[----:B---3--:R0:W-:Y:S02]  /*3a60*/  @P0 STS.64 [R7], R8 ;  /* 0x0000000807000388 */ /* 0x0081e40000000a00 */
.L_x_25:
[----:B------:R-:W5:Y:S02]  /*3a70*/  LDCU UR5, c[0x0][0x364] ;  /* 0x00006c80ff0577ac */ /* 0x000f640008000800 */
[----:B-----5:R-:W-:-:S09]  /*3a80*/  UISETP.NE.AND UP0, UPT, UR5, 0x3, UPT ;  /* 0x000000030500788c */ /* 0x020fd2000bf05270 */
[----:B------:R-:W-:Y:S05]  /*3a90*/  BRA.U !UP0, `(.L_x_9) ;  /* 0x0000005908507547 */ /* 0x000fea000b800000 */
        /* <DEDUP_REMOVED lines=10> */
[----:B--2-4-:R-:W-:Y:S01]  /*3b40*/  UMOV UR6, URZ ;  /* 0x000000ff00067c82 */ /* 0x014fe20008000000 */
[----:B0-----:R-:W-:Y:S02]  /*3b50*/  LEA R7, R7, R6, 0x4 ;  /* 0x0000000607077211 */ /* 0x001fe400078e20ff */
[----:B-----5:R-:W-:-:S03]  /*3b60*/  IADD3 R3, PT, PT, R3, UR4, RZ ;  /* 0x0000000403037c10 */ /* 0x020fc6000fffe0ff */
[----:B------:R-:W-:-:S04]  /*3b70*/  IMAD.SHL.U32 R7, R7, 0x8, RZ ;  /* 0x0000000807077824 */ /* 0x000fc800078e00ff */
[----:B-1----:R-:W-:-:S07]  /*3b80*/  IMAD R0, R6, -0x7, R7 ;  /* 0xfffffff906007824 */ /* 0x002fce00078e0207 */
.L_x_33:
[----:B0-----:R-:W0:Y:S01]  /*3b90*/  LDC R7, c[0x0][0x364] ;  /* 0x0000d900ff077b82 */ /* 0x001e220000000800 */
[----:B------:R-:W-:Y:S01]  /*3ba0*/  VIADD R0, R0, UR5 ;  /* 0x0000000500007c36 */ /* 0x000fe20008000000 */
[----:B------:R-:W-:Y:S01]  /*3bb0*/  UIADD3 UR6, UPT, UPT, UR6, 0x4, URZ ;  /* 0x0000000406067890 */ /* 0x000fe2000fffe0ff */
[----:B------:R-:W-:Y:S03]  /*3bc0*/  BSSY.RECONVERGENT B0, `(.L_x_30) ;  /* 0x000002a000007945 */ /* 0x000fe60003800200 */
[----:B------:R-:W-:Y:S02]  /*3bd0*/  ISETP.GE.AND P0, PT, R0, UR12, PT ;  /* 0x0000000c00007c0c */ /* 0x000fe4000bf06270 */
[----:B------:R-:W-:Y:S02]  /*3be0*/  ISETP.NE.AND P3, PT, R2, UR6, PT ;  /* 0x0000000602007c0c */ /* 0x000fe4000bf65270 */
[----:B0-----:R-:W-:-:S04]  /*3bf0*/  IADD3 R6, PT, PT, R7, R3, R7 ;  /* 0x0000000307067210 */ /* 0x001fc80007ffe007 */
[----:B------:R-:W-:-:S04]  /*3c00*/  IADD3 R6, PT, PT, R6, R7, RZ ;  /* 0x0000000706067210 */ /* 0x000fc80007ffe0ff */
[----:B------:R-:W-:-:S13]  /*3c10*/  ISETP.LT.AND P1, PT, R6, UR13, PT ;  /* 0x0000000d06007c0c */ /* 0x000fda000bf21270 */
[----:B------:R-:W-:Y:S05]  /*3c20*/  @!P0 BRA P1, `(.L_x_31) ;  /* 0x00000000003c8947 */ /* 0x000fea0000800000 */
[----:B---3--:R-:W0:Y:S01]  /*3c30*/  S2R R9, SR_CgaCtaId ;  /* 0x0000000000097919 */ /* 0x008e220000008800 */
[----:B------:R-:W1:Y:S01]  /*3c40*/  LDC R7, c[0x0][0x364] ;  /* 0x0000d900ff077b82 */ /* 0x000e620000000800 */
[----:B------:R-:W-:Y:S01]  /*3c50*/  MOV R0, 0x400 ;  /* 0x0000040000007802 */ /* 0x000fe20000000f00 */
[----:B------:R-:W2:Y:S04]  /*3c60*/  S2R R22, SR_TID.Y ;  /* 0x0000000000167919 */ /* 0x000ea80000002200 */
[----:B------:R-:W-:Y:S01]  /*3c70*/  VIADD R0, R0, 0x2400 ;  /* 0x0000240000007836 */ /* 0x000fe20000000000 */
[----:B------:R-:W3:Y:S04]  /*3c80*/  S2R R6, SR_TID.X ;  /* 0x0000000000067919 */ /* 0x000ee80000002100 */
[----:B0-----:R-:W-:-:S05]  /*3c90*/  LEA R9, R9, R0, 0x18 ;  /* 0x0000000009097211 */ /* 0x001fca00078ec0ff */
[----:B--2---:R-:W-:-:S04]  /*3ca0*/  IMAD R20, R22, 0x408, R9 ;  /* 0x0000040816147824 */ /* 0x004fc800078e0209 */
[----:B-1----:R-:W-:-:S04]  /*3cb0*/  IMAD R0, R7, 0x408, R20 ;  /* 0x0000040807007824 */ /* 0x002fc800078e0214 */
[----:B------:R-:W-:-:S04]  /*3cc0*/  IMAD R0, R7, 0x408, R0 ;  /* 0x0000040807007824 */ /* 0x000fc800078e0200 */
[----:B------:R-:W-:Y:S01]  /*3cd0*/  IMAD R7, R7, 0x408, R0 ;  /* 0x0000040807077824 */ /* 0x000fe200078e0200 */
[----:B---3--:R-:W-:-:S05]  /*3ce0*/  IADD3 R0, PT, PT, R6, UR5, RZ ;  /* 0x0000000506007c10 */ /* 0x008fca000fffe0ff */
[----:B------:R-:W-:-:S05]  /*3cf0*/  IMAD R0, R0, 0x8, R7 ;  /* 0x0000000800007824 */ /* 0x000fca00078e0207 */
[----:B------:R1:W-:Y:S01]  /*3d00*/  STS.64 [R0], RZ ;  /* 0x000000ff00007388 */ /* 0x0003e20000000a00 */
[----:B------:R-:W-:Y:S05]  /*3d10*/  BRA `(.L_x_32) ;  /* 0x0000000000507947 */ /* 0x000fea0003800000 */
.L_x_31:
[----:B------:R-:W0:Y:S01]  /*3d20*/  S2R R22, SR_TID.Y ;  /* 0x0000000000167919 */ /* 0x000e220000002200 */
[----:B---3--:R-:W0:Y:S08]  /*3d30*/  LDC R13, c[0x0][0x364] ;  /* 0x0000d900ff0d7b82 */ /* 0x008e300000000800 */
[----:B------:R-:W1:Y:S01]  /*3d40*/  LDC.64 R8, c[0x0][0x3a8] ;  /* 0x0000ea00ff087b82 */ /* 0x000e620000000a00 */
[----:B0-----:R-:W-:-:S04]  /*3d50*/  IADD3 R6, PT, PT, R13, UR4, R22 ;  /* 0x000000040d067c10 */ /* 0x001fc8000fffe016 */
[----:B------:R-:W-:-:S05]  /*3d60*/  IADD3 R7, PT, PT, R13, R6, R13 ;  /* 0x000000060d077210 */ /* 0x000fca0007ffe00d */
        /* <DEDUP_REMOVED lines=11> */
[----:B------:R-:W-:-:S04]  /*3e20*/  IMAD R0, R13, 0x408, R0 ;  /* 0x000004080d007824 */ /* 0x000fc800078e0200 */
[----:B------:R-:W-:-:S05]  /*3e30*/  IMAD R0, R13, 0x408, R0 ;  /* 0x000004080d007824 */ /* 0x000fca00078e0200 */
[----:B------:R-:W-:-:S05]  /*3e40*/  LEA R7, R7, R0, 0x3 ;  /* 0x0000000007077211 */ /* 0x000fca00078e18ff */
[----:B--2---:R0:W-:Y:S02]  /*3e50*/  STS.64 [R7], R8 ;  /* 0x0000000807007388 */ /* 0x0041e40000000a00 */
.L_x_32:
[----:B------:R-:W-:Y:S05]  /*3e60*/  BSYNC.RECONVERGENT B0 ;  /* 0x0000000000007941 */ /* 0x000fea0003800200 */
.L_x_30:
        /* <DEDUP_REMOVED lines=9> */
[----:B------:R-:W-:-:S04]  /*3f00*/  IADD3 R7, PT, PT, R8, R7, R8 ;  /* 0x0000000708077210 */ /* 0x000fc80007ffe008 */
        /* <DEDUP_REMOVED lines=9> */
[----:B-----5:R-:W-:-:S04]  /*3fa0*/  IADD3 R24, PT, PT, R163, UR7, RZ ;  /* 0x00000007a3187c10 */ /* 0x020fc8000fffe0ff */
[----:B------:R-:W-:Y:S02]  /*3fb0*/  ISETP.GE.AND P1, PT, R24, UR12, PT ;  /* 0x0000000c18007c0c */ /* 0x000fe4000bf26270 */
[----:B----4-:R-:W-:-:S04]  /*3fc0*/  IADD3 R7, PT, PT, R8, UR4, R22 ;  /* 0x0000000408077c10 */ /* 0x010fc8000fffe016 */
[----:B------:R-:W-:-:S04]  /*3fd0*/  IADD3 R7, PT, PT, R8, R7, R8 ;  /* 0x0000000708077210 */ /* 0x000fc80007ffe008 */
        /* <DEDUP_REMOVED lines=9> */
[----:B------:R-:W-:-:S03]  /*4070*/  @P1 IADD3 R165, PT, PT, R21, R32, R21 ;  /* 0x0000002015a51210 */ /* 0x000fc60007ffe015 */
[----:B------:R-:W1:Y:S01]  /*4080*/  @P1 LDC.64 R14, c[0x0][0x3a8] ;  /* 0x0000ea00ff0e1b82 */ /* 0x000e620000000a00 */
[----:B---3--:R-:W-:Y:S01]  /*4090*/  VIADD R26, R24, UR11 ;  /* 0x0000000b181a7c36 */ /* 0x008fe20008000000 */
[----:B--2---:R-:W-:-:S04]  /*40a0*/  IADD3 R8, PT, PT, R9, UR4, R22 ;  /* 0x0000000409087c10 */ /* 0x004fc8000fffe016 */
[----:B------:R-:W-:Y:S02]  /*40b0*/  ISETP.GE.AND P2, PT, R26, UR12, PT ;  /* 0x0000000c1a007c0c */ /* 0x000fe4000bf46270 */
[----:B------:R-:W-:Y:S02]  /*40c0*/  IADD3 R8, PT, PT, R9, R8, R9 ;  /* 0x0000000809087210 */ /* 0x000fe40007ffe009 */
[----:B------:R-:W2:Y:S02]  /*40d0*/  @P0 LDC R9, c[0x0][0x3b0] ;  /* 0x0000ec00ff090b82 */ /* 0x000ea40000000800 */
[----:B------:R-:W-:Y:S01]  /*40e0*/  ISETP.LT.AND P2, PT, R8, UR13, !P2 ;  /* 0x0000000d08007c0c */ /* 0x000fe2000d741270 */
[----:B0-----:R-:W-:Y:S01]  /*40f0*/  @P1 IMAD R165, R165, R34, R24 ;  /* 0x00000022a5a51224 */ /* 0x001fe200078e0218 */
[----:B------:R-:W-:-:S04]  /*4100*/  @P0 IADD3 R8, PT, PT, R43, UR4, R22 ;  /* 0x000000042b080c10 */ /* 0x000fc8000fffe016 */
[----:B------:R-:W-:Y:S01]  /*4110*/  @P0 IADD3 R8, PT, PT, R43, R8, R43 ;  /* 0x000000082b080210 */ /* 0x000fe20007ffe02b */
[----:B-1----:R-:W-:-:S06]  /*4120*/  @P1 IMAD.WIDE R14, R165, 0x8, R14 ;  /* 0x00000008a50e1825 */ /* 0x002fcc00078e020e */
[----:B------:R-:W0:Y:S01]  /*4130*/  @!P2 LDC R27, c[0x0][0x360] ;  /* 0x0000d800ff1bab82 */ /* 0x000e220000000800 */
[----:B------:R-:W3:Y:S07]  /*4140*/  @P1 LDG.E.64.CONSTANT R14, desc[UR8][R14.64] ;  /* 0x000000080e0e1981 */ /* 0x000eee000c1e9b00 */
[----:B------:R-:W1:Y:S01]  /*4150*/  @!P2 LDC R23, c[0x0][0x364] ;  /* 0x0000d900ff17ab82 */ /* 0x000e620000000800 */
[----:B--2---:R-:W-:-:S04]  /*4160*/  @P0 IMAD R163, R8, R9, R163 ;  /* 0x0000000908a30224 */ /* 0x004fc800078e02a3 */
[----:B------:R-:W-:-:S03]  /*4170*/  @P0 IMAD.WIDE R12, R163, 0x8, R12 ;  /* 0x00000008a30c0825 */ /* 0x000fc600078e020c */
[----:B------:R-:W2:Y:S03]  /*4180*/  @P2 LDC R33, c[0x0][0x364] ;  /* 0x0000d900ff212b82 */ /* 0x000ea60000000800 */
[----:B------:R-:W3:Y:S05]  /*4190*/  @P0 LDG.E.64.CONSTANT R12, desc[UR8][R12.64] ;  /* 0x000000080c0c0981 */ /* 0x000eea000c1e9b00 */
[----:B------:R-:W5:Y:S08]  /*41a0*/  @P2 LDC R40, c[0x0][0x3b0] ;  /* 0x0000ec00ff282b82 */ /* 0x000f700000000800 */
[----:B------:R-:W4:Y:S01]  /*41b0*/  @P2 LDC.64 R8, c[0x0][0x3a8] ;  /* 0x0000ea00ff082b82 */ /* 0x000f220000000a00 */
[----:B--2---:R-:W-:-:S04]  /*41c0*/  @P2 IADD3 R22, PT, PT, R33, UR4, R22 ;  /* 0x0000000421162c10 */ /* 0x004fc8000fffe016 */
[----:B------:R-:W-:-:S05]  /*41d0*/  @P2 IADD3 R167, PT, PT, R33, R22, R33 ;  /* 0x0000001621a72210 */ /* 0x000fca0007ffe021 */
[----:B-----5:R-:W-:-:S04]  /*41e0*/  @P2 IMAD R167, R167, R40, R26 ;  /* 0x00000028a7a72224 */ /* 0x020fc800078e021a */
[----:B----4-:R-:W-:-:S06]  /*41f0*/  @P2 IMAD.WIDE R8, R167, 0x8, R8 ;  /* 0x00000008a7082825 */ /* 0x010fcc00078e0208 */
[----:B------:R-:W2:Y:S01]  /*4200*/  @P2 LDG.E.64.CONSTANT R8, desc[UR8][R8.64] ;  /* 0x0000000808082981 */ /* 0x000ea2000c1e9b00 */
[--C-:B------:R-:W-:Y:S02]  /*4210*/  @!P1 IMAD R26, R35, 0x408, R20.reuse ;  /* 0x00000408231a9824 */ /* 0x100fe400078e0214 */
[----:B------:R-:W-:Y:S02]  /*4220*/  @!P0 IMAD R22, R41, 0x408, R20 ;  /* 0x0000040829168824 */ /* 0x000fe400078e0214 */
[----:B------:R-:W-:Y:S02]  /*4230*/  @!P1 IMAD R26, R35, 0x408, R26 ;  /* 0x00000408231a9824 */ /* 0x000fe400078e021a */
[----:B------:R-:W-:Y:S02]  /*4240*/  @!P0 IMAD R22, R41, 0x408, R22 ;  /* 0x0000040829168824 */ /* 0x000fe400078e0216 */
[----:B------:R-:W-:Y:S02]  /*4250*/  @!P1 IMAD R26, R35, 0x408, R26 ;  /* 0x00000408231a9824 */ /* 0x000fe400078e021a */
[----:B------:R-:W4:Y:S01]  /*4260*/  @P2 LDC R35, c[0x0][0x360] ;  /* 0x0000d800ff232b82 */ /* 0x000f220000000800 */
[----:B------:R-:W-:Y:S01]  /*4270*/  @P0 IMAD R24, R43, 0x408, R20 ;  /* 0x000004082b180824 */ /* 0x000fe200078e0214 */
[----:B------:R-:W-:Y:S01]  /*4280*/  @!P0 IADD3 R161, PT, PT, R161, UR5, R6 ;  /* 0x00000005a1a18c10 */ /* 0x000fe2000fffe006 */
[----:B------:R-:W-:-:S02]  /*4290*/  @!P0 IMAD R22, R41, 0x408, R22 ;  /* 0x0000040829168824 */ /* 0x000fc400078e0216 */
[----:B------:R-:W-:Y:S01]  /*42a0*/  @P0 IMAD R24, R43, 0x408, R24 ;  /* 0x000004082b180824 */ /* 0x000fe200078e0218 */
[----:B------:R-:W-:Y:S02]  /*42b0*/  @P0 IADD3 R41, PT, PT, R155, UR5, R6 ;  /* 0x000000059b290c10 */ /* 0x000fe4000fffe006 */
[----:B------:R-:W-:Y:S01]  /*42c0*/  @!P0 LEA R22, R161, R22, 0x3 ;  /* 0x00000016a1168211 */ /* 0x000fe200078e18ff */
[----:B------:R-:W-:-:S04]  /*42d0*/  @P0 IMAD R24, R43, 0x408, R24 ;  /* 0x000004082b180824 */ /* 0x000fc800078e0218 */
[----:B------:R1:W-:Y:S01]  /*42e0*/  @!P0 STS.64 [R22], RZ ;  /* 0x000000ff16008388 */ /* 0x0003e20000000a00 */
[----:B------:R-:W-:Y:S02]  /*42f0*/  @P0 IMAD R41, R41, 0x8, R24 ;  /* 0x0000000829290824 */ /* 0x000fe400078e0218 */
[--C-:B------:R-:W-:Y:S01]  /*4300*/  @P1 IMAD R24, R21, 0x408, R20.reuse ;  /* 0x0000040815181824 */ /* 0x100fe200078e0214 */
[----:B------:R-:W-:Y:S01]  /*4310*/  UIADD3 UR7, UPT, UPT, UR10, UR7, URZ ;  /* 0x000000070a077290 */ /* 0x000fe2000fffe0ff */
[--C-:B-1----:R-:W-:Y:S02]  /*4320*/  @!P2 IMAD R22, R23, 0x408, R20.reuse ;  /* 0x000004081716a824 */ /* 0x102fe400078e0214 */
[----:B------:R-:W-:Y:S02]  /*4330*/  @P2 IMAD R20, R33, 0x408, R20 ;  /* 0x0000040821142824 */ /* 0x000fe400078e0214 */
[----:B------:R-:W-:Y:S02]  /*4340*/  @P1 IMAD R24, R21, 0x408, R24 ;  /* 0x0000040815181824 */ /* 0x000fe400078e0218 */
[----:B------:R-:W-:-:S02]  /*4350*/  @!P2 IMAD R22, R23, 0x408, R22 ;  /* 0x000004081716a824 */ /* 0x000fc400078e0216 */
[----:B------:R-:W-:Y:S01]  /*4360*/  @P2 IMAD R20, R33, 0x408, R20 ;  /* 0x0000040821142824 */ /* 0x000fe200078e0214 */
[----:B------:R-:W-:Y:S01]  /*4370*/  @!P1 IADD3 R7, PT, PT, R7, UR10, R6 ;  /* 0x0000000a07079c10 */ /* 0x000fe2000fffe006 */
[----:B------:R-:W-:Y:S01]  /*4380*/  @P1 IMAD R24, R21, 0x408, R24 ;  /* 0x0000040815181824 */ /* 0x000fe200078e0218 */
[----:B------:R-:W-:Y:S01]  /*4390*/  @P1 IADD3 R25, PT, PT, R25, UR10, R6 ;  /* 0x0000000a19191c10 */ /* 0x000fe2000fffe006 */
[----:B------:R-:W-:Y:S01]  /*43a0*/  @!P2 IMAD R22, R23, 0x408, R22 ;  /* 0x000004081716a824 */ /* 0x000fe200078e0216 */
[----:B0-----:R-:W-:Y:S01]  /*43b0*/  @!P2 IADD3 R27, PT, PT, R27, UR7, R6 ;  /* 0x000000071b1bac10 */ /* 0x001fe2000fffe006 */
[----:B------:R-:W-:Y:S01]  /*43c0*/  @P2 IMAD R33, R33, 0x408, R20 ;  /* 0x0000040821212824 */ /* 0x000fe200078e0214 */
[----:B----4-:R-:W-:Y:S01]  /*43d0*/  @P2 IADD3 R20, PT, PT, R35, UR7, R6 ;  /* 0x0000000723142c10 */ /* 0x010fe2000fffe006 */
[----:B------:R-:W-:Y:S01]  /*43e0*/  @P1 IMAD R25, R25, 0x8, R24 ;  /* 0x0000000819191824 */ /* 0x000fe200078e0218 */
[----:B------:R-:W-:Y:S02]  /*43f0*/  @!P1 LEA R7, R7, R26, 0x3 ;  /* 0x0000001a07079211 */ /* 0x000fe400078e18ff */
        /* <DEDUP_REMOVED lines=10> */
.L_x_29:
        /* <DEDUP_REMOVED lines=11> */
[----:B------:R-:W-:-:S04]  /*4550*/  IADD3 R3, PT, PT, R8, R3, R8 ;  /* 0x0000000308037210 */ /* 0x000fc80007ffe008 */
[----:B--2---:R-:W-:Y:S02]  /*4560*/  IADD3 R12, PT, PT, R7, UR5, RZ ;  /* 0x00000005070c7c10 */ /* 0x004fe4000fffe0ff */
[----:B-----5:R-:W-:Y:S02]  /*4570*/  ISETP.LT.AND P1, PT, R3, UR11, PT ;  /* 0x0000000b03007c0c */ /* 0x020fe4000bf21270 */
[----:B---3--:R-:W-:-:S13]  /*4580*/  ISETP.GE.AND P0, PT, R12, UR10, PT ;  /* 0x0000000a0c007c0c */ /* 0x008fda000bf06270 */
[----:B------:R-:W-:Y:S05]  /*4590*/  @!P0 BRA P1, `(.L_x_36) ;  /* 0x0000000000348947 */ /* 0x000fea0000800000 */
[----:B------:R-:W0:Y:S01]  /*45a0*/  S2R R8, SR_CgaCtaId ;  /* 0x0000000000087919 */ /* 0x000e220000008800 */
[----:B------:R-:W1:Y:S01]  /*45b0*/  LDC R9, c[0x0][0x364] ;  /* 0x0000d900ff097b82 */ /* 0x000e620000000800 */
[----:B------:R-:W-:-:S05]  /*45c0*/  MOV R3, 0x400 ;  /* 0x0000040000037802 */ /* 0x000fca0000000f00 */
[----:B------:R-:W-:-:S05]  /*45d0*/  VIADD R3, R3, 0x2400 ;  /* 0x0000240003037836 */ /* 0x000fca0000000000 */
[----:B0-----:R-:W-:-:S05]  /*45e0*/  LEA R3, R8, R3, 0x18 ;  /* 0x0000000308037211 */ /* 0x001fca00078ec0ff */
[----:B------:R-:W-:-:S04]  /*45f0*/  IMAD R3, R0, 0x408, R3 ;  /* 0x0000040800037824 */ /* 0x000fc800078e0203 */
[----:B-1----:R-:W-:-:S04]  /*4600*/  IMAD R8, R9, 0x408, R3 ;  /* 0x0000040809087824 */ /* 0x002fc800078e0203 */
[----:B------:R-:W-:-:S04]  /*4610*/  IMAD R8, R9, 0x408, R8 ;  /* 0x0000040809087824 */ /* 0x000fc800078e0208 */
[----:B------:R-:W-:Y:S01]  /*4620*/  IMAD R9, R9, 0x408, R8 ;  /* 0x0000040809097824 */ /* 0x000fe200078e0208 */
[----:B------:R-:W-:-:S05]  /*4630*/  IADD3 R8, PT, PT, R6, UR5, RZ ;  /* 0x0000000506087c10 */ /* 0x000fca000fffe0ff */
[----:B------:R-:W-:-:S05]  /*4640*/  IMAD R8, R8, 0x8, R9 ;  /* 0x0000000808087824 */ /* 0x000fca00078e0209 */
[----:B------:R0:W-:Y:S01]  /*4650*/  STS.64 [R8], RZ ;  /* 0x000000ff08007388 */ /* 0x0001e20000000a00 */
[----:B------:R-:W-:Y:S05]  /*4660*/  BRA `(.L_x_37) ;  /* 0x00000000004c7947 */ /* 0x000fea0003800000 */
.L_x_36:
[----:B------:R-:W0:Y:S01]  /*4670*/  LDC R13, c[0x0][0x364] ;  /* 0x0000d900ff0d7b82 */ /* 0x000e220000000800 */
[----:B----4-:R-:W1:Y:S07]  /*4680*/  LDCU UR6, c[0x0][0x3b0] ;  /* 0x00007600ff0677ac */ /* 0x010e6e0008000800 */
[----:B------:R-:W2:Y:S01]  /*4690*/  LDC.64 R8, c[0x0][0x3a8] ;  /* 0x0000ea00ff087b82 */ /* 0x000ea20000000a00 */
[----:B0-----:R-:W-:-:S04]  /*46a0*/  IADD3 R3, PT, PT, R13, UR4, R0 ;  /* 0x000000040d037c10 */ /* 0x001fc8000fffe000 */
[----:B------:R-:W-:-:S05]  /*46b0*/  IADD3 R3, PT, PT, R13, R3, R13 ;  /* 0x000000030d037210 */ /* 0x000fca0007ffe00d */
        /* <DEDUP_REMOVED lines=9> */
[----:B------:R-:W-:-:S04]  /*4750*/  IMAD R12, R13, 0x408, R12 ;  /* 0x000004080d0c7824 */ /* 0x000fc800078e020c */
[----:B------:R-:W-:Y:S02]  /*4760*/  IMAD R12, R13, 0x408, R12 ;  /* 0x000004080d0c7824 */ /* 0x000fe400078e020c */
[----:B------:R-:W-:-:S05]  /*4770*/  VIADD R13, R6, UR5 ;  /* 0x00000005060d7c36 */ /* 0x000fca0008000000 */
[----:B------:R-:W-:-:S05]  /*4780*/  LEA R13, R13, R12, 0x3 ;  /* 0x0000000c0d0d7211 */ /* 0x000fca00078e18ff */
[----:B--2---:R1:W-:Y:S02]  /*4790*/  STS.64 [R13], R8 ;  /* 0x000000080d007388 */ /* 0x0043e40000000a00 */
.L_x_37:
[----:B----4-:R-:W-:Y:S05]  /*47a0*/  BSYNC.RECONVERGENT B0 ;  /* 0x0000000000007941 */ /* 0x010fea0003800200 */
.L_x_35:
[----:B------:R-:W-:Y:S01]  /*47b0*/  ISETP.NE.AND P0, PT, R5, 0x1, PT ;  /* 0x000000010500780c */ /* 0x000fe20003f05270 */
[----:B------:R-:W2:-:S12]  /*47c0*/  LDCU UR6, c[0x0][0x360] ;  /* 0x00006c00ff0677ac */ /* 0x000e980008000800 */
[----:B------:R-:W-:Y:S05]  /*47d0*/  @!P0 BRA `(.L_x_34) ;  /* 0x0000000000fc8947 */ /* 0x000fea0003800000 */
[----:B-1----:R-:W0:Y:S08]  /*47e0*/  LDC R9, c[0x0][0x364] ;  /* 0x0000d900ff097b82 */ /* 0x002e300000000800 */
[----:B------:R-:W1:Y:S01]  /*47f0*/  LDC R12, c[0x0][0x360] ;  /* 0x0000d800ff0c7b82 */ /* 0x000e620000000800 */
[----:B0-----:R-:W-:-:S04]  /*4800*/  IADD3 R8, PT, PT, R9, UR4, R0 ;  /* 0x0000000409087c10 */ /* 0x001fc8000fffe000 */
[----:B------:R-:W-:Y:S02]  /*4810*/  IADD3 R8, PT, PT, R9, R8, R9 ;  /* 0x0000000809087210 */ /* 0x000fe40007ffe009 */
        /* <DEDUP_REMOVED lines=9> */
[----:B------:R-:W-:-:S05]  /*48b0*/  @P0 IADD3 R7, PT, PT, R20, R7, R20 ;  /* 0x0000000714070210 */ /* 0x000fca0007ffe014 */
[----:B----4-:R-:W-:-:S04]  /*48c0*/  @P0 IMAD R7, R7, R12, R22 ;  /* 0x0000000c07070224 */ /* 0x010fc800078e0216 */
[----:B-----5:R-:W-:-:S06]  /*48d0*/  @P0 IMAD.WIDE R8, R7, 0x8, R8 ;  /* 0x0000000807080825 */ /* 0x020fcc00078e0208 */
[----:B------:R-:W3:Y:S01]  /*48e0*/  @P0 LDG.E.64.CONSTANT R8, desc[UR8][R8.64] ;  /* 0x0000000808080981 */ /* 0x000ee2000c1e9b00 */
[----:B------:R-:W4:Y:S01]  /*48f0*/  @P0 LDC R21, c[0x0][0x360] ;  /* 0x0000d800ff150b82 */ /* 0x000f220000000800 */
[--C-:B-1----:R-:W-:Y:S02]  /*4900*/  @!P0 IMAD R7, R14, 0x408, R3.reuse ;  /* 0x000004080e078824 */ /* 0x102fe400078e0203 */
[----:B------:R-:W-:Y:S02]  /*4910*/  @P0 IMAD R12, R20, 0x408, R3 ;  /* 0x00000408140c0824 */ /* 0x000fe400078e0203 */
[----:B------:R-:W-:Y:S02]  /*4920*/  @!P0 IMAD R7, R14, 0x408, R7 ;  /* 0x000004080e078824 */ /* 0x000fe400078e0207 */
        /* <DEDUP_REMOVED lines=16> */
[----:B------:R-:W-:-:S04]  /*4a30*/  IADD3 R7, PT, PT, R8, R7, R8 ;  /* 0x0000000708077210 */ /* 0x000fc80007ffe008 */
        /* <DEDUP_REMOVED lines=12> */
[C-C-:B-1----:R-:W-:Y:S01]  /*4b00*/  @!P0 IMAD R0, R15.reuse, 0x408, R3.reuse ;  /* 0x000004080f008824 */ /* 0x142fe200078e0203 */
[----:B--2---:R-:W-:Y:S01]  /*4b10*/  UIADD3 UR6, UPT, UPT, UR6, UR5, URZ ;  /* 0x0000000506067290 */ /* 0x004fe2000fffe0ff */
[C---:B------:R-:W-:Y:S02]  /*4b20*/  @P0 IMAD R3, R12.reuse, 0x408, R3 ;  /* 0x000004080c030824 */ /* 0x040fe400078e0203 */
[C---:B------:R-:W-:Y:S02]  /*4b30*/  @!P0 IMAD R0, R15.reuse, 0x408, R0 ;  /* 0x000004080f008824 */ /* 0x040fe400078e0200 */
[C---:B------:R-:W-:Y:S02]  /*4b40*/  @P0 IMAD R7, R12.reuse, 0x408, R3 ;  /* 0x000004080c070824 */ /* 0x040fe400078e0203 */
        /* <DEDUP_REMOVED lines=8> */
.L_x_34:
[----:B------:R-:W5:Y:S02]  /*4bd0*/  LDCU UR5, c[0x0][0x364] ;  /* 0x00006c80ff0577ac */ /* 0x000f640008000800 */
[----:B-----5:R-:W-:-:S09]  /*4be0*/  UISETP.GT.U32.AND UP0, UPT, UR5, 0x1, UPT ;  /* 0x000000010500788c */ /* 0x020fd2000bf04070 */
[----:B------:R-:W-:Y:S05]  /*4bf0*/  BRA.U UP0, `(.L_x_9) ;  /* 0x0000004500f87547 */ /* 0x000fea000b800000 */
[----:B0-----:R-:W0:Y:S01]  /*4c00*/  S2R R0, SR_TID.Y ;  /* 0x0000000000007919 */ /* 0x001e220000002200 */
[----:B------:R-:W5:Y:S01]  /*4c10*/  LDCU UR5, c[0x0][0x360] ;  /* 0x00006c00ff0577ac */ /* 0x000f620008000800 */
[----:B-1-3--:R-:W0:Y:S01]  /*4c20*/  LDC R8, c[0x0][0x364] ;  /* 0x0000d900ff087b82 */ /* 0x00ae220000000800 */
[----:B-----5:R-:W-:-:S03]  /*4c30*/  UISETP.GT.U32.AND UP0, UPT, UR5, 0x2a, UPT ;  /* 0x0000002a0500788c */ /* 0x020fc6000bf04070 */
[----:B------:R-:W-:Y:S01]  /*4c40*/  UMOV UR5, URZ ;  /* 0x000000ff00057c82 */ /* 0x000fe20008000000 */
[----:B0-----:R-:W-:-:S04]  /*4c50*/  IADD3 R3, PT, PT, R8, UR4, R0 ;  /* 0x0000000408037c10 */ /* 0x001fc8000fffe000 */
[----:B------:R-:W-:-:S04]  /*4c60*/  IADD3 R3, PT, PT, R8, R3, R8 ;  /* 0x0000000308037210 */ /* 0x000fc80007ffe008 */
[----:B------:R-:W-:Y:S01]  /*4c70*/  IADD3 R3, PT, PT, R3, R8, RZ ;  /* 0x0000000803037210 */ /* 0x000fe20007ffe0ff */
[----:B------:R-:W-:Y:S06]  /*4c80*/  BRA.U UP0, `(.L_x_38) ;  /* 0x0000000900387547 */ /* 0x000fec000b800000 */
[----:B------:R-:W0:Y:S01]  /*4c90*/  S2R R7, SR_CTAID.X ;  /* 0x0000000000077919 */ /* 0x000e220000002500 */
[----:B------:R-:W1:Y:S01]  /*4ca0*/  LDCU UR14, c[0x0][0x3b0] ;  /* 0x00007600ff0e77ac */ /* 0x000e620008000800 */
[----:B------:R-:W3:Y:S01]  /*4cb0*/  LDCU UR13, c[0x0][0x388] ;  /* 0x00007100ff0d77ac */ /* 0x000ee20008000800 */
[----:B------:R-:W0:Y:S01]  /*4cc0*/  LDCU UR12, c[0x0][0x384] ;  /* 0x00007080ff0c77ac */ /* 0x000e220008000800 */
[----:B------:R-:W-:Y:S01]  /*4cd0*/  UMOV UR5, URZ ;  /* 0x000000ff00057c82 */ /* 0x000fe20008000000 */
[----:B--2-4-:R-:W-:Y:S01]  /*4ce0*/  UMOV UR6, URZ ;  /* 0x000000ff00067c82 */ /* 0x014fe20008000000 */
[----:B0-----:R-:W-:-:S05]  /*4cf0*/  IMAD R7, R7, 0x10, R6 ;  /* 0x0000001007077824 */ /* 0x001fca00078e0206 */
[----:B------:R-:W-:-:S05]  /*4d00*/  SHF.L.U32 R7, R7, 0x3, RZ ;  /* 0x0000000307077819 */ /* 0x000fca00000006ff */
[----:B-1-3--:R-:W-:-:S07]  /*4d10*/  IMAD R7, R6, -0x7, R7 ;  /* 0xfffffff906077824 */ /* 0x00afce00078e0207 */
.L_x_42:
[----:B------:R-:W-:Y:S01]  /*4d20*/  VIADD R0, R7, UR5 ;  /* 0x0000000507007c36 */ /* 0x000fe20008000000 */
[----:B------:R-:W-:Y:S01]  /*4d30*/  ISETP.LT.AND P1, PT, R3, UR13, PT ;  /* 0x0000000d03007c0c */ /* 0x000fe2000bf21270 */
[----:B------:R-:W-:Y:S01]  /*4d40*/  UIADD3 UR6, UPT, UPT, UR6, 0x4, URZ ;  /* 0x0000000406067890 */ /* 0x000fe2000fffe0ff */
[----:B------:R-:W-:Y:S02]  /*4d50*/  BSSY.RECONVERGENT B0, `(.L_x_39) ;  /* 0x0000027000007945 */ /* 0x000fe40003800200 */
[----:B------:R-:W-:-:S03]  /*4d60*/  ISETP.GE.AND P0, PT, R0, UR12, PT ;  /* 0x0000000c00007c0c */ /* 0x000fc6000bf06270 */
[----:B------:R-:W-:-:S10]  /*4d70*/  ISETP.NE.AND P3, PT, R2, UR6, PT ;  /* 0x0000000602007c0c */ /* 0x000fd4000bf65270 */
[----:B0-----:R-:W-:Y:S05]  /*4d80*/  @!P0 BRA P1, `(.L_x_40) ;  /* 0x0000000000408947 */ /* 0x001fea0000800000 */
[----:B------:R-:W0:Y:S01]  /*4d90*/  S2R R12, SR_CgaCtaId ;  /* 0x00000000000c7919 */ /* 0x000e220000008800 */
        /* <DEDUP_REMOVED lines=8> */
[----:B------:R-:W-:-:S04]  /*4e20*/  IMAD R7, R8, 0x408, R7 ;  /* 0x0000040808077824 */ /* 0x000fc800078e0207 */
[----:B------:R-:W-:-:S04]  /*4e30*/  IMAD R7, R8, 0x408, R7 ;  /* 0x0000040808077824 */ /* 0x000fc800078e0207 */
[----:B------:R-:W-:Y:S02]  /*4e40*/  IMAD R8, R8, 0x408, R7 ;  /* 0x0000040808087824 */ /* 0x000fe400078e0207 */
[----:B---3--:R-:W-:-:S05]  /*4e50*/  VIADD R7, R6, UR5 ;  /* 0x0000000506077c36 */ /* 0x008fca0008000000 */
[----:B------:R-:W-:-:S05]  /*4e60*/  LEA R7, R7, R8, 0x3 ;  /* 0x0000000807077211 */ /* 0x000fca00078e18ff */
[----:B------:R1:W-:Y:S01]  /*4e70*/  STS.64 [R7], RZ ;  /* 0x000000ff07007388 */ /* 0x0003e20000000a00 */
[----:B------:R-:W-:Y:S05]  /*4e80*/  BRA `(.L_x_41) ;  /* 0x00000000004c7947 */ /* 0x000fea0003800000 */
.L_x_40:
[----:B------:R-:W0:Y:S01]  /*4e90*/  LDC.64 R8, c[0x0][0x3a8] ;  /* 0x0000ea00ff087b82 */ /* 0x000e220000000a00 */
[----:B------:R-:W-:-:S04]  /*4ea0*/  IMAD R7, R3, UR14, R0 ;  /* 0x0000000e03077c24 */ /* 0x000fc8000f8e0200 */
[----:B0-----:R-:W-:-:S06]  /*4eb0*/  IMAD.WIDE R8, R7, 0x8, R8 ;  /* 0x0000000807087825 */ /* 0x001fcc00078e0208 */
[----:B------:R-:W2:Y:S01]  /*4ec0*/  LDG.E.64.CONSTANT R8, desc[UR8][R8.64] ;  /* 0x0000000808087981 */ /* 0x000ea2000c1e9b00 */
[----:B------:R-:W0:Y:S01]  /*4ed0*/  LDC R12, c[0x0][0x364] ;  /* 0x0000d900ff0c7b82 */ /* 0x000e220000000800 */
[----:B------:R-:W-:Y:S01]  /*4ee0*/  MOV R7, 0x400 ;  /* 0x0000040000077802 */ /* 0x000fe20000000f00 */
[----:B------:R-:W1:Y:S04]  /*4ef0*/  S2R R14, SR_CgaCtaId ;  /* 0x00000000000e7919 */ /* 0x000e680000008800 */
[----:B------:R-:W-:Y:S01]  /*4f00*/  VIADD R7, R7, 0x2400 ;  /* 0x0000240007077836 */ /* 0x000fe20000000000 */
[----:B------:R-:W3:Y:S01]  /*4f10*/  S2R R0, SR_TID.Y ;  /* 0x0000000000007919 */ /* 0x000ee20000002200 */
[----:B------:R-:W4:Y:S03]  /*4f20*/  S2R R6, SR_TID.X ;  /* 0x0000000000067919 */ /* 0x000f260000002100 */
[----:B-1----:R-:W-:-:S05]  /*4f30*/  LEA R7, R14, R7, 0x18 ;  /* 0x000000070e077211 */ /* 0x002fca00078ec0ff */
[----:B---3--:R-:W-:-:S04]  /*4f40*/  IMAD R20, R0, 0x408, R7 ;  /* 0x0000040800147824 */ /* 0x008fc800078e0207 */
[----:B0-----:R-:W-:-:S04]  /*4f50*/  IMAD R7, R12, 0x408, R20 ;  /* 0x000004080c077824 */ /* 0x001fc800078e0214 */
[----:B------:R-:W-:-:S04]  /*4f60*/  IMAD R7, R12, 0x408, R7 ;  /* 0x000004080c077824 */ /* 0x000fc800078e0207 */
[----:B------:R-:W-:-:S04]  /*4f70*/  IMAD R7, R12, 0x408, R7 ;  /* 0x000004080c077824 */ /* 0x000fc800078e0207 */
[----:B------:R-:W-:Y:S01]  /*4f80*/  IMAD R7, R12, 0x408, R7 ;  /* 0x000004080c077824 */ /* 0x000fe200078e0207 */
[----:B----4-:R-:W-:-:S05]  /*4f90*/  IADD3 R12, PT, PT, R6, UR5, RZ ;  /* 0x00000005060c7c10 */ /* 0x010fca000fffe0ff */
[----:B------:R-:W-:-:S05]  /*4fa0*/  IMAD R7, R12, 0x8, R7 ;  /* 0x000000080c077824 */ /* 0x000fca00078e0207 */
[----:B--2---:R0:W-:Y:S02]  /*4fb0*/  STS.64 [R7], R8 ;  /* 0x0000000807007388 */ /* 0x0041e40000000a00 */
.L_x_41:
[----:B------:R-:W-:Y:S05]  /*4fc0*/  BSYNC.RECONVERGENT B0 ;  /* 0x0000000000007941 */ /* 0x000fea0003800200 */
.L_x_39:
[----:B01----:R-:W0:Y:S01]  /*4fd0*/  S2R R7, SR_CTAID.X ;  /* 0x0000000000077919 */ /* 0x003e220000002500 */
[----:B------:R-:W1:Y:S02]  /*4fe0*/  LDCU UR7, c[0x0][0x360] ;  /* 0x00006c00ff0777ac */ /* 0x000e640008000800 */
[----:B-1----:R-:W-:Y:S01]  /*4ff0*/  UIADD3 UR10, UPT, UPT, UR7, UR5, URZ ;  /* 0x00000005070a7290 */ /* 0x002fe2000fffe0ff */
[----:B0-----:R-:W-:-:S05]  /*5000*/  LEA R7, R7, R6, 0x4 ;  /* 0x0000000607077211 */ /* 0x001fca00078e20ff */
[----:B------:R-:W-:-:S04]  /*5010*/  IMAD.SHL.U32 R7, R7, 0x8, RZ ;  /* 0x0000000807077824 */ /* 0x000fc800078e00ff */
[----:B------:R-:W-:-:S05]  /*5020*/  IMAD R7, R6, -0x7, R7 ;  /* 0xfffffff906077824 */ /* 0x000fca00078e0207 */
[----:B------:R-:W-:-:S04]  /*5030*/  IADD3 R22, PT, PT, R7, UR10, RZ ;  /* 0x0000000a07167c10 */ /* 0x000fc8000fffe0ff */
[----:B------:R-:W-:-:S04]  /*5040*/  ISETP.GE.AND P0, PT, R22, UR12, PT ;  /* 0x0000000c16007c0c */ /* 0x000fc8000bf06270 */
[----:B------:R-:W-:-:S13]  /*5050*/  ISETP.LT.AND P0, PT, R3, UR13, !P0 ;  /* 0x0000000d03007c0c */ /* 0x000fda000c701270 */
[----:B------:R-:W0:Y:S08]  /*5060*/  @!P0 LDC R41, c[0x0][0x360] ;  /* 0x0000d800ff298b82 */ /* 0x000e300000000800 */
[----:B------:R-:W1:Y:S08]  /*5070*/  @!P0 LDC R43, c[0x0][0x364] ;  /* 0x0000d900ff2b8b82 */ /* 0x000e700000000800 */
[----:B------:R-:W2:Y:S08]  /*5080*/  @P0 LDC R25, c[0x0][0x360] ;  /* 0x0000d800ff190b82 */ /* 0x000eb00000000800 */
[----:B------:R-:W3:Y:S01]  /*5090*/  @P0 LDC R35, c[0x0][0x364] ;  /* 0x0000d900ff230b82 */ /* 0x000ee20000000800 */
[----:B------:R-:W4:Y:S07]  /*50a0*/  LDCU UR7, c[0x0][0x360] ;  /* 0x00006c00ff0777ac */ /* 0x000f2e0008000800 */
[----:B------:R-:W5:Y:S08]  /*50b0*/  @P0 LDC R155, c[0x0][0x3b0] ;  /* 0x0000ec00ff9b0b82 */ /* 0x000f700000000800 */
[----:B------:R-:W0:Y:S01]  /*50c0*/  @P0 LDC.64 R12, c[0x0][0x3a8] ;  /* 0x0000ea00ff0c0b82 */ /* 0x000e220000000a00 */
[----:B----4-:R-:W-:-:S05]  /*50d0*/  VIADD R24, R22, UR7 ;  /* 0x0000000716187c36 */ /* 0x010fca0008000000 */
[----:B------:R-:W-:-:S04]  /*50e0*/  ISETP.GE.AND P1, PT, R24, UR12, PT ;  /* 0x0000000c18007c0c */ /* 0x000fc8000bf26270 */
[C---:B------:R-:W-:Y:S01]  /*50f0*/  ISETP.LT.AND P1, PT, R3.reuse, UR13, !P1 ;  /* 0x0000000d03007c0c */ /* 0x040fe2000cf21270 */
[----:B-----5:R-:W-:-:S04]  /*5100*/  @P0 IMAD R155, R3, R155, R22 ;  /* 0x0000009b039b0224 */ /* 0x020fc800078e0216 */
[----:B0-----:R-:W-:-:S08]  /*5110*/  @P0 IMAD.WIDE R12, R155, 0x8, R12 ;  /* 0x000000089b0c0825 */ /* 0x001fd000078e020c */
[----:B------:R-:W0:Y:S01]  /*5120*/  @!P1 LDC R23, c[0x0][0x360] ;  /* 0x0000d800ff179b82 */ /* 0x000e220000000800 */
[----:B------:R-:W4:Y:S07]  /*5130*/  @P0 LDG.E.64.CONSTANT R12, desc[UR8][R12.64] ;  /* 0x000000080c0c0981 */ /* 0x000f2e000c1e9b00 */
[----:B------:R-:W5:Y:S08]  /*5140*/  @!P1 LDC R33, c[0x0][0x364] ;  /* 0x0000d900ff219b82 */ /* 0x000f700000000800 */
[----:B------:R-:W0:Y:S08]  /*5150*/  @P1 LDC R21, c[0x0][0x360] ;  /* 0x0000d800ff151b82 */ /* 0x000e300000000800 */
[----:B------:R-:W0:Y:S01]  /*5160*/  @P1 LDC R27, c[0x0][0x364] ;  /* 0x0000d900ff1b1b82 */ /* 0x000e220000000800 */
[----:B------:R-:W1:Y:S07]  /*5170*/  LDCU UR11, c[0x0][0x360] ;  /* 0x00006c00ff0b77ac */ /* 0x000e6e0008000800 */
[----:B------:R-:W2:Y:S08]  /*5180*/  @P1 LDC R161, c[0x0][0x3b0] ;  /* 0x0000ec00ffa11b82 */ /* 0x000eb00000000800 */
[----:B------:R-:W3:Y:S01]  /*5190*/  @P1 LDC.64 R14, c[0x0][0x3a8] ;  /* 0x0000ea00ff0e1b82 */ /* 0x000ee20000000a00 */
[----:B-1----:R-:W-:-:S04]  /*51a0*/  IADD3 R26, PT, PT, R24, UR11, RZ ;  /* 0x0000000b181a7c10 */ /* 0x002fc8000fffe0ff */
[----:B------:R-:W-:-:S04]  /*51b0*/  ISETP.GE.AND P2, PT, R26, UR12, PT ;  /* 0x0000000c1a007c0c */ /* 0x000fc8000bf46270 */
[C---:B------:R-:W-:Y:S01]  /*51c0*/  ISETP.LT.AND P2, PT, R3.reuse, UR13, !P2 ;  /* 0x0000000d03007c0c */ /* 0x040fe2000d741270 */
[----:B--2---:R-:W-:-:S12]  /*51d0*/  @P1 IMAD R161, R3, R161, R24 ;  /* 0x000000a103a11224 */ /* 0x004fd800078e0218 */
[----:B------:R-:W1:Y:S01]  /*51e0*/  @P2 LDC R32, c[0x0][0x3b0] ;  /* 0x0000ec00ff202b82 */ /* 0x000e620000000800 */
[----:B---3--:R-:W-:-:S06]  /*51f0*/  @P1 IMAD.WIDE R14, R161, 0x8, R14 ;  /* 0x00000008a10e1825 */ /* 0x008fcc00078e020e */
[----:B------:R-:W2:Y:S01]  /*5200*/  @P1 LDG.E.64.CONSTANT R14, desc[UR8][R14.64] ;  /* 0x000000080e0e1981 */ /* 0x000ea2000c1e9b00 */
[----:B------:R-:W3:Y:S01]  /*5210*/  @P2 LDC.64 R8, c[0x0][0x3a8] ;  /* 0x0000ea00ff082b82 */ /* 0x000ee20000000a00 */
[----:B-1----:R-:W-:-:S04]  /*5220*/  @P2 IMAD R155, R3, R32, R26 ;  /* 0x00000020039b2224 */ /* 0x002fc800078e021a */
[----:B---3--:R-:W-:-:S06]  /*5230*/  @P2 IMAD.WIDE R8, R155, 0x8, R8 ;  /* 0x000000089b082825 */ /* 0x008fcc00078e0208 */
[----:B------:R-:W3:Y:S01]  /*5240*/  @P2 LDG.E.64.CONSTANT R8, desc[UR8][R8.64] ;  /* 0x0000000808082981 */ /* 0x000ee2000c1e9b00 */
[--C-:B------:R-:W-:Y:S02]  /*5250*/  @!P0 IMAD R22, R43, 0x408, R20.reuse ;  /* 0x000004082b168824 */ /* 0x100fe400078e0214 */
[----:B------:R-:W-:Y:S02]  /*5260*/  @P0 IMAD R24, R35, 0x408, R20 ;  /* 0x0000040823180824 */ /* 0x000fe400078e0214 */
[----:B------:R-:W-:Y:S01]  /*5270*/  @!P0 IMAD R22, R43, 0x408, R22 ;  /* 0x000004082b168824 */ /* 0x000fe200078e0216 */
[----:B------:R-:W-:Y:S01]  /*5280*/  @!P0 IADD3 R41, PT, PT, R41, UR5, R6 ;  /* 0x0000000529298c10 */ /* 0x000fe2000fffe006 */
[----:B------:R-:W-:Y:S02]  /*5290*/  @P0 IMAD R24, R35, 0x408, R24 ;  /* 0x0000040823180824 */ /* 0x000fe400078e0218 */
[----:B------:R-:W-:Y:S02]  /*52a0*/  @!P0 IMAD R22, R43, 0x408, R22 ;  /* 0x000004082b168824 */ /* 0x000fe400078e0216 */
[----:B------:R-:W-:-:S02]  /*52b0*/  @P0 IMAD R24, R35, 0x408, R24 ;  /* 0x0000040823180824 */ /* 0x000fc400078e0218 */
[----:B------:R-:W-:Y:S02]  /*52c0*/  @!P0 IMAD R22, R43, 0x408, R22 ;  /* 0x000004082b168824 */ /* 0x000fe400078e0216 */
[----:B------:R-:W-:Y:S02]  /*52d0*/  @P0 IMAD R24, R35, 0x408, R24 ;  /* 0x0000040823180824 */ /* 0x000fe400078e0218 */
[----:B------:R-:W-:Y:S02]  /*52e0*/  @!P0 IMAD R22, R41, 0x8, R22 ;  /* 0x0000000829168824 */ /* 0x000fe400078e0216 */
[----:B------:R-:W1:Y:S08]  /*52f0*/  @!P2 LDC R41, c[0x0][0x360] ;  /* 0x0000d800ff29ab82 */ /* 0x000e700000000800 */
[----:B------:R-:W1:Y:S08]  /*5300*/  @!P2 LDC R155, c[0x0][0x364] ;  /* 0x0000d900ff9bab82 */ /* 0x000e700000000800 */
[----:B------:R-:W1:Y:S08]  /*5310*/  @P2 LDC R35, c[0x0][0x360] ;  /* 0x0000d800ff232b82 */ /* 0x000e700000000800 */
[----:B------:R-:W1:Y:S01]  /*5320*/  @P2 LDC R43, c[0x0][0x364] ;  /* 0x0000d900ff2b2b82 */ /* 0x000e620000000800 */
[----:B-----5:R-:W-:-:S04]  /*5330*/  @!P1 IMAD R26, R33, 0x408, R20 ;  /* 0x00000408211a9824 */ /* 0x020fc800078e0214 */
[C---:B------:R-:W-:Y:S01]  /*5340*/  @!P1 IMAD R26, R33.reuse, 0x408, R26 ;  /* 0x00000408211a9824 */ /* 0x040fe200078e021a */
[----:B------:R0:W-:Y:S03]  /*5350*/  @!P0 STS.64 [R22], RZ ;  /* 0x000000ff16008388 */ /* 0x0001e60000000a00 */
[----:B------:R-:W-:Y:S01]  /*5360*/  @!P1 IMAD R26, R33, 0x408, R26 ;  /* 0x00000408211a9824 */ /* 0x000fe200078e021a */
[----:B------:R-:W-:-:S03]  /*5370*/  @P0 IADD3 R25, PT, PT, R25, UR5, R6 ;  /* 0x0000000519190c10 */ /* 0x000fc6000fffe006 */
[----:B------:R-:W-:Y:S02]  /*5380*/  @!P1 IMAD R33, R33, 0x408, R26 ;  /* 0x0000040821219824 */ /* 0x000fe400078e021a */
[--C-:B0-----:R-:W-:Y:S02]  /*5390*/  @P1 IMAD R22, R27, 0x408, R20.reuse ;  /* 0x000004081b161824 */ /* 0x101fe400078e0214 */
[----:B-1----:R-:W-:Y:S01]  /*53a0*/  @!P2 IMAD R26, R155, 0x408, R20 ;  /* 0x000004089b1aa824 */ /* 0x002fe200078e0214 */
[----:B------:R-:W-:Y:S01]  /*53b0*/  @P0 LEA R25, R25, R24, 0x3 ;  /* 0x0000001819190211 */ /* 0x000fe200078e18ff */
[----:B------:R-:W-:Y:S02]  /*53c0*/  @P1 IMAD R24, R27, 0x408, R22 ;  /* 0x000004081b181824 */ /* 0x000fe400078e0216 */
[----:B------:R-:W-:Y:S01]  /*53d0*/  @P2 IMAD R20, R43, 0x408, R20 ;  /* 0x000004082b142824 */ /* 0x000fe200078e0214 */
[----:B------:R-:W-:Y:S01]  /*53e0*/  UIADD3 UR7, UPT, UPT, UR10, UR7, URZ ;  /* 0x000000070a077290 */ /* 0x000fe2000fffe0ff */
[----:B------:R-:W-:-:S02]  /*53f0*/  @!P2 IMAD R26, R155, 0x408, R26 ;  /* 0x000004089b1aa824 */ /* 0x000fc400078e021a */
[----:B------:R-:W-:Y:S02]  /*5400*/  @P2 IMAD R20, R43, 0x408, R20 ;  /* 0x000004082b142824 */ /* 0x000fe400078e0214 */
[----:B------:R-:W-:Y:S01]  /*5410*/  @P1 IMAD R24, R27, 0x408, R24 ;  /* 0x000004081b181824 */ /* 0x000fe200078e0218 */
[----:B------:R-:W-:Y:S01]  /*5420*/  @!P1 IADD3 R22, PT, PT, R23, UR10, R6 ;  /* 0x0000000a17169c10 */ /* 0x000fe2000fffe006 */
[----:B------:R-:W-:Y:S02]  /*5430*/  @!P2 IMAD R26, R155, 0x408, R26 ;  /* 0x000004089b1aa824 */ /* 0x000fe400078e021a */
[----:B------:R-:W-:Y:S01]  /*5440*/  @P2 IMAD R20, R43, 0x408, R20 ;  /* 0x000004082b142824 */ /* 0x000fe200078e0214 */
[----:B------:R-:W-:Y:S01]  /*5450*/  @P1 IADD3 R21, PT, PT, R21, UR10, R6 ;  /* 0x0000000a15151c10 */ /* 0x000fe2000fffe006 */
[----:B------:R-:W-:Y:S01]  /*5460*/  @P1 IMAD R24, R27, 0x408, R24 ;  /* 0x000004081b181824 */ /* 0x000fe200078e0218 */
[----:B------:R-:W-:Y:S01]  /*5470*/  @!P2 IADD3 R41, PT, PT, R41, UR7, R6 ;  /* 0x000000072929ac10 */ /* 0x000fe2000fffe006 */
[----:B------:R-:W-:Y:S01]  /*5480*/  @!P2 IMAD R26, R155, 0x408, R26 ;  /* 0x000004089b1aa824 */ /* 0x000fe200078e021a */
[----:B------:R-:W-:Y:S01]  /*5490*/  @P2 IADD3 R35, PT, PT, R35, UR7, R6 ;  /* 0x0000000723232c10 */ /* 0x000fe2000fffe006 */
[----:B------:R-:W-:Y:S01]  /*54a0*/  @P2 IMAD R20, R43, 0x408, R20 ;  /* 0x000004082b142824 */ /* 0x000fe200078e0214 */
[----:B------:R-:W-:Y:S01]  /*54b0*/  @P1 LEA R21, R21, R24, 0x3 ;  /* 0x0000001815151211 */ /* 0x000fe200078e18ff */
[----:B------:R-:W-:-:S02]  /*54c0*/  @!P1 IMAD R22, R22, 0x8, R33 ;  /* 0x0000000816169824 */ /* 0x000fc400078e0221 */
[----:B------:R-:W-:Y:S01]  /*54d0*/  @!P2 IMAD R26, R41, 0x8, R26 ;  /* 0x00000008291aa824 */ /* 0x000fe200078e021a */
[----:B------:R-:W-:Y:S01]  /*54e0*/  @P2 LEA R35, R35, R20, 0x3 ;  /* 0x0000001423232211 */ /* 0x000fe200078e18ff */
[----:B------:R-:W0:Y:S02]  /*54f0*/  LDCU UR5, c[0x0][0x360] ;  /* 0x00006c00ff0577ac */ /* 0x000e240008000800 */
[----:B0-----:R-:W-:Y:S01]  /*5500*/  ULEA UR5, UR5, UR7, 0x1 ;  /* 0x0000000705057291 */ /* 0x001fe2000f8e08ff */
[----:B----4-:R0:W-:Y:S04]  /*5510*/  @P0 STS.64 [R25], R12 ;  /* 0x0000000c19000388 */ /* 0x0101e80000000a00 */
[----:B------:R0:W-:Y:S04]  /*5520*/  @!P1 STS.64 [R22], RZ ;  /* 0x000000ff16009388 */ /* 0x0001e80000000a00 */
[----:B--2---:R0:W-:Y:S04]  /*5530*/  @P1 STS.64 [R21], R14 ;  /* 0x0000000e15001388 */ /* 0x0041e80000000a00 */
[----:B------:R0:W-:Y:S04]  /*5540*/  @!P2 STS.64 [R26], RZ ;  /* 0x000000ff1a00a388 */ /* 0x0001e80000000a00 */
[----:B---3--:R0:W-:Y:S01]  /*5550*/  @P2 STS.64 [R35], R8 ;  /* 0x0000000823002388 */ /* 0x0081e20000000a00 */
[----:B------:R-:W-:Y:S05]  /*5560*/  @P3 BRA `(.L_x_42) ;  /* 0xfffffff400ec3947 */ /* 0x000fea000383ffff */
.L_x_38:
[----:B------:R-:W-:Y:S05]  /*5570*/  @!P4 BRA `(.L_x_43) ;  /* 0x0000000400a0c947 */ /* 0x000fea0003800000 */
[----:B------:R-:W1:Y:S01]  /*5580*/  S2R R7, SR_CTAID.X ;  /* 0x0000000000077919 */ /* 0x000e620000002500 */
[----:B------:R-:W3:Y:S01]  /*5590*/  LDCU UR10, c[0x0][0x384] ;  /* 0x00007080ff0a77ac */ /* 0x000ee20008000800 */
[----:B------:R-:W-:Y:S01]  /*55a0*/  BSSY.RECONVERGENT B0, `(.L_x_44) ;  /* 0x0000029000007945 */ /* 0x000fe20003800200 */
[----:B------:R-:W5:Y:S02]  /*55b0*/  LDCU UR11, c[0x0][0x388] ;  /* 0x00007100ff0b77ac */ /* 0x000f640008000800 */
[----:B-----5:R-:W-:Y:S01]  /*55c0*/  ISETP.LT.AND P1, PT, R3, UR11, PT ;  /* 0x0000000b03007c0c */ /* 0x020fe2000bf21270 */
[----:B-1----:R-:W-:-:S05]  /*55d0*/  IMAD R7, R7, 0x10, R6 ;  /* 0x0000001007077824 */ /* 0x002fca00078e0206 */
[----:B------:R-:W-:-:S05]  /*55e0*/  SHF.L.U32 R7, R7, 0x3, RZ ;  /* 0x0000000307077819 */ /* 0x000fca00000006ff */
[----:B0-----:R-:W-:-:S04]  /*55f0*/  IMAD R8, R6, -0x7, R7 ;  /* 0xfffffff906087824 */ /* 0x001fc800078e0207 */
[----:B--2---:R-:W-:-:S05]  /*5600*/  VIADD R14, R8, UR5 ;  /* 0x00000005080e7c36 */ /* 0x004fca0008000000 */
        /* <DEDUP_REMOVED lines=9> */
[----:B------:R-:W-:-:S04]  /*56a0*/  IMAD R9, R12, 0x408, R9 ;  /* 0x000004080c097824 */ /* 0x000fc800078e0209 */
[----:B------:R-:W-:-:S04]  /*56b0*/  IMAD R9, R12, 0x408, R9 ;  /* 0x000004080c097824 */ /* 0x000fc800078e0209 */
[----:B------:R-:W-:Y:S02]  /*56c0*/  IMAD R12, R12, 0x408, R9 ;  /* 0x000004080c0c7824 */ /* 0x000fe400078e0209 */
[----:B------:R-:W-:-:S05]  /*56d0*/  VIADD R9, R6, UR5 ;  /* 0x0000000506097c36 */ /* 0x000fca0008000000 */
[----:B------:R-:W-:-:S05]  /*56e0*/  LEA R9, R9, R12, 0x3 ;  /* 0x0000000c09097211 */ /* 0x000fca00078e18ff */
[----:B------:R0:W-:Y:S01]  /*56f0*/  STS.64 [R9], RZ ;  /* 0x000000ff09007388 */ /* 0x0001e20000000a00 */
[----:B------:R-:W-:Y:S05]  /*5700*/  BRA `(.L_x_46) ;  /* 0x0000000000487947 */ /* 0x000fea0003800000 */
.L_x_45:
[----:B------:R-:W0:Y:S01]  /*5710*/  LDC.64 R12, c[0x0][0x3a8] ;  /* 0x0000ea00ff0c7b82 */ /* 0x000e220000000a00 */
[----:B----4-:R-:W1:Y:S02]  /*5720*/  LDCU UR6, c[0x0][0x3b0] ;  /* 0x00007600ff0677ac */ /* 0x010e640008000800 */
[----:B-1----:R-:W-:-:S04]  /*5730*/  IMAD R7, R3, UR6, R14 ;  /* 0x0000000603077c24 */ /* 0x002fc8000f8e020e */
[----:B0-----:R-:W-:-:S06]  /*5740*/  IMAD.WIDE R12, R7, 0x8, R12 ;  /* 0x00000008070c7825 */ /* 0x001fcc00078e020c */
[----:B------:R-:W2:Y:S01]  /*5750*/  LDG.E.64.CONSTANT R12, desc[UR8][R12.64] ;  /* 0x000000080c0c7981 */ /* 0x000ea2000c1e9b00 */
[----:B------:R-:W0:Y:S01]  /*5760*/  LDC R14, c[0x0][0x364] ;  /* 0x0000d900ff0e7b82 */ /* 0x000e220000000800 */
[----:B------:R-:W-:Y:S01]  /*5770*/  MOV R7, 0x400 ;  /* 0x0000040000077802 */ /* 0x000fe20000000f00 */
[----:B------:R-:W1:Y:S04]  /*5780*/  S2R R20, SR_CgaCtaId ;  /* 0x0000000000147919 */ /* 0x000e680000008800 */
[----:B------:R-:W-:-:S05]  /*5790*/  VIADD R7, R7, 0x2400 ;  /* 0x0000240007077836 */ /* 0x000fca0000000000 */
[----:B-1----:R-:W-:-:S05]  /*57a0*/  LEA R7, R20, R7, 0x18 ;  /* 0x0000000714077211 */ /* 0x002fca00078ec0ff */
[----:B------:R-:W-:-:S04]  /*57b0*/  IMAD R7, R0, 0x408, R7 ;  /* 0x0000040800077824 */ /* 0x000fc800078e0207 */
[----:B0-----:R-:W-:-:S04]  /*57c0*/  IMAD R9, R14, 0x408, R7 ;  /* 0x000004080e097824 */ /* 0x001fc800078e0207 */
[----:B------:R-:W-:-:S04]  /*57d0*/  IMAD R9, R14, 0x408, R9 ;  /* 0x000004080e097824 */ /* 0x000fc800078e0209 */
[----:B------:R-:W-:-:S04]  /*57e0*/  IMAD R9, R14, 0x408, R9 ;  /* 0x000004080e097824 */ /* 0x000fc800078e0209 */
[----:B------:R-:W-:Y:S01]  /*57f0*/  IMAD R9, R14, 0x408, R9 ;  /* 0x000004080e097824 */ /* 0x000fe200078e0209 */
[----:B------:R-:W-:-:S05]  /*5800*/  IADD3 R14, PT, PT, R6, UR5, RZ ;  /* 0x00000005060e7c10 */ /* 0x000fca000fffe0ff */
[----:B------:R-:W-:-:S05]  /*5810*/  IMAD R9, R14, 0x8, R9 ;  /* 0x000000080e097824 */ /* 0x000fca00078e0209 */
[----:B--2---:R1:W-:Y:S02]  /*5820*/  STS.64 [R9], R12 ;  /* 0x0000000c09007388 */ /* 0x0043e40000000a00 */
.L_x_46:
[----:B----4-:R-:W-:Y:S05]  /*5830*/  BSYNC.RECONVERGENT B0 ;  /* 0x0000000000007941 */ /* 0x010fea0003800200 */
.L_x_44:
[----:B------:R-:W-:Y:S01]  /*5840*/  ISETP.NE.AND P0, PT, R5, 0x1, PT ;  /* 0x000000010500780c */ /* 0x000fe20003f05270 */
[----:B------:R-:W3:-:S12]  /*5850*/  LDCU UR6, c[0x0][0x360] ;  /* 0x00006c00ff0677ac */ /* 0x000ed80008000800 */
[----:B------:R-:W-:Y:S05]  /*5860*/  @!P0 BRA `(.L_x_43) ;  /* 0x0000000000e48947 */ /* 0x000fea0003800000 */
[----:B01----:R-:W0:Y:S02]  /*5870*/  LDC R9, c[0x0][0x360] ;  /* 0x0000d800ff097b82 */ /* 0x003e240000000800 */
[----:B0-----:R-:W-:-:S04]  /*5880*/  IADD3 R22, PT, PT, R9, UR5, R8 ;  /* 0x0000000509167c10 */ /* 0x001fc8000fffe008 */
[----:B------:R-:W-:-:S04]  /*5890*/  ISETP.GE.AND P0, PT, R22, UR10, PT ;  /* 0x0000000a16007c0c */ /* 0x000fc8000bf06270 */
[----:B------:R-:W-:-:S13]  /*58a0*/  ISETP.LT.AND P0, PT, R3, UR11, !P0 ;  /* 0x0000000b03007c0c */ /* 0x000fda000c701270 */
[----:B------:R-:W0:Y:S08]  /*58b0*/  @P0 LDC R13, c[0x0][0x3b0] ;  /* 0x0000ec00ff0d0b82 */ /* 0x000e300000000800 */
[----:B------:R-:W1:Y:S01]  /*58c0*/  @P0 LDC.64 R8, c[0x0][0x3a8] ;  /* 0x0000ea00ff080b82 */ /* 0x000e620000000a00 */
[----:B0-----:R-:W-:-:S04]  /*58d0*/  @P0 IMAD R13, R3, R13, R22 ;  /* 0x0000000d030d0224 */ /* 0x001fc800078e0216 */
[----:B-1----:R-:W-:-:S06]  /*58e0*/  @P0 IMAD.WIDE R8, R13, 0x8, R8 ;  /* 0x000000080d080825 */ /* 0x002fcc00078e0208 */
[----:B------:R-:W2:Y:S01]  /*58f0*/  @P0 LDG.E.64.CONSTANT R8, desc[UR8][R8.64] ;  /* 0x0000000808080981 */ /* 0x000ea2000c1e9b00 */
[----:B------:R-:W0:Y:S08]  /*5900*/  @!P0 LDC R21, c[0x0][0x360] ;  /* 0x0000d800ff158b82 */ /* 0x000e300000000800 */
[----:B------:R-:W1:Y:S08]  /*5910*/  @!P0 LDC R15, c[0x0][0x364] ;  /* 0x0000d900ff0f8b82 */ /* 0x000e700000000800 */
[----:B------:R-:W4:Y:S08]  /*5920*/  @P0 LDC R23, c[0x0][0x360] ;  /* 0x0000d800ff170b82 */ /* 0x000f300000000800 */
[----:B------:R-:W5:Y:S01]  /*5930*/  @P0 LDC R20, c[0x0][0x364] ;  /* 0x0000d900ff140b82 */ /* 0x000f620000000800 */
[----:B-1----:R-:W-:-:S04]  /*5940*/  @!P0 IMAD R12, R15, 0x408, R7 ;  /* 0x000004080f0c8824 */ /* 0x002fc800078e0207 */
[----:B------:R-:W-:-:S04]  /*5950*/  @!P0 IMAD R12, R15, 0x408, R12 ;  /* 0x000004080f0c8824 */ /* 0x000fc800078e020c */
[----:B------:R-:W-:Y:S02]  /*5960*/  @!P0 IMAD R12, R15, 0x408, R12 ;  /* 0x000004080f0c8824 */ /* 0x000fe400078e020c */
[----:B-----5:R-:W-:-:S04]  /*5970*/  @P0 IMAD R13, R20, 0x408, R7 ;  /* 0x00000408140d0824 */ /* 0x020fc800078e0207 */
[----:B------:R-:W-:-:S04]  /*5980*/  @P0 IMAD R13, R20, 0x408, R13 ;  /* 0x00000408140d0824 */ /* 0x000fc800078e020d */
[C---:B------:R-:W-:Y:S02]  /*5990*/  @P0 IMAD R14, R20.reuse, 0x408, R13 ;  /* 0x00000408140e0824 */ /* 0x040fe400078e020d */
[----:B------:R-:W-:Y:S01]  /*59a0*/  @!P0 IMAD R13, R15, 0x408, R12 ;  /* 0x000004080f0d8824 */ /* 0x000fe200078e020c */
[----:B0-----:R-:W-:Y:S01]  /*59b0*/  @!P0 IADD3 R12, PT, PT, R21, UR5, R6 ;  /* 0x00000005150c8c10 */ /* 0x001fe2000fffe006 */
[----:B------:R-:W-:Y:S01]  /*59c0*/  @P0 IMAD R15, R20, 0x408, R14 ;  /* 0x00000408140f0824 */ /* 0x000fe200078e020e */
[----:B----4-:R-:W-:Y:S02]  /*59d0*/  @P0 IADD3 R14, PT, PT, R23, UR5, R6 ;  /* 0x00000005170e0c10 */ /* 0x010fe4000fffe006 */
[----:B------:R-:W-:-:S03]  /*59e0*/  @!P0 LEA R12, R12, R13, 0x3 ;  /* 0x0000000d0c0c8211 */ /* 0x000fc600078e18ff */
[----:B------:R-:W-:Y:S02]  /*59f0*/  @P0 IMAD R15, R14, 0x8, R15 ;  /* 0x000000080e0f0824 */ /* 0x000fe400078e020f */
[----:B------:R0:W-:Y:S04]  /*5a00*/  @!P0 STS.64 [R12], RZ ;  /* 0x000000ff0c008388 */ /* 0x0001e80000000a00 */
[----:B--2---:R0:W-:Y:S01]  /*5a10*/  @P0 STS.64 [R15], R8 ;  /* 0x000000080f000388 */ /* 0x0041e20000000a00 */
[----:B------:R-:W-:-:S13]  /*5a20*/  ISETP.NE.AND P0, PT, R5, 0x2, PT ;  /* 0x000000020500780c */ /* 0x000fda0003f05270 */
[----:B0-----:R-:W-:Y:S05]  /*5a30*/  @!P0 BRA `(.L_x_43) ;  /* 0x0000000000708947 */ /* 0x001fea0003800000 */
[----:B------:R-:W0:Y:S02]  /*5a40*/  LDCU UR7, c[0x0][0x360] ;  /* 0x00006c00ff0777ac */ /* 0x000e240008000800 */
[----:B0-----:R-:W-:-:S04]  /*5a50*/  IADD3 R22, PT, PT, R22, UR7, RZ ;  /* 0x0000000716167c10 */ /* 0x001fc8000fffe0ff */
[----:B------:R-:W-:-:S04]  /*5a60*/  ISETP.GE.AND P0, PT, R22, UR10, PT ;  /* 0x0000000a16007c0c */ /* 0x000fc8000bf06270 */
[----:B------:R-:W-:-:S13]  /*5a70*/  ISETP.LT.AND P0, PT, R3, UR11, !P0 ;  /* 0x0000000b03007c0c */ /* 0x000fda000c701270 */
[----:B------:R-:W0:Y:S08]  /*5a80*/  @P0 LDC R13, c[0x0][0x3b0] ;  /* 0x0000ec00ff0d0b82 */ /* 0x000e300000000800 */
[----:B------:R-:W1:Y:S01]  /*5a90*/  @P0 LDC.64 R8, c[0x0][0x3a8] ;  /* 0x0000ea00ff080b82 */ /* 0x000e620000000a00 */
[----:B0-----:R-:W-:-:S04]  /*5aa0*/  @P0 IMAD R13, R3, R13, R22 ;  /* 0x0000000d030d0224 */ /* 0x001fc800078e0216 */
[----:B-1----:R-:W-:-:S06]  /*5ab0*/  @P0 IMAD.WIDE R8, R13, 0x8, R8 ;  /* 0x000000080d080825 */ /* 0x002fcc00078e0208 */
[----:B------:R-:W2:Y:S01]  /*5ac0*/  @P0 LDG.E.64.CONSTANT R8, desc[UR8][R8.64] ;  /* 0x0000000808080981 */ /* 0x000ea2000c1e9b00 */
[----:B------:R-:W0:Y:S01]  /*5ad0*/  @!P0 LDC R13, c[0x0][0x360] ;  /* 0x0000d800ff0d8b82 */ /* 0x000e220000000800 */
[----:B---3--:R-:W-:-:S07]  /*5ae0*/  UIADD3 UR6, UPT, UPT, UR6, UR5, URZ ;  /* 0x0000000506067290 */ /* 0x008fce000fffe0ff */
[----:B------:R-:W1:Y:S08]  /*5af0*/  @!P0 LDC R15, c[0x0][0x364] ;  /* 0x0000d900ff0f8b82 */ /* 0x000e700000000800 */
[----:B------:R-:W3:Y:S08]  /*5b00*/  @P0 LDC R21, c[0x0][0x360] ;  /* 0x0000d800ff150b82 */ /* 0x000ef00000000800 */
[----:B------:R-:W4:Y:S01]  /*5b10*/  @P0 LDC R14, c[0x0][0x364] ;  /* 0x0000d900ff0e0b82 */ /* 0x000f220000000800 */
[----:B-1----:R-:W-:-:S04]  /*5b20*/  @!P0 IMAD R12, R15, 0x408, R7 ;  /* 0x000004080f0c8824 */ /* 0x002fc800078e0207 */
[----:B------:R-:W-:-:S04]  /*5b30*/  @!P0 IMAD R12, R15, 0x408, R12 ;  /* 0x000004080f0c8824 */ /* 0x000fc800078e020c */
[----:B------:R-:W-:-:S04]  /*5b40*/  @!P0 IMAD R12, R15, 0x408, R12 ;  /* 0x000004080f0c8824 */ /* 0x000fc800078e020c */
[----:B------:R-:W-:Y:S02]  /*5b50*/  @!P0 IMAD R12, R15, 0x408, R12 ;  /* 0x000004080f0c8824 */ /* 0x000fe400078e020c */
[----:B----4-:R-:W-:-:S04]  /*5b60*/  @P0 IMAD R7, R14, 0x408, R7 ;  /* 0x000004080e070824 */ /* 0x010fc800078e0207 */
[----:B------:R-:W-:-:S04]  /*5b70*/  @P0 IMAD R7, R14, 0x408, R7 ;  /* 0x000004080e070824 */ /* 0x000fc800078e0207 */
[----:B------:R-:W-:-:S04]  /*5b80*/  @P0 IMAD R7, R14, 0x408, R7 ;  /* 0x000004080e070824 */ /* 0x000fc800078e0207 */
[----:B------:R-:W-:Y:S01]  /*5b90*/  @P0 IMAD R14, R14, 0x408, R7 ;  /* 0x000004080e0e0824 */ /* 0x000fe200078e0207 */
[--C-:B0-----:R-:W-:Y:S02]  /*5ba0*/  @!P0 IADD3 R7, PT, PT, R13, UR6, R6.reuse ;  /* 0x000000060d078c10 */ /* 0x101fe4000fffe006 */
[----:B---3--:R-:W-:-:S03]  /*5bb0*/  @P0 IADD3 R13, PT, PT, R21, UR6, R6 ;  /* 0x00000006150d0c10 */ /* 0x008fc6000fffe006 */
[----:B------:R-:W-:Y:S01]  /*5bc0*/  @!P0 IMAD R7, R7, 0x8, R12 ;  /* 0x0000000807078824 */ /* 0x000fe200078e020c */
[----:B------:R-:W-:-:S04]  /*5bd0*/  @P0 LEA R13, R13, R14, 0x3 ;  /* 0x0000000e0d0d0211 */ /* 0x000fc800078e18ff */
[----:B------:R0:W-:Y:S04]  /*5be0*/  @!P0 STS.64 [R7], RZ ;  /* 0x000000ff07008388 */ /* 0x0001e80000000a00 */
[----:B--2---:R0:W-:Y:S02]  /*5bf0*/  @P0 STS.64 [R13], R8 ;  /* 0x000000080d000388 */ /* 0x0041e40000000a00 */
.L_x_43:
[----:B------:R-:W5:Y:S01]  /*5c00*/  LDCU UR5, c[0x0][0x360] ;  /* 0x00006c00ff0577ac */ /* 0x000f620008000800 */
[----:B--234-:R-:W2:Y:S01]  /*5c10*/  LDCU UR6, c[0x0][0x364] ;  /* 0x00006c80ff0677ac */ /* 0x01cea20008000800 */
[----:B-----5:R-:W-:-:S03]  /*5c20*/  UISETP.GT.U32.AND UP0, UPT, UR5, 0x2a, UPT ;  /* 0x0000002a0500788c */ /* 0x020fc6000bf04070 */
[----:B------:R-:W-:Y:S01]  /*5c30*/  UMOV UR5, URZ ;  /* 0x000000ff00057c82 */ /* 0x000fe20008000000 */
[----:B--2---:R-:W-:-:S05]  /*5c40*/  VIADD R3, R3, UR6 ;  /* 0x0000000603037c36 */ /* 0x004fca0008000000 */
[----:B------:R-:W-:Y:S05]  /*5c50*/  BRA.U UP0, `(.L_x_47) ;  /* 0x00000009007c7547 */ /* 0x000fea000b800000 */
[----:B0-----:R-:W0:Y:S01]  /*5c60*/  S2R R7, SR_CTAID.X ;  /* 0x0000000000077919 */ /* 0x001e220000002500 */
[----:B------:R-:W2:Y:S01]  /*5c70*/  LDCU UR13, c[0x0][0x3b0] ;  /* 0x00007600ff0d77ac */ /* 0x000ea20008000800 */
[----:B------:R-:W3:Y:S01]  /*5c80*/  LDCU UR12, c[0x0][0x388] ;  /* 0x00007100ff0c77ac */ /* 0x000ee20008000800 */
[----:B------:R-:W4:Y:S01]  /*5c90*/  LDCU UR11, c[0x0][0x384] ;  /* 0x00007080ff0b77ac */ /* 0x000f220008000800 */
[----:B------:R-:W-:Y:S01]  /*5ca0*/  UMOV UR5, URZ ;  /* 0x000000ff00057c82 */ /* 0x000fe20008000000 */
[----:B------:R-:W-:Y:S01]  /*5cb0*/  UMOV UR6, URZ ;  /* 0x000000ff00067c82 */ /* 0x000fe20008000000 */
[----:B0-----:R-:W-:-:S05]  /*5cc0*/  LEA R7, R7, R6, 0x4 ;  /* 0x0000000607077211 */ /* 0x001fca00078e20ff */
[----:B------:R-:W-:-:S04]  /*5cd0*/  IMAD.SHL.U32 R7, R7, 0x8, RZ ;  /* 0x0000000807077824 */ /* 0x000fc800078e00ff */
[----:B--234-:R-:W-:-:S07]  /*5ce0*/  IMAD R8, R6, -0x7, R7 ;  /* 0xfffffff906087824 */ /* 0x01cfce00078e0207 */
.L_x_60:
[----:B------:R-:W-:Y:S01]  /*5cf0*/  IADD3 R0, PT, PT, R8, UR5, RZ ;  /* 0x0000000508007c10 */ /* 0x000fe2000fffe0ff */
[----:B------:R-:W-:Y:S01]  /*5d00*/  UIADD3 UR6, UPT, UPT, UR6, 0x4, URZ ;  /* 0x0000000406067890 */ /* 0x000fe2000fffe0ff */
[----:B------:R-:W-:Y:S01]  /*5d10*/  ISETP.LT.AND P2, PT, R3, UR12, PT ;  /* 0x0000000c03007c0c */ /* 0x000fe2000bf41270 */
[----:B------:R-:W-:Y:S01]  /*5d20*/  BSSY.RECONVERGENT B0, `(.L_x_48) ;  /* 0x0000029000007945 */ /* 0x000fe20003800200 */
[----:B------:R-:W-:-:S03]  /*5d30*/  ISETP.GE.AND P1, PT, R0, UR11, PT ;  /* 0x0000000b00007c0c */ /* 0x000fc6000bf26270 */
[----:B------:R-:W-:-:S10]  /*5d40*/  ISETP.NE.AND P0, PT, R2, UR6, PT ;  /* 0x0000000602007c0c */ /* 0x000fd4000bf05270 */
[----:B01----:R-:W-:Y:S05]  /*5d50*/  @!P1 BRA P2, `(.L_x_49) ;  /* 0x0000000000449947 */ /* 0x003fea0001000000 */
[----:B------:R-:W0:Y:S01]  /*5d60*/  S2R R8, SR_CgaCtaId ;  /* 0x0000000000087919 */ /* 0x000e220000008800 */
[----:B-1----:R-:W1:Y:S01]  /*5d70*/  LDC R9, c[0x0][0x364] ;  /* 0x0000d900ff097b82 */ /* 0x002e620000000800 */
        /* <DEDUP_REMOVED lines=8> */
[----:B------:R-:W-:-:S04]  /*5e00*/  IMAD R8, R9, 0x408, R8 ;  /* 0x0000040809087824 */ /* 0x000fc800078e0208 */
[----:B------:R-:W-:-:S04]  /*5e10*/  IMAD R8, R9, 0x408, R8 ;  /* 0x0000040809087824 */ /* 0x000fc800078e0208 */
[----:B------:R-:W-:Y:S01]  /*5e20*/  IMAD R9, R9, 0x408, R8 ;  /* 0x0000040809097824 */ /* 0x000fe200078e0208 */
[----:B---3--:R-:W-:-:S05]  /*5e30*/  IADD3 R8, PT, PT, R6, UR5, RZ ;  /* 0x0000000506087c10 */ /* 0x008fca000fffe0ff */
[----:B------:R-:W-:-:S05]  /*5e40*/  IMAD R8, R8, 0x8, R9 ;  /* 0x0000000808087824 */ /* 0x000fca00078e0209 */
[----:B------:R0:W-:Y:S01]  /*5e50*/  STS.64 [R8], RZ ;  /* 0x000000ff08007388 */ /* 0x0001e20000000a00 */
[----:B------:R-:W-:Y:S05]  /*5e60*/  BRA `(.L_x_50) ;  /* 0x0000000000507947 */ /* 0x000fea0003800000 */
.L_x_49:
[----:B-1----:R-:W0:Y:S01]  /*5e70*/  LDC.64 R8, c[0x0][0x3a8] ;  /* 0x0000ea00ff087b82 */ /* 0x002e220000000a00 */
[----:B------:R-:W-:-:S04]  /*5e80*/  IMAD R7, R3, UR13, R0 ;  /* 0x0000000d03077c24 */ /* 0x000fc8000f8e0200 */
[----:B0-----:R-:W-:-:S06]  /*5e90*/  IMAD.WIDE R8, R7, 0x8, R8 ;  /* 0x0000000807087825 */ /* 0x001fcc00078e0208 */
[----:B------:R-:W2:Y:S01]  /*5ea0*/  LDG.E.64.CONSTANT R8, desc[UR8][R8.64] ;  /* 0x0000000808087981 */ /* 0x000ea2000c1e9b00 */
[----:B------:R-:W0:Y:S01]  /*5eb0*/  LDC R13, c[0x0][0x364] ;  /* 0x0000d900ff0d7b82 */ /* 0x000e220000000800 */
[----:B------:R-:W-:Y:S01]  /*5ec0*/  MOV R7, 0x400 ;  /* 0x0000040000077802 */ /* 0x000fe20000000f00 */
[----:B------:R-:W1:Y:S03]  /*5ed0*/  S2R R12, SR_CgaCtaId ;  /* 0x00000000000c7919 */ /* 0x000e660000008800 */
[----:B------:R-:W-:Y:S01]  /*5ee0*/  IADD3 R7, PT, PT, R7, 0x2400, RZ ;  /* 0x0000240007077810 */ /* 0x000fe20007ffe0ff */
[----:B------:R-:W3:Y:S01]  /*5ef0*/  S2R R0, SR_TID.Y ;  /* 0x0000000000007919 */ /* 0x000ee20000002200 */
[----:B------:R-:W4:Y:S02]  /*5f00*/  S2R R6, SR_TID.X ;  /* 0x0000000000067919 */ /* 0x000f240000002100 */
[----:B-1----:R-:W-:-:S05]  /*5f10*/  LEA R7, R12, R7, 0x18 ;  /* 0x000000070c077211 */ /* 0x002fca00078ec0ff */
[----:B---3--:R-:W-:-:S04]  /*5f20*/  IMAD R7, R0, 0x408, R7 ;  /* 0x0000040800077824 */ /* 0x008fc800078e0207 */
[----:B0-----:R-:W-:-:S04]  /*5f30*/  IMAD R12, R13, 0x408, R7 ;  /* 0x000004080d0c7824 */ /* 0x001fc800078e0207 */
[----:B------:R-:W-:-:S04]  /*5f40*/  IMAD R12, R13, 0x408, R12 ;  /* 0x000004080d0c7824 */ /* 0x000fc800078e020c */
[----:B------:R-:W-:-:S04]  /*5f50*/  IMAD R12, R13, 0x408, R12 ;  /* 0x000004080d0c7824 */ /* 0x000fc800078e020c */
[----:B------:R-:W-:-:S04]  /*5f60*/  IMAD R12, R13, 0x408, R12 ;  /* 0x000004080d0c7824 */ /* 0x000fc800078e020c */
[----:B------:R-:W-:Y:S02]  /*5f70*/  IMAD R12, R13, 0x408, R12 ;  /* 0x000004080d0c7824 */ /* 0x000fe400078e020c */
[----:B----4-:R-:W-:-:S05]  /*5f80*/  VIADD R13, R6, UR5 ;  /* 0x00000005060d7c36 */ /* 0x010fca0008000000 */
[----:B------:R-:W-:-:S05]  /*5f90*/  LEA R13, R13, R12, 0x3 ;  /* 0x0000000c0d0d7211 */ /* 0x000fca00078e18ff */
[----:B--2---:R1:W-:Y:S02]  /*5fa0*/  STS.64 [R13], R8 ;  /* 0x000000080d007388 */ /* 0x0043e40000000a00 */
.L_x_50:
[----:B------:R-:W-:Y:S05]  /*5fb0*/  BSYNC.RECONVERGENT B0 ;  /* 0x0000000000007941 */ /* 0x000fea0003800200 */
.L_x_48:
[----:B-1----:R-:W1:Y:S01]  /*5fc0*/  S2R R9, SR_CTAID.X ;  /* 0x0000000000097919 */ /* 0x002e620000002500 */
[----:B------:R-:W2:Y:S01]  /*5fd0*/  LDCU UR7, c[0x0][0x360] ;  /* 0x00006c00ff0777ac */ /* 0x000ea20008000800 */
[----:B------:R-:W-:Y:S01]  /*5fe0*/  ISETP.LT.AND P2, PT, R3, UR12, PT ;  /* 0x0000000c03007c0c */ /* 0x000fe2000bf41270 */
[----:B------:R-:W-:Y:S01]  /*5ff0*/  BSSY.RECONVERGENT B0, `(.L_x_51) ;  /* 0x0000021000007945 */ /* 0x000fe20003800200 */
[----:B--2---:R-:W-:Y:S01]  /*6000*/  UIADD3 UR7, UPT, UPT, UR7, UR5, URZ ;  /* 0x0000000507077290 */ /* 0x004fe2000fffe0ff */
[----:B-1----:R-:W-:-:S05]  /*6010*/  IMAD R9, R9, 0x10, R6 ;  /* 0x0000001009097824 */ /* 0x002fca00078e0206 */
[----:B------:R-:W-:-:S05]  /*6020*/  SHF.L.U32 R9, R9, 0x3, RZ ;  /* 0x0000000309097819 */ /* 0x000fca00000006ff */
[----:B0-----:R-:W-:-:S04]  /*6030*/  IMAD R8, R6, -0x7, R9 ;  /* 0xfffffff906087824 */ /* 0x001fc800078e0209 */
[----:B------:R-:W-:-:S05]  /*6040*/  VIADD R20, R8, UR7 ;  /* 0x0000000708147c36 */ /* 0x000fca0008000000 */
[----:B------:R-:W-:-:S13]  /*6050*/  ISETP.GE.AND P1, PT, R20, UR11, PT ;  /* 0x0000000b14007c0c */ /* 0x000fda000bf26270 */
[----:B------:R-:W-:Y:S05]  /*6060*/  @!P1 BRA P2, `(.L_x_52) ;  /* 0x00000000002c9947 */ /* 0x000fea0001000000 */
[----:B------:R-:W0:Y:S08]  /*6070*/  LDC R13, c[0x0][0x360] ;  /* 0x0000d800ff0d7b82 */ /* 0x000e300000000800 */
[----:B------:R-:W1:Y:S02]  /*6080*/  LDC R12, c[0x0][0x364] ;  /* 0x0000d900ff0c7b82 */ /* 0x000e640000000800 */
[----:B-1----:R-:W-:-:S04]  /*6090*/  IMAD R9, R12, 0x408, R7 ;  /* 0x000004080c097824 */ /* 0x002fc800078e0207 */
[----:B------:R-:W-:-:S04]  /*60a0*/  IMAD R9, R12, 0x408, R9 ;  /* 0x000004080c097824 */ /* 0x000fc800078e0209 */
[----:B------:R-:W-:-:S04]  /*60b0*/  IMAD R9, R12, 0x408, R9 ;  /* 0x000004080c097824 */ /* 0x000fc800078e0209 */
[----:B------:R-:W-:-:S04]  /*60c0*/  IMAD R9, R12, 0x408, R9 ;  /* 0x000004080c097824 */ /* 0x000fc800078e0209 */
[----:B------:R-:W-:Y:S01]  /*60d0*/  IMAD R12, R12, 0x408, R9 ;  /* 0x000004080c0c7824 */ /* 0x000fe200078e0209 */
[----:B0-----:R-:W-:-:S04]  /*60e0*/  IADD3 R9, PT, PT, R13, UR5, R6 ;  /* 0x000000050d097c10 */ /* 0x001fc8000fffe006 */
[----:B------:R-:W-:-:S05]  /*60f0*/  LEA R9, R9, R12, 0x3 ;  /* 0x0000000c09097211 */ /* 0x000fca00078e18ff */
[----:B------:R0:W-:Y:S01]  /*6100*/  STS.64 [R9], RZ ;  /* 0x000000ff09007388 */ /* 0x0001e20000000a00 */
[----:B------:R-:W-:Y:S05]  /*6110*/  BRA `(.L_x_53) ;  /* 0x0000000000387947 */ /* 0x000fea0003800000 */
.L_x_52:
[----:B------:R-:W0:Y:S01]  /*6120*/  LDC.64 R12, c[0x0][0x3a8] ;  /* 0x0000ea00ff0c7b82 */ /* 0x000e220000000a00 */
[----:B------:R-:W-:-:S04]  /*6130*/  IMAD R9, R3, UR13, R20 ;  /* 0x0000000d03097c24 */ /* 0x000fc8000f8e0214 */
[----:B0-----:R-:W-:-:S06]  /*6140*/  IMAD.WIDE R12, R9, 0x8, R12 ;  /* 0x00000008090c7825 */ /* 0x001fcc00078e020c */
[----:B------:R-:W2:Y:S01]  /*6150*/  LDG.E.64.CONSTANT R12, desc[UR8][R12.64] ;  /* 0x000000080c0c7981 */ /* 0x000ea2000c1e9b00 */
[----:B------:R-:W0:Y:S08]  /*6160*/  LDC R15, c[0x0][0x360] ;  /* 0x0000d800ff0f7b82 */ /* 0x000e300000000800 */
[----:B------:R-:W1:Y:S02]  /*6170*/  LDC R14, c[0x0][0x364] ;  /* 0x0000d900ff0e7b82 */ /* 0x000e640000000800 */
[----:B-1----:R-:W-:-:S04]  /*6180*/  IMAD R9, R14, 0x408, R7 ;  /* 0x000004080e097824 */ /* 0x002fc800078e0207 */
[----:B------:R-:W-:-:S04]  /*6190*/  IMAD R9, R14, 0x408, R9 ;  /* 0x000004080e097824 */ /* 0x000fc800078e0209 */
[----:B------:R-:W-:-:S04]  /*61a0*/  IMAD R9, R14, 0x408, R9 ;  /* 0x000004080e097824 */ /* 0x000fc800078e0209 */
[----:B------:R-:W-:-:S04]  /*61b0*/  IMAD R9, R14, 0x408, R9 ;  /* 0x000004080e097824 */ /* 0x000fc800078e0209 */
[----:B------:R-:W-:Y:S01]  /*61c0*/  IMAD R14, R14, 0x408, R9 ;  /* 0x000004080e0e7824 */ /* 0x000fe200078e0209 */
[----:B0-----:R-:W-:-:S05]  /*61d0*/  IADD3 R9, PT, PT, R15, UR5, R6 ;  /* 0x000000050f097c10 */ /* 0x001fca000fffe006 */
[----:B------:R-:W-:-:S05]  /*61e0*/  IMAD R9, R9, 0x8, R14 ;  /* 0x0000000809097824 */ /* 0x000fca00078e020e */
[----:B--2---:R1:W-:Y:S02]  /*61f0*/  STS.64 [R9], R12 ;  /* 0x0000000c09007388 */ /* 0x0043e40000000a00 */
.L_x_53:
[----:B------:R-:W-:Y:S05]  /*6200*/  BSYNC.RECONVERGENT B0 ;  /* 0x0000000000007941 */ /* 0x000fea0003800200 */
.L_x_51:
[----:B------:R-:W2:Y:S01]  /*6210*/  LDCU UR5, c[0x0][0x360] ;  /* 0x00006c00ff0577ac */ /* 0x000ea20008000800 */
[----:B------:R-:W-:Y:S01]  /*6220*/  ISETP.LT.AND P2, PT, R3, UR12, PT ;  /* 0x0000000c03007c0c */ /* 0x000fe2000bf41270 */
[----:B------:R-:W-:Y:S01]  /*6230*/  BSSY.RECONVERGENT B0, `(.L_x_54) ;  /* 0x000001e000007945 */ /* 0x000fe20003800200 */
[----:B--2---:R-:W-:Y:S01]  /*6240*/  IADD3 R20, PT, PT, R20, UR5, RZ ;  /* 0x0000000514147c10 */ /* 0x004fe2000fffe0ff */
[----:B------:R-:W-:-:S03]  /*6250*/  UIADD3 UR10, UPT, UPT, UR7, UR5, URZ ;  /* 0x00000005070a7290 */ /* 0x000fc6000fffe0ff */
[----:B------:R-:W-:-:S13]  /*6260*/  ISETP.GE.AND P1, PT, R20, UR11, PT ;  /* 0x0000000b14007c0c */ /* 0x000fda000bf26270 */
[----:B------:R-:W-:Y:S05]  /*6270*/  @!P1 BRA P2, `(.L_x_55) ;  /* 0x00000000002c9947 */ /* 0x000fea0001000000 */
[----:B-1----:R-:W1:Y:S08]  /*6280*/  LDC R13, c[0x0][0x360] ;  /* 0x0000d800ff0d7b82 */ /* 0x002e700000000800 */
[----:B------:R-:W0:Y:S02]  /*6290*/  LDC R12, c[0x0][0x364] ;  /* 0x0000d900ff0c7b82 */ /* 0x000e240000000800 */
[----:B0-----:R-:W-:-:S04]  /*62a0*/  IMAD R9, R12, 0x408, R7 ;  /* 0x000004080c097824 */ /* 0x001fc800078e0207 */
[----:B------:R-:W-:-:S04]  /*62b0*/  IMAD R9, R12, 0x408, R9 ;  /* 0x000004080c097824 */ /* 0x000fc800078e0209 */
[----:B------:R-:W-:-:S04]  /*62c0*/  IMAD R9, R12, 0x408, R9 ;  /* 0x000004080c097824 */ /* 0x000fc800078e0209 */
[----:B------:R-:W-:-:S04]  /*62d0*/  IMAD R9, R12, 0x408, R9 ;  /* 0x000004080c097824 */ /* 0x000fc800078e0209 */
[----:B------:R-:W-:Y:S01]  /*62e0*/  IMAD R12, R12, 0x408, R9 ;  /* 0x000004080c0c7824 */ /* 0x000fe200078e0209 */
[----:B-1----:R-:W-:-:S05]  /*62f0*/  IADD3 R9, PT, PT, R13, UR7, R6 ;  /* 0x000000070d097c10 */ /* 0x002fca000fffe006 */
[----:B------:R-:W-:-:S05]  /*6300*/  IMAD R9, R9, 0x8, R12 ;  /* 0x0000000809097824 */ /* 0x000fca00078e020c */
[----:B------:R0:W-:Y:S01]  /*6310*/  STS.64 [R9], RZ ;  /* 0x000000ff09007388 */ /* 0x0001e20000000a00 */
[----:B------:R-:W-:Y:S05]  /*6320*/  BRA `(.L_x_56) ;  /* 0x0000000000387947 */ /* 0x000fea0003800000 */
.L_x_55:
[----:B-1----:R-:W1:Y:S01]  /*6330*/  LDC.64 R12, c[0x0][0x3a8] ;  /* 0x0000ea00ff0c7b82 */ /* 0x002e620000000a00 */
[----:B0-----:R-:W-:-:S04]  /*6340*/  IMAD R9, R3, UR13, R20 ;  /* 0x0000000d03097c24 */ /* 0x001fc8000f8e0214 */
[----:B-1----:R-:W-:-:S06]  /*6350*/  IMAD.WIDE R12, R9, 0x8, R12 ;  /* 0x00000008090c7825 */ /* 0x002fcc00078e020c */
        /* <DEDUP_REMOVED lines=10> */
[----:B--2---:R1:W-:Y:S02]  /*6400*/  STS.64 [R9], R12 ;  /* 0x0000000c09007388 */ /* 0x0043e40000000a00 */
.L_x_56:
[----:B------:R-:W-:Y:S05]  /*6410*/  BSYNC.RECONVERGENT B0 ;  /* 0x0000000000007941 */ /* 0x000fea0003800200 */
.L_x_54:
[----:B------:R-:W2:Y:S01]  /*6420*/  LDCU UR5, c[0x0][0x360] ;  /* 0x00006c00ff0577ac */ /* 0x000ea20008000800 */
[----:B------:R-:W-:Y:S01]  /*6430*/  ISETP.LT.AND P2, PT, R3, UR12, PT ;  /* 0x0000000c03007c0c */ /* 0x000fe2000bf41270 */
[----:B------:R-:W-:Y:S01]  /*6440*/  BSSY.RECONVERGENT B0, `(.L_x_57) ;  /* 0x000001d000007945 */ /* 0x000fe20003800200 */
[----:B--2---:R-:W-:-:S05]  /*6450*/  VIADD R20, R20, UR5 ;  /* 0x0000000514147c36 */ /* 0x004fca0008000000 */
[----:B------:R-:W-:-:S13]  /*6460*/  ISETP.GE.AND P1, PT, R20, UR11, PT ;  /* 0x0000000b14007c0c */ /* 0x000fda000bf26270 */
[----:B------:R-:W-:Y:S05]  /*6470*/  @!P1 BRA P2, `(.L_x_58) ;  /* 0x00000000002c9947 */ /* 0x000fea0001000000 */
[----:B01----:R-:W0:Y:S08]  /*6480*/  LDC R9, c[0x0][0x360] ;  /* 0x0000d800ff097b82 */ /* 0x003e300000000800 */
        /* <DEDUP_REMOVED lines=10> */
.L_x_58:
        /* <DEDUP_REMOVED lines=14> */
.L_x_59:
[----:B------:R-:W-:Y:S05]  /*6610*/  BSYNC.RECONVERGENT B0 ;  /* 0x0000000000007941 */ /* 0x000fea0003800200 */
.L_x_57:
[----:B------:R-:W2:Y:S02]  /*6620*/  LDCU UR5, c[0x0][0x360] ;  /* 0x00006c00ff0577ac */ /* 0x000ea40008000800 */
[----:B--2---:R-:W-:Y:S01]  /*6630*/  ULEA UR5, UR5, UR10, 0x1 ;  /* 0x0000000a05057291 */ /* 0x004fe2000f8e08ff */
[----:B------:R-:W-:Y:S11]  /*6640*/  @P0 BRA `(.L_x_60) ;  /* 0xfffffff400a80947 */ /* 0x000ff6000383ffff */
.L_x_47:
[----:B------:R-:W-:Y:S05]  /*6650*/  @!P4 BRA `(.L_x_61) ;  /* 0x0000000400d8c947 */ /* 0x000fea0003800000 */
[----:B01----:R-:W0:Y:S01]  /*6660*/  S2R R7, SR_CTAID.X ;  /* 0x0000000000077919 */ /* 0x003e220000002500 */
[----:B------:R-:W1:Y:S01]  /*6670*/  LDCU UR7, c[0x0][0x384] ;  /* 0x00007080ff0777ac */ /* 0x000e620008000800 */
[----:B------:R-:W-:Y:S01]  /*6680*/  BSSY.RECONVERGENT B0, `(.L_x_62) ;  /* 0x000002b000007945 */ /* 0x000fe20003800200 */
[----:B------:R-:W2:Y:S02]  /*6690*/  LDCU UR10, c[0x0][0x388] ;  /* 0x00007100ff0a77ac */ /* 0x000ea40008000800 */
[----:B--2---:R-:W-:Y:S02]  /*66a0*/  ISETP.LT.AND P1, PT, R3, UR10, PT ;  /* 0x0000000a03007c0c */ /* 0x004fe4000bf21270 */
[----:B0-----:R-:W-:-:S05]  /*66b0*/  LEA R7, R7, R6, 0x4 ;  /* 0x0000000607077211 */ /* 0x001fca00078e20ff */
[----:B------:R-:W-:-:S04]  /*66c0*/  IMAD.SHL.U32 R7, R7, 0x8, RZ ;  /* 0x0000000807077824 */ /* 0x000fc800078e00ff */
[----:B------:R-:W-:-:S05]  /*66d0*/  IMAD R8, R6, -0x7, R7 ;  /* 0xfffffff906087824 */ /* 0x000fca00078e0207 */
[----:B------:R-:W-:-:S04]  /*66e0*/  IADD3 R14, PT, PT, R8, UR5, RZ ;  /* 0x00000005080e7c10 */ /* 0x000fc8000fffe0ff */
[----:B-1----:R-:W-:-:S13]  /*66f0*/  ISETP.GE.AND P0, PT, R14, UR7, PT ;  /* 0x000000070e007c0c */ /* 0x002fda000bf06270 */
        /* <DEDUP_REMOVED lines=9> */
[----:B------:R-:W-:-:S04]  /*6790*/  IMAD R9, R12, 0x408, R9 ;  /* 0x000004080c097824 */ /* 0x000fc800078e0209 */
[----:B------:R-:W-:-:S04]  /*67a0*/  IMAD R9, R12, 0x408, R9 ;  /* 0x000004080c097824 */ /* 0x000fc800078e0209 */
[----:B------:R-:W-:Y:S01]  /*67b0*/  IMAD R12, R12, 0x408, R9 ;  /* 0x000004080c0c7824 */ /* 0x000fe200078e0209 */
[----:B------:R-:W-:-:S05]  /*67c0*/  IADD3 R9, PT, PT, R6, UR5, RZ ;  /* 0x0000000506097c10 */ /* 0x000fca000fffe0ff */
[----:B------:R-:W-:-:S05]  /*67d0*/  IMAD R9, R9, 0x8, R12 ;  /* 0x0000000809097824 */ /* 0x000fca00078e020c */
[----:B------:R0:W-:Y:S01]  /*67e0*/  STS.64 [R9], RZ ;  /* 0x000000ff09007388 */ /* 0x0001e20000000a00 */
[----:B------:R-:W-:Y:S05]  /*67f0*/  BRA `(.L_x_64) ;  /* 0x00000000004c7947 */ /* 0x000fea0003800000 */
.L_x_63:
[----:B------:R-:W0:Y:S01]  /*6800*/  LDC.64 R12, c[0x0][0x3a8] ;  /* 0x0000ea00ff0c7b82 */ /* 0x000e220000000a00 */
[----:B------:R-:W1:Y:S02]  /*6810*/  LDCU UR6, c[0x0][0x3b0] ;  /* 0x00007600ff0677ac */ /* 0x000e640008000800 */
[----:B-1----:R-:W-:-:S04]  /*6820*/  IMAD R7, R3, UR6, R14 ;  /* 0x0000000603077c24 */ /* 0x002fc8000f8e020e */
[----:B0-----:R-:W-:-:S06]  /*6830*/  IMAD.WIDE R12, R7, 0x8, R12 ;  /* 0x00000008070c7825 */ /* 0x001fcc00078e020c */
[----:B------:R-:W2:Y:S01]  /*6840*/  LDG.E.64.CONSTANT R12, desc[UR8][R12.64] ;  /* 0x000000080c0c7981 */ /* 0x000ea2000c1e9b00 */
[----:B------:R-:W0:Y:S01]  /*6850*/  LDC R14, c[0x0][0x364] ;  /* 0x0000d900ff0e7b82 */ /* 0x000e220000000800 */
[----:B------:R-:W-:Y:S01]  /*6860*/  MOV R7, 0x400 ;  /* 0x0000040000077802 */ /* 0x000fe20000000f00 */
[----:B------:R-:W1:Y:S03]  /*6870*/  S2R R20, SR_CgaCtaId ;  /* 0x0000000000147919 */ /* 0x000e660000008800 */
[----:B------:R-:W-:-:S04]  /*6880*/  IADD3 R7, PT, PT, R7, 0x2400, RZ ;  /* 0x0000240007077810 */ /* 0x000fc80007ffe0ff */
[----:B-1----:R-:W-:-:S05]  /*6890*/  LEA R7, R20, R7, 0x18 ;  /* 0x0000000714077211 */ /* 0x002fca00078ec0ff */
[----:B------:R-:W-:-:S04]  /*68a0*/  IMAD R7, R0, 0x408, R7 ;  /* 0x0000040800077824 */ /* 0x000fc800078e0207 */
[----:B0-----:R-:W-:-:S04]  /*68b0*/  IMAD R9, R14, 0x408, R7 ;  /* 0x000004080e097824 */ /* 0x001fc800078e0207 */
[----:B------:R-:W-:-:S04]  /*68c0*/  IMAD R9, R14, 0x408, R9 ;  /* 0x000004080e097824 */ /* 0x000fc800078e0209 */
[----:B------:R-:W-:-:S04]  /*68d0*/  IMAD R9, R14, 0x408, R9 ;  /* 0x000004080e097824 */ /* 0x000fc800078e0209 */
[----:B------:R-:W-:-:S04]  /*68e0*/  IMAD R9, R14, 0x408, R9 ;  /* 0x000004080e097824 */ /* 0x000fc800078e0209 */
[----:B------:R-:W-:Y:S02]  /*68f0*/  IMAD R9, R14, 0x408, R9 ;  /* 0x000004080e097824 */ /* 0x000fe400078e0209 */
[----:B------:R-:W-:-:S05]  /*6900*/  VIADD R14, R6, UR5 ;  /* 0x00000005060e7c36 */ /* 0x000fca0008000000 */
[----:B------:R-:W-:-:S05]  /*6910*/  LEA R9, R14, R9, 0x3 ;  /* 0x000000090e097211 */ /* 0x000fca00078e18ff */
[----:B--2---:R1:W-:Y:S02]  /*6920*/  STS.64 [R9], R12 ;  /* 0x0000000c09007388 */ /* 0x0043e40000000a00 */
.L_x_64:
[----:B------:R-:W-:Y:S05]  /*6930*/  BSYNC.RECONVERGENT B0 ;  /* 0x0000000000007941 */ /* 0x000fea0003800200 */
.L_x_62:
[----:B------:R-:W-:Y:S01]  /*6940*/  ISETP.NE.AND P0, PT, R5, 0x1, PT ;  /* 0x000000010500780c */ /* 0x000fe20003f05270 */
[----:B------:R-:W2:-:S12]  /*6950*/  LDCU UR6, c[0x0][0x360] ;  /* 0x00006c00ff0677ac */ /* 0x000e980008000800 */
[----:B------:R-:W-:Y:S05]  /*6960*/  @!P0 BRA `(.L_x_61) ;  /* 0x0000000400148947 */ /* 0x000fea0003800000 */
[----:B01----:R-:W0:Y:S01]  /*6970*/  LDC R9, c[0x0][0x360] ;  /* 0x0000d800ff097b82 */ /* 0x003e220000000800 */
[----:B------:R-:W-:Y:S01]  /*6980*/  ISETP.LT.AND P1, PT, R3, UR10, PT ;  /* 0x0000000a03007c0c */ /* 0x000fe2000bf21270 */
[----:B--2---:R-:W-:Y:S01]  /*6990*/  UIADD3 UR6, UPT, UPT, UR6, UR5, URZ ;  /* 0x0000000506067290 */ /* 0x004fe2000fffe0ff */
[----:B------:R-:W-:Y:S01]  /*69a0*/  BSSY.RECONVERGENT B0, `(.L_x_65) ;  /* 0x000001e000007945 */ /* 0x000fe20003800200 */
[----:B0-----:R-:W-:-:S04]  /*69b0*/  IADD3 R14, PT, PT, R9, UR5, R8 ;  /* 0x00000005090e7c10 */ /* 0x001fc8000fffe008 */
        /* <DEDUP_REMOVED lines=11> */
[----:B------:R0:W-:Y:S01]  /*6a70*/  STS.64 [R8], RZ ;  /* 0x000000ff08007388 */ /* 0x0001e20000000a00 */
[----:B------:R-:W-:Y:S05]  /*6a80*/  BRA `(.L_x_67) ;  /* 0x00000000003c7947 */ /* 0x000fea0003800000 */
.L_x_66:
[----:B------:R-:W0:Y:S01]  /*6a90*/  LDC.64 R8, c[0x0][0x3a8] ;  /* 0x0000ea00ff087b82 */ /* 0x000e220000000a00 */
[----:B------:R-:W1:Y:S02]  /*6aa0*/  LDCU UR11, c[0x0][0x3b0] ;  /* 0x00007600ff0b77ac */ /* 0x000e640008000800 */
[----:B-1----:R-:W-:-:S04]  /*6ab0*/  IMAD R13, R3, UR11, R14 ;  /* 0x0000000b030d7c24 */ /* 0x002fc8000f8e020e */
        /* <DEDUP_REMOVED lines=12> */
.L_x_67:
[----:B------:R-:W-:Y:S05]  /*6b80*/  BSYNC.RECONVERGENT B0 ;  /* 0x0000000000007941 */ /* 0x000fea0003800200 */
.L_x_65:
[----:B------:R-:W-:-:S13]  /*6b90*/  ISETP.NE.AND P0, PT, R5, 0x2, PT ;  /* 0x000000020500780c */ /* 0x000fda0003f05270 */
[----:B------:R-:W-:Y:S05]  /*6ba0*/  @!P0 BRA `(.L_x_61) ;  /* 0x0000000000848947 */ /* 0x000fea0003800000 */
[----:B------:R-:W2:Y:S01]  /*6bb0*/  LDCU UR5, c[0x0][0x360] ;  /* 0x00006c00ff0577ac */ /* 0x000ea20008000800 */
[----:B------:R-:W-:Y:S01]  /*6bc0*/  ISETP.LT.AND P1, PT, R3, UR10, PT ;  /* 0x0000000a03007c0c */ /* 0x000fe2000bf21270 */
[----:B------:R-:W-:Y:S01]  /*6bd0*/  BSSY.RECONVERGENT B0, `(.L_x_61) ;  /* 0x000001e000007945 */ /* 0x000fe20003800200 */
[----:B--2---:R-:W-:-:S05]  /*6be0*/  VIADD R14, R14, UR5 ;  /* 0x000000050e0e7c36 */ /* 0x004fca0008000000 */
[----:B------:R-:W-:-:S13]  /*6bf0*/  ISETP.GE.AND P0, PT, R14, UR7, PT ;  /* 0x000000070e007c0c */ /* 0x000fda000bf06270 */
[----:B------:R-:W-:Y:S05]  /*6c00*/  @!P0 BRA P1, `(.L_x_68) ;  /* 0x00000000002c8947 */ /* 0x000fea0000800000 */
[----:B-1----:R-:W1:Y:S08]  /*6c10*/  LDC R9, c[0x0][0x360] ;  /* 0x0000d800ff097b82 */ /* 0x002e700000000800 */
[----:B0-----:R-:W0:Y:S02]  /*6c20*/  LDC R8, c[0x0][0x364] ;  /* 0x0000d900ff087b82 */ /* 0x001e240000000800 */
[----:B0-----:R-:W-:-:S04]  /*6c30*/  IMAD R7, R8, 0x408, R7 ;  /* 0x0000040808077824 */ /* 0x001fc800078e0207 */
[----:B------:R-:W-:-:S04]  /*6c40*/  IMAD R7, R8, 0x408, R7 ;  /* 0x0000040808077824 */ /* 0x000fc800078e0207 */
[----:B------:R-:W-:-:S04]  /*6c50*/  IMAD R7, R8, 0x408, R7 ;  /* 0x0000040808077824 */ /* 0x000fc800078e0207 */
[----:B------:R-:W-:-:S04]  /*6c60*/  IMAD R7, R8, 0x408, R7 ;  /* 0x0000040808077824 */ /* 0x000fc800078e0207 */
[----:B------:R-:W-:Y:S01]  /*6c70*/  IMAD R8, R8, 0x408, R7 ;  /* 0x0000040808087824 */ /* 0x000fe200078e0207 */
[----:B-1----:R-:W-:-:S04]  /*6c80*/  IADD3 R7, PT, PT, R9, UR6, R6 ;  /* 0x0000000609077c10 */ /* 0x002fc8000fffe006 */
[----:B------:R-:W-:-:S05]  /*6c90*/  LEA R7, R7, R8, 0x3 ;  /* 0x0000000807077211 */ /* 0x000fca00078e18ff */
[----:B------:R0:W-:Y:S01]  /*6ca0*/  STS.64 [R7], RZ ;  /* 0x000000ff07007388 */ /* 0x0001e20000000a00 */
[----:B------:R-:W-:Y:S05]  /*6cb0*/  BRA `(.L_x_69) ;  /* 0x00000000003c7947 */ /* 0x000fea0003800000 */
.L_x_68:
[----:B01----:R-:W0:Y:S01]  /*6cc0*/  LDC.64 R8, c[0x0][0x3a8] ;  /* 0x0000ea00ff087b82 */ /* 0x003e220000000a00 */
        /* <DEDUP_REMOVED lines=14> */
.L_x_69:
[----:B------:R-:W-:Y:S05]  /*6db0*/  BSYNC.RECONVERGENT B0 ;  /* 0x0000000000007941 */ /* 0x000fea0003800200 */
.L_x_61:
[----:B------:R-:W3:Y:S01]  /*6dc0*/  LDCU UR5, c[0x0][0x360] ;  /* 0x00006c00ff0577ac */ /* 0x000ee20008000800 */
[----:B--2---:R-:W2:Y:S01]  /*6dd0*/  LDCU UR6, c[0x0][0x364] ;  /* 0x00006c80ff0677ac */ /* 0x004ea20008000800 */
[----:B---3--:R-:W-:-:S03]  /*6de0*/  UISETP.GT.U32.AND UP0, UPT, UR5, 0x2a, UPT ;  /* 0x0000002a0500788c */ /* 0x008fc6000bf04070 */
[----:B------:R-:W-:Y:S01]  /*6df0*/  UMOV UR5, URZ ;  /* 0x000000ff00057c82 */ /* 0x000fe20008000000 */
[----:B--2---:R-:W-:-:S05]  /*6e00*/  IADD3 R3, PT, PT, R3, UR6, RZ ;  /* 0x0000000603037c10 */ /* 0x004fca000fffe0ff */
[----:B------:R-:W-:Y:S05]  /*6e10*/  BRA.U UP0, `(.L_x_70) ;  /* 0x00000009009c7547 */ /* 0x000fea000b800000 */
[----:B01----:R-:W0:Y:S01]  /*6e20*/  S2R R7, SR_CTAID.X ;  /* 0x0000000000077919 */ /* 0x003e220000002500 */
[----:B------:R-:W1:Y:S01]  /*6e30*/  LDCU UR13, c[0x0][0x3b0] ;  /* 0x00007600ff0d77ac */ /* 0x000e620008000800 */
[----:B------:R-:W2:Y:S01]  /*6e40*/  LDCU UR12, c[0x0][0x388] ;  /* 0x00007100ff0c77ac */ /* 0x000ea20008000800 */
[----:B------:R-:W3:Y:S01]  /*6e50*/  LDCU UR11, c[0x0][0x384] ;  /* 0x00007080ff0b77ac */ /* 0x000ee20008000800 */
[----:B------:R-:W-:Y:S01]  /*6e60*/  UMOV UR5, URZ ;  /* 0x000000ff00057c82 */ /* 0x000fe20008000000 */
[----:B------:R-:W-:Y:S01]  /*6e70*/  UMOV UR6, URZ ;  /* 0x000000ff00067c82 */ /* 0x000fe20008000000 */
[----:B0-----:R-:W-:-:S05]  /*6e80*/  IMAD R7, R7, 0x10, R6 ;  /* 0x0000001007077824 */ /* 0x001fca00078e0206 */
[----:B------:R-:W-:-:S05]  /*6e90*/  SHF.L.U32 R7, R7, 0x3, RZ ;  /* 0x0000000307077819 */ /* 0x000fca00000006ff */
[----:B-123--:R-:W-:-:S07]  /*6ea0*/  IMAD R8, R6, -0x7, R7 ;  /* 0xfffffff906087824 */ /* 0x00efce00078e0207 */
.L_x_83:
[----:B------:R-:W-:Y:S01]  /*6eb0*/  VIADD R0, R8, UR5 ;  /* 0x0000000508007c36 */ /* 0x000fe20008000000 */
[----:B------:R-:W-:Y:S01]  /*6ec0*/  ISETP.LT.AND P2, PT, R3, UR12, PT ;  /* 0x0000000c03007c0c */ /* 0x000fe2000bf41270 */
[----:B------:R-:W-:Y:S01]  /*6ed0*/  UIADD3 UR6, UPT, UPT, UR6, 0x4, URZ ;  /* 0x0000000406067890 */ /* 0x000fe2000fffe0ff */
[----:B------:R-:W-:Y:S02]  /*6ee0*/  BSSY.RECONVERGENT B0, `(.L_x_71) ;  /* 0x000002b000007945 */ /* 0x000fe40003800200 */
[----:B------:R-:W-:-:S03]  /*6ef0*/  ISETP.GE.AND P1, PT, R0, UR11, PT ;  /* 0x0000000b00007c0c */ /* 0x000fc6000bf26270 */
[----:B------:R-:W-:-:S10]  /*6f00*/  ISETP.NE.AND P0, PT, R2, UR6, PT ;  /* 0x0000000602007c0c */ /* 0x000fd4000bf05270 */
[----:B01----:R-:W-:Y:S05]  /*6f10*/  @!P1 BRA P2, `(.L_x_72) ;  /* 0x0000000000489947 */ /* 0x003fea0001000000 */
[----:B------:R-:W0:Y:S01]  /*6f20*/  S2R R8, SR_CgaCtaId ;  /* 0x0000000000087919 */ /* 0x000e220000008800 */
[----:B------:R-:W1:Y:S01]  /*6f30*/  LDC R9, c[0x0][0x364] ;  /* 0x0000d900ff097b82 */ /* 0x000e620000000800 */
[----:B------:R-:W-:Y:S01]  /*6f40*/  MOV R6, 0x400 ;  /* 0x0000040000067802 */ /* 0x000fe20000000f00 */
[----:B------:R-:W2:Y:S03]  /*6f50*/  S2R R0, SR_TID.Y ;  /* 0x0000000000007919 */ /* 0x000ea60000002200 */
[----:B------:R-:W-:Y:S02]  /*6f60*/  IADD3 R7, PT, PT, R6, 0x2400, RZ ;  /* 0x0000240006077810 */ /* 0x000fe40007ffe0ff */
[----:B------:R-:W3:Y:S02]  /*6f70*/  S2R R6, SR_TID.X ;  /* 0x0000000000067919 */ /* 0x000ee40000002100 */
[----:B0-----:R-:W-:-:S05]  /*6f80*/  LEA R7, R8, R7, 0x18 ;  /* 0x0000000708077211 */ /* 0x001fca00078ec0ff */
[----:B--2---:R-:W-:-:S04]  /*6f90*/  IMAD R7, R0, 0x408, R7 ;  /* 0x0000040800077824 */ /* 0x004fc800078e0207 */
[----:B-1----:R-:W-:-:S04]  /*6fa0*/  IMAD R8, R9, 0x408, R7 ;  /* 0x0000040809087824 */ /* 0x002fc800078e0207 */
[----:B------:R-:W-:-:S04]  /*6fb0*/  IMAD R8, R9, 0x408, R8 ;  /* 0x0000040809087824 */ /* 0x000fc800078e0208 */
[----:B------:R-:W-:-:S04]  /*6fc0*/  IMAD R8, R9, 0x408, R8 ;  /* 0x0000040809087824 */ /* 0x000fc800078e0208 */
[----:B------:R-:W-:-:S04]  /*6fd0*/  IMAD R8, R9, 0x408, R8 ;  /* 0x0000040809087824 */ /* 0x000fc800078e0208 */
[----:B------:R-:W-:-:S04]  /*6fe0*/  IMAD R8, R9, 0x408, R8 ;  /* 0x0000040809087824 */ /* 0x000fc800078e0208 */
[----:B------:R-:W-:Y:S02]  /*6ff0*/  IMAD R9, R9, 0x408, R8 ;  /* 0x0000040809097824 */ /* 0x000fe400078e0208 */
[----:B---3--:R-:W-:-:S05]  /*7000*/  VIADD R8, R6, UR5 ;  /* 0x0000000506087c36 */ /* 0x008fca0008000000 */
[----:B------:R-:W-:-:S05]  /*7010*/  LEA R8, R8, R9, 0x3 ;  /* 0x0000000908087211 */ /* 0x000fca00078e18ff */
[----:B------:R0:W-:Y:S01]  /*7020*/  STS.64 [R8], RZ ;  /* 0x000000ff08007388 */ /* 0x0001e20000000a00 */
[----:B------:R-:W-:Y:S05]  /*7030*/  BRA `(.L_x_73) ;  /* 0x0000000000547947 */ /* 0x000fea0003800000 */
.L_x_72:
        /* <DEDUP_REMOVED lines=15> */
[----:B------:R-:W-:-:S04]  /*7130*/  IMAD R12, R13, 0x408, R12 ;  /* 0x000004080d0c7824 */ /* 0x000fc800078e020c */
[----:B------:R-:W-:-:S04]  /*7140*/  IMAD R12, R13, 0x408, R12 ;  /* 0x000004080d0c7824 */ /* 0x000fc800078e020c */
[----:B------:R-:W-:Y:S01]  /*7150*/  IMAD R12, R13, 0x408, R12 ;  /* 0x000004080d0c7824 */ /* 0x000fe200078e020c */
[----:B----4-:R-:W-:-:S05]  /*7160*/  IADD3 R13, PT, PT, R6, UR5, RZ ;  /* 0x00000005060d7c10 */ /* 0x010fca000fffe0ff */
[----:B------:R-:W-:-:S05]  /*7170*/  IMAD R13, R13, 0x8, R12 ;  /* 0x000000080d0d7824 */ /* 0x000fca00078e020c */
[----:B--2---:R1:W-:Y:S02]  /*7180*/  STS.64 [R13], R8 ;  /* 0x000000080d007388 */ /* 0x0043e40000000a00 */
.L_x_73:
[----:B------:R-:W-:Y:S05]  /*7190*/  BSYNC.RECONVERGENT B0 ;  /* 0x0000000000007941 */ /* 0x000fea0003800200 */
.L_x_71:
[----:B-1----:R-:W1:Y:S01]  /*71a0*/  S2R R9, SR_CTAID.X ;  /* 0x0000000000097919 */ /* 0x002e620000002500 */
[----:B------:R-:W2:Y:S01]  /*71b0*/  LDCU UR7, c[0x0][0x360] ;  /* 0x00006c00ff0777ac */ /* 0x000ea20008000800 */
[----:B------:R-:W-:Y:S01]  /*71c0*/  ISETP.LT.AND P2, PT, R3, UR12, PT ;  /* 0x0000000c03007c0c */ /* 0x000fe2000bf41270 */
[----:B------:R-:W-:Y:S01]  /*71d0*/  BSSY.RECONVERGENT B0, `(.L_x_74) ;  /* 0x0000023000007945 */ /* 0x000fe20003800200 */
[----:B--2---:R-:W-:Y:S01]  /*71e0*/  UIADD3 UR7, UPT, UPT, UR7, UR5, URZ ;  /* 0x0000000507077290 */ /* 0x004fe2000fffe0ff */
[----:B-1----:R-:W-:-:S05]  /*71f0*/  LEA R9, R9, R6, 0x4 ;  /* 0x0000000609097211 */ /* 0x002fca00078e20ff */
[----:B------:R-:W-:-:S04]  /*7200*/  IMAD.SHL.U32 R9, R9, 0x8, RZ ;  /* 0x0000000809097824 */ /* 0x000fc800078e00ff */
[----:B0-----:R-:W-:-:S05]  /*7210*/  IMAD R8, R6, -0x7, R9 ;  /* 0xfffffff906087824 */ /* 0x001fca00078e0209 */
[----:B------:R-:W-:-:S04]  /*7220*/  IADD3 R20, PT, PT, R8, UR7, RZ ;  /* 0x0000000708147c10 */ /* 0x000fc8000fffe0ff */
        /* <DEDUP_REMOVED lines=14> */
.L_x_75:
        /* <DEDUP_REMOVED lines=12> */
[----:B0-----:R-:W-:-:S04]  /*73d0*/  IADD3 R9, PT, PT, R15, UR5, R6 ;  /* 0x000000050f097c10 */ /* 0x001fc8000fffe006 */
[----:B------:R-:W-:-:S05]  /*73e0*/  LEA R9, R9, R14, 0x3 ;  /* 0x0000000e09097211 */ /* 0x000fca00078e18ff */
[----:B--2---:R1:W-:Y:S02]  /*73f0*/  STS.64 [R9], R12 ;  /* 0x0000000c09007388 */ /* 0x0043e40000000a00 */
.L_x_76:
[----:B------:R-:W-:Y:S05]  /*7400*/  BSYNC.RECONVERGENT B0 ;  /* 0x0000000000007941 */ /* 0x000fea0003800200 */
.L_x_74:
[----:B------:R-:W2:Y:S01]  /*7410*/  LDCU UR5, c[0x0][0x360] ;  /* 0x00006c00ff0577ac */ /* 0x000ea20008000800 */
[----:B------:R-:W-:Y:S01]  /*7420*/  ISETP.LT.AND P2, PT, R3, UR12, PT ;  /* 0x0000000c03007c0c */ /* 0x000fe2000bf41270 */
[----:B------:R-:W-:Y:S01]  /*7430*/  BSSY.RECONVERGENT B0, `(.L_x_77) ;  /* 0x0000020000007945 */ /* 0x000fe20003800200 */
[----:B--2---:R-:W-:Y:S01]  /*7440*/  VIADD R20, R20, UR5 ;  /* 0x0000000514147c36 */ /* 0x004fe20008000000 */
[----:B------:R-:W-:-:S04]  /*7450*/  UIADD3 UR10, UPT, UPT, UR7, UR5, URZ ;  /* 0x00000005070a7290 */ /* 0x000fc8000fffe0ff */
        /* <DEDUP_REMOVED lines=14> */
.L_x_78:
        /* <DEDUP_REMOVED lines=14> */
[----:B--2---:R1:W-:Y:S02]  /*7620*/  STS.64 [R9], R12 ;  /* 0x0000000c09007388 */ /* 0x0043e40000000a00 */
.L_x_79:
[----:B------:R-:W-:Y:S05]  /*7630*/  BSYNC.RECONVERGENT B0 ;  /* 0x0000000000007941 */ /* 0x000fea0003800200 */
.L_x_77:
[----:B------:R-:W2:Y:S01]  /*7640*/  LDCU UR5, c[0x0][0x360] ;  /* 0x00006c00ff0577ac */ /* 0x000ea20008000800 */
[----:B------:R-:W-:Y:S01]  /*7650*/  ISETP.LT.AND P2, PT, R3, UR12, PT ;  /* 0x0000000c03007c0c */ /* 0x000fe2000bf41270 */
[----:B------:R-:W-:Y:S01]  /*7660*/  BSSY.RECONVERGENT B0, `(.L_x_80) ;  /* 0x000001f000007945 */ /* 0x000fe20003800200 */
[----:B--2---:R-:W-:-:S04]  /*7670*/  IADD3 R20, PT, PT, R20, UR5, RZ ;  /* 0x0000000514147c10 */ /* 0x004fc8000fffe0ff */
        /* <DEDUP_REMOVED lines=14> */
.L_x_81:
        /* <DEDUP_REMOVED lines=15> */
.L_x_82:
[----:B------:R-:W-:Y:S05]  /*7850*/  BSYNC.RECONVERGENT B0 ;  /* 0x0000000000007941 */ /* 0x000fea0003800200 */
.L_x_80:
[----:B------:R-:W2:Y:S02]  /*7860*/  LDCU UR5, c[0x0][0x360] ;  /* 0x00006c00ff0577ac */ /* 0x000ea40008000800 */
[----:B--2---:R-:W-:Y:S01]  /*7870*/  ULEA UR5, UR5, UR10, 0x1 ;  /* 0x0000000a05057291 */ /* 0x004fe2000f8e08ff */
[----:B------:R-:W-:Y:S11]  /*7880*/  @P0 BRA `(.L_x_83) ;  /* 0xfffffff400880947 */ /* 0x000ff6000383ffff */
.L_x_70:
[----:B------:R-:W-:Y:S05]  /*7890*/  @!P4 BRA `(.L_x_84) ;  /* 0x0000000400f0c947 */ /* 0x000fea0003800000 */
[----:B01----:R-:W0:Y:S01]  /*78a0*/  S2R R7, SR_CTAID.X ;  /* 0x0000000000077919 */ /* 0x003e220000002500 */
[----:B------:R-:W1:Y:S01]  /*78b0*/  LDCU UR7, c[0x0][0x384] ;  /* 0x00007080ff0777ac */ /* 0x000e620008000800 */
[----:B------:R-:W-:Y:S01]  /*78c0*/  BSSY.RECONVERGENT B0, `(.L_x_85) ;  /* 0x000002d000007945 */ /* 0x000fe20003800200 */
[----:B------:R-:W2:Y:S02]  /*78d0*/  LDCU UR10, c[0x0][0x388] ;  /* 0x00007100ff0a77ac */ /* 0x000ea40008000800 */
[----:B--2---:R-:W-:Y:S01]  /*78e0*/  ISETP.LT.AND P1, PT, R3, UR10, PT ;  /* 0x0000000a03007c0c */ /* 0x004fe2000bf21270 */
[----:B0-----:R-:W-:-:S05]  /*78f0*/  IMAD R7, R7, 0x10, R6 ;  /* 0x0000001007077824 */ /* 0x001fca00078e0206 */
[----:B------:R-:W-:-:S05]  /*7900*/  SHF.L.U32 R7, R7, 0x3, RZ ;  /* 0x0000000307077819 */ /* 0x000fca00000006ff */
[----:B------:R-:W-:-:S04]  /*7910*/  IMAD R8, R6, -0x7, R7 ;  /* 0xfffffff906087824 */ /* 0x000fc800078e0207 */
[----:B------:R-:W-:-:S05]  /*7920*/  VIADD R14, R8, UR5 ;  /* 0x00000005080e7c36 */ /* 0x000fca0008000000 */
[----:B-1----:R-:W-:-:S13]  /*7930*/  ISETP.GE.AND P0, PT, R14, UR7, PT ;  /* 0x000000070e007c0c */ /* 0x002fda000bf06270 */
        /* <DEDUP_REMOVED lines=10> */
[----:B------:R-:W-:-:S04]  /*79e0*/  IMAD R9, R12, 0x408, R9 ;  /* 0x000004080c097824 */ /* 0x000fc800078e0209 */
[----:B------:R-:W-:-:S04]  /*79f0*/  IMAD R9, R12, 0x408, R9 ;  /* 0x000004080c097824 */ /* 0x000fc800078e0209 */
[----:B------:R-:W-:Y:S02]  /*7a00*/  IMAD R12, R12, 0x408, R9 ;  /* 0x000004080c0c7824 */ /* 0x000fe400078e0209 */
[----:B------:R-:W-:-:S05]  /*7a10*/  VIADD R9, R6, UR5 ;  /* 0x0000000506097c36 */ /* 0x000fca0008000000 */
[----:B------:R-:W-:-:S05]  /*7a20*/  LEA R9, R9, R12, 0x3 ;  /* 0x0000000c09097211 */ /* 0x000fca00078e18ff */
[----:B------:R0:W-:Y:S01]  /*7a30*/  STS.64 [R9], RZ ;  /* 0x000000ff09007388 */ /* 0x0001e20000000a00 */
[----:B------:R-:W-:Y:S05]  /*7a40*/  BRA `(.L_x_87) ;  /* 0x0000000000507947 */ /* 0x000fea0003800000 */
.L_x_86:
[----:B------:R-:W0:Y:S01]  /*7a50*/  LDC.64 R12, c[0x0][0x3a8] ;  /* 0x0000ea00ff0c7b82 */ /* 0x000e220000000a00 */
[----:B------:R-:W1:Y:S02]  /*7a60*/  LDCU UR6, c[0x0][0x3b0] ;  /* 0x00007600ff0677ac */ /* 0x000e640008000800 */
        /* <DEDUP_REMOVED lines=12> */
[----:B------:R-:W-:-:S04]  /*7b30*/  IMAD R9, R14, 0x408, R9 ;  /* 0x000004080e097824 */ /* 0x000fc800078e0209 */
[----:B------:R-:W-:-:S04]  /*7b40*/  IMAD R9, R14, 0x408, R9 ;  /* 0x000004080e097824 */ /* 0x000fc800078e0209 */
[----:B------:R-:W-:Y:S01]  /*7b50*/  IMAD R9, R14, 0x408, R9 ;  /* 0x000004080e097824 */ /* 0x000fe200078e0209 */
[----:B------:R-:W-:-:S05]  /*7b60*/  IADD3 R14, PT, PT, R6, UR5, RZ ;  /* 0x00000005060e7c10 */ /* 0x000fca000fffe0ff */
[----:B------:R-:W-:-:S05]  /*7b70*/  IMAD R9, R14, 0x8, R9 ;  /* 0x000000080e097824 */ /* 0x000fca00078e0209 */
[----:B--2---:R1:W-:Y:S02]  /*7b80*/  STS.64 [R9], R12 ;  /* 0x0000000c09007388 */ /* 0x0043e40000000a00 */
.L_x_87:
[----:B------:R-:W-:Y:S05]  /*7b90*/  BSYNC.RECONVERGENT B0 ;  /* 0x0000000000007941 */ /* 0x000fea0003800200 */
.L_x_85:
        /* <DEDUP_REMOVED lines=22> */
.L_x_89:
        /* <DEDUP_REMOVED lines=16> */
.L_x_90:
[----:B------:R-:W-:Y:S05]  /*7e00*/  BSYNC.RECONVERGENT B0 ;  /* 0x0000000000007941 */ /* 0x000fea0003800200 */
.L_x_88:
[----:B------:R-:W-:-:S13]  /*7e10*/  ISETP.NE.AND P0, PT, R5, 0x2, PT ;  /* 0x000000020500780c */ /* 0x000fda0003f05270 */
[----:B------:R-:W-:Y:S05]  /*7e20*/  @!P0 BRA `(.L_x_84) ;  /* 0x00000000008c8947 */ /* 0x000fea0003800000 */
[----:B------:R-:W2:Y:S01]  /*7e30*/  LDCU UR5, c[0x0][0x360] ;  /* 0x00006c00ff0577ac */ /* 0x000ea20008000800 */
[----:B------:R-:W-:Y:S01]  /*7e40*/  ISETP.LT.AND P1, PT, R3, UR10, PT ;  /* 0x0000000a03007c0c */ /* 0x000fe2000bf21270 */
[----:B------:R-:W-:Y:S01]  /*7e50*/  BSSY.RECONVERGENT B0, `(.L_x_84) ;  /* 0x0000020000007945 */ /* 0x000fe20003800200 */
[----:B--2---:R-:W-:-:S04]  /*7e60*/  IADD3 R14, PT, PT, R14, UR5, RZ ;  /* 0x000000050e0e7c10 */ /* 0x004fc8000fffe0ff */
[----:B------:R-:W-:-:S13]  /*7e70*/  ISETP.GE.AND P0, PT, R14, UR7, PT ;  /* 0x000000070e007c0c */ /* 0x000fda000bf06270 */
[----:B------:R-:W-:Y:S05]  /*7e80*/  @!P0 BRA P1, `(.L_x_91) ;  /* 0x0000000000308947 */ /* 0x000fea0000800000 */
[----:B0-----:R-:W0:Y:S08]  /*7e90*/  LDC R9, c[0x0][0x360] ;  /* 0x0000d800ff097b82 */ /* 0x001e300000000800 */
[----:B-1----:R-:W1:Y:S02]  /*7ea0*/  LDC R8, c[0x0][0x364] ;  /* 0x0000d900ff087b82 */ /* 0x002e640000000800 */
        /* <DEDUP_REMOVED lines=10> */
.L_x_91:
        /* <DEDUP_REMOVED lines=16> */
.L_x_92:
[----:B------:R-:W-:Y:S05]  /*8050*/  BSYNC.RECONVERGENT B0 ;  /* 0x0000000000007941 */ /* 0x000fea0003800200 */
.L_x_84:
[----:B------:R-:W3:Y:S01]  /*8060*/  LDCU UR5, c[0x0][0x360] ;  /* 0x00006c00ff0577ac */ /* 0x000ee20008000800 */
[----:B--2---:R-:W2:Y:S01]  /*8070*/  LDCU UR6, c[0x0][0x364] ;  /* 0x00006c80ff0677ac */ /* 0x004ea20008000800 */
[----:B---3--:R-:W-:-:S03]  /*8080*/  UISETP.GT.U32.AND UP0, UPT, UR5, 0x2a, UPT ;  /* 0x0000002a0500788c */ /* 0x008fc6000bf04070 */
[----:B------:R-:W-:Y:S01]  /*8090*/  UMOV UR5, URZ ;  /* 0x000000ff00057c82 */ /* 0x000fe20008000000 */
[----:B--2---:R-:W-:-:S05]  /*80a0*/  VIADD R3, R3, UR6 ;  /* 0x0000000603037c36 */ /* 0x004fca0008000000 */
[----:B------:R-:W-:Y:S05]  /*80b0*/  BRA.U UP0, `(.L_x_93) ;  /* 0x0000000900bc7547 */ /* 0x000fea000b800000 */
[----:B01----:R-:W0:Y:S01]  /*80c0*/  S2R R7, SR_CTAID.X ;  /* 0x0000000000077919 */ /* 0x003e220000002500 */
[----:B------:R-:W1:Y:S01]  /*80d0*/  LDCU UR13, c[0x0][0x3b0] ;  /* 0x00007600ff0d77ac */ /* 0x000e620008000800 */
[----:B------:R-:W2:Y:S01]  /*80e0*/  LDCU UR12, c[0x0][0x388] ;  /* 0x00007100ff0c77ac */ /* 0x000ea20008000800 */
[----:B------:R-:W3:Y:S01]  /*80f0*/  LDCU UR11, c[0x0][0x384] ;  /* 0x00007080ff0b77ac */ /* 0x000ee20008000800 */
[----:B------:R-:W-:Y:S01]  /*8100*/  UMOV UR5, URZ ;  /* 0x000000ff00057c82 */ /* 0x000fe20008000000 */
[----:B------:R-:W-:Y:S01]  /*8110*/  UMOV UR6, URZ ;  /* 0x000000ff00067c82 */ /* 0x000fe20008000000 */
[----:B0-----:R-:W-:-:S05]  /*8120*/  LEA R7, R7, R6, 0x4 ;  /* 0x0000000607077211 */ /* 0x001fca00078e20ff */
[----:B------:R-:W-:-:S04]  /*8130*/  IMAD.SHL.U32 R7, R7, 0x8, RZ ;  /* 0x0000000807077824 */ /* 0x000fc800078e00ff */
[----:B-123--:R-:W-:-:S07]  /*8140*/  IMAD R8, R6, -0x7, R7 ;  /* 0xfffffff906087824 */ /* 0x00efce00078e0207 */
.L_x_106:
        /* <DEDUP_REMOVED lines=8> */
[----:B------:R-:W1:Y:S01]  /*81d0*/  LDC R9, c[0x0][0x364] ;  /* 0x0000d900ff097b82 */ /* 0x000e620000000800 */
[----:B------:R-:W-:Y:S01]  /*81e0*/  MOV R6, 0x400 ;  /* 0x0000040000067802 */ /* 0x000fe20000000f00 */
[----:B------:R-:W2:Y:S04]  /*81f0*/  S2R R0, SR_TID.Y ;  /* 0x0000000000007919 */ /* 0x000ea80000002200 */
[----:B------:R-:W-:-:S05]  /*8200*/  VIADD R6, R6, 0x2400 ;  /* 0x0000240006067836 */ /* 0x000fca0000000000 */
[----:B0-----:R-:W-:Y:S02]  /*8210*/  LEA R7, R7, R6, 0x18 ;  /* 0x0000000607077211 */ /* 0x001fe400078ec0ff */
[----:B------:R-:W0:Y:S03]  /*8220*/  S2R R6, SR_TID.X ;  /* 0x0000000000067919 */ /* 0x000e260000002100 */
[----:B--2---:R-:W-:-:S04]  /*8230*/  IMAD R7, R0, 0x408, R7 ;  /* 0x0000040800077824 */ /* 0x004fc800078e0207 */
[----:B-1----:R-:W-:-:S04]  /*8240*/  IMAD R8, R9, 0x408, R7 ;  /* 0x0000040809087824 */ /* 0x002fc800078e0207 */
[----:B------:R-:W-:-:S04]  /*8250*/  IMAD R8, R9, 0x408, R8 ;  /* 0x0000040809087824 */ /* 0x000fc800078e0208 */
[----:B------:R-:W-:-:S04]  /*8260*/  IMAD R8, R9, 0x408, R8 ;  /* 0x0000040809087824 */ /* 0x000fc800078e0208 */
[----:B------:R-:W-:-:S04]  /*8270*/  IMAD R8, R9, 0x408, R8 ;  /* 0x0000040809087824 */ /* 0x000fc800078e0208 */
[----:B------:R-:W-:-:S04]  /*8280*/  IMAD R8, R9, 0x408, R8 ;  /* 0x0000040809087824 */ /* 0x000fc800078e0208 */
[----:B------:R-:W-:-:S04]  /*8290*/  IMAD R8, R9, 0x408, R8 ;  /* 0x0000040809087824 */ /* 0x000fc800078e0208 */
[----:B------:R-:W-:Y:S01]  /*82a0*/  IMAD R9, R9, 0x408, R8 ;  /* 0x0000040809097824 */ /* 0x000fe200078e0208 */
[----:B0-----:R-:W-:-:S05]  /*82b0*/  IADD3 R8, PT, PT, R6, UR5, RZ ;  /* 0x0000000506087c10 */ /* 0x001fca000fffe0ff */
[----:B------:R-:W-:-:S05]  /*82c0*/  IMAD R8, R8, 0x8, R9 ;  /* 0x0000000808087824 */ /* 0x000fca00078e0209 */
[----:B------:R0:W-:Y:S01]  /*82d0*/  STS.64 [R8], RZ ;  /* 0x000000ff08007388 */ /* 0x0001e20000000a00 */
[----:B------:R-:W-:Y:S05]  /*82e0*/  BRA `(.L_x_96) ;  /* 0x0000000000587947 */ /* 0x000fea0003800000 */
.L_x_95:
[----:B------:R-:W0:Y:S01]  /*82f0*/  LDC.64 R8, c[0x0][0x3a8] ;  /* 0x0000ea00ff087b82 */ /* 0x000e220000000a00 */
[----:B------:R-:W-:-:S04]  /*8300*/  IMAD R7, R3, UR13, R0 ;  /* 0x0000000d03077c24 */ /* 0x000fc8000f8e0200 */
[----:B0-----:R-:W-:-:S06]  /*8310*/  IMAD.WIDE R8, R7, 0x8, R8 ;  /* 0x0000000807087825 */ /* 0x001fcc00078e0208 */
[----:B------:R-:W2:Y:S01]  /*8320*/  LDG.E.64.CONSTANT R8, desc[UR8][R8.64] ;  /* 0x0000000808087981 */ /* 0x000ea2000c1e9b00 */
[----:B------:R-:W0:Y:S01]  /*8330*/  LDC R13, c[0x0][0x364] ;  /* 0x0000d900ff0d7b82 */ /* 0x000e220000000800 */
[----:B------:R-:W-:Y:S01]  /*8340*/  MOV R6, 0x400 ;  /* 0x0000040000067802 */ /* 0x000fe20000000f00 */
[----:B------:R-:W1:Y:S03]  /*8350*/  S2R R7, SR_CgaCtaId ;  /* 0x0000000000077919 */ /* 0x000e660000008800 */
[----:B------:R-:W-:Y:S01]  /*8360*/  IADD3 R6, PT, PT, R6, 0x2400, RZ ;  /* 0x0000240006067810 */ /* 0x000fe20007ffe0ff */
[----:B------:R-:W3:Y:S03]  /*8370*/  S2R R0, SR_TID.Y ;  /* 0x0000000000007919 */ /* 0x000ee60000002200 */
[----:B-1----:R-:W-:-:S02]  /*8380*/  LEA R7, R7, R6, 0x18 ;  /* 0x0000000607077211 */ /* 0x002fc400078ec0ff */
[----:B------:R-:W1:Y:S03]  /*8390*/  S2R R6, SR_TID.X ;  /* 0x0000000000067919 */ /* 0x000e660000002100 */
[----:B---3--:R-:W-:-:S04]  /*83a0*/  IMAD R7, R0, 0x408, R7 ;  /* 0x0000040800077824 */ /* 0x008fc800078e0207 */
[----:B0-----:R-:W-:-:S04]  /*83b0*/  IMAD R12, R13, 0x408, R7 ;  /* 0x000004080d0c7824 */ /* 0x001fc800078e0207 */
[----:B------:R-:W-:-:S04]  /*83c0*/  IMAD R12, R13, 0x408, R12 ;  /* 0x000004080d0c7824 */ /* 0x000fc800078e020c */
[----:B------:R-:W-:-:S04]  /*83d0*/  IMAD R12, R13, 0x408, R12 ;  /* 0x000004080d0c7824 */ /* 0x000fc800078e020c */
[----:B------:R-:W-:-:S04]  /*83e0*/  IMAD R12, R13, 0x408, R12 ;  /* 0x000004080d0c7824 */ /* 0x000fc800078e020c */
[----:B------:R-:W-:-:S04]  /*83f0*/  IMAD R12, R13, 0x408, R12 ;  /* 0x000004080d0c7824 */ /* 0x000fc800078e020c */
[----:B------:R-:W-:-:S04]  /*8400*/  IMAD R12, R13, 0x408, R12 ;  /* 0x000004080d0c7824 */ /* 0x000fc800078e020c */
[----:B------:R-:W-:Y:S02]  /*8410*/  IMAD R12, R13, 0x408, R12 ;  /* 0x000004080d0c7824 */ /* 0x000fe400078e020c */
[----:B-1----:R-:W-:-:S05]  /*8420*/  VIADD R13, R6, UR5 ;  /* 0x00000005060d7c36 */ /* 0x002fca0008000000 */
[----:B------:R-:W-:-:S05]  /*8430*/  LEA R13, R13, R12, 0x3 ;  /* 0x0000000c0d0d7211 */ /* 0x000fca00078e18ff */
[----:B--2---:R1:W-:Y:S02]  /*8440*/  STS.64 [R13], R8 ;  /* 0x000000080d007388 */ /* 0x0043e40000000a00 */
.L_x_96:
[----:B------:R-:W-:Y:S05]  /*8450*/  BSYNC.RECONVERGENT B0 ;  /* 0x0000000000007941 */ /* 0x000fea0003800200 */
.L_x_94:
        /* <DEDUP_REMOVED lines=24> */
.L_x_98:
        /* <DEDUP_REMOVED lines=16> */
.L_x_99:
[----:B------:R-:W-:Y:S05]  /*86e0*/  BSYNC.RECONVERGENT B0 ;  /* 0x0000000000007941 */ /* 0x000fea0003800200 */
.L_x_97:
        /* <DEDUP_REMOVED lines=20> */
.L_x_101:
        /* <DEDUP_REMOVED lines=16> */
.L_x_102:
[----:B------:R-:W-:Y:S05]  /*8930*/  BSYNC.RECONVERGENT B0 ;  /* 0x0000000000007941 */ /* 0x000fea0003800200 */
.L_x_100:
        /* <DEDUP_REMOVED lines=19> */
.L_x_104:
        /* <DEDUP_REMOVED lines=16> */
.L_x_105:
[----:B------:R-:W-:Y:S05]  /*8b70*/  BSYNC.RECONVERGENT B0 ;  /* 0x0000000000007941 */ /* 0x000fea0003800200 */
.L_x_103:
[----:B------:R-:W2:Y:S02]  /*8b80*/  LDCU UR5, c[0x0][0x360] ;  /* 0x00006c00ff0577ac */ /* 0x000ea40008000800 */
[----:B--2---:R-:W-:Y:S01]  /*8b90*/  ULEA UR5, UR5, UR10, 0x1 ;  /* 0x0000000a05057291 */ /* 0x004fe2000f8e08ff */
[----:B------:R-:W-:Y:S11]  /*8ba0*/  @P0 BRA `(.L_x_106) ;  /* 0xfffffff400680947 */ /* 0x000ff6000383ffff */
.L_x_93:
        /* <DEDUP_REMOVED lines=29> */
.L_x_108:
        /* <DEDUP_REMOVED lines=15> */
[----:B------:R-:W-:-:S04]  /*8e70*/  IMAD R12, R13, 0x408, R12 ;  /* 0x000004080d0c7824 */ /* 0x000fc800078e020c */
[----:B------:R-:W-:-:S04]  /*8e80*/  IMAD R12, R13, 0x408, R12 ;  /* 0x000004080d0c7824 */ /* 0x000fc800078e020c */
[----:B------:R-:W-:Y:S02]  /*8e90*/  IMAD R12, R13, 0x408, R12 ;  /* 0x000004080d0c7824 */ /* 0x000fe400078e020c */
[----:B------:R-:W-:-:S05]  /*8ea0*/  VIADD R13, R6, UR5 ;  /* 0x00000005060d7c36 */ /* 0x000fca0008000000 */
[----:B------:R-:W-:-:S05]  /*8eb0*/  LEA R13, R13, R12, 0x3 ;  /* 0x0000000c0d0d7211 */ /* 0x000fca00078e18ff */
[----:B--2---:R1:W-:Y:S02]  /*8ec0*/  STS.64 [R13], R8 ;  /* 0x000000080d007388 */ /* 0x0043e40000000a00 */
.L_x_109:
[----:B------:R-:W-:Y:S05]  /*8ed0*/  BSYNC.RECONVERGENT B0 ;  /* 0x0000000000007941 */ /* 0x000fea0003800200 */
.L_x_107:
        /* <DEDUP_REMOVED lines=23> */
.L_x_111:
        /* <DEDUP_REMOVED lines=17> */
.L_x_112:
[----:B------:R-:W-:Y:S05]  /*9160*/  BSYNC.RECONVERGENT B0 ;  /* 0x0000000000007941 */ /* 0x000fea0003800200 */
.L_x_110:
        /* <DEDUP_REMOVED lines=21> */
.L_x_113:
[----:B0-----:R-:W0:Y:S01]  /*92c0*/  LDC.64 R8, c[0x0][0x3a8] ;  /* 0x0000ea00ff087b82 */ /* 0x001e220000000a00 */
[----:B------:R-:W2:Y:S02]  /*92d0*/  LDCU UR5, c[0x0][0x3b0] ;  /* 0x00007600ff0577ac */ /* 0x000ea40008000800 */
[----:B--2---:R-:W-:-:S04]  /*92e0*/  IMAD R3, R3, UR5, R14 ;  /* 0x0000000503037c24 */ /* 0x004fc8000f8e020e */
[----:B0-----:R-:W-:-:S06]  /*92f0*/  IMAD.WIDE R8, R3, 0x8, R8 ;  /* 0x0000000803087825 */ /* 0x001fcc00078e0208 */
[----:B------:R-:W2:Y:S01]  /*9300*/  LDG.E.64.CONSTANT R8, desc[UR8][R8.64] ;  /* 0x0000000808087981 */ /* 0x000ea2000c1e9b00 */
[----:B-1----:R-:W0:Y:S08]  /*9310*/  LDC R7, c[0x0][0x360] ;  /* 0x0000d800ff077b82 */ /* 0x002e300000000800 */
        /* <DEDUP_REMOVED lines=11> */
.L_x_114:
[----:B------:R-:W-:Y:S05]  /*93d0*/  BSYNC.RECONVERGENT B0 ;  /* 0x0000000000007941 */ /* 0x000fea0003800200 */
.L_x_9:
[----:B01----:R-:W0:Y:S01]  /*93e0*/  S2R R7, SR_CgaCtaId ;  /* 0x0000000000077919 */ /* 0x003e220000008800 */
[----:B------:R-:W-:Y:S01]  /*93f0*/  MOV R0, 0x400 ;  /* 0x0000040000007802 */ /* 0x000fe20000000f00 */
[----:B------:R-:W1:Y:S01]  /*9400*/  LDCU UR5, c[0x0][0x388] ;  /* 0x00007100ff0577ac */ /* 0x000e620008000800 */
[----:B------:R-:W5:Y:S02]  /*9410*/  S2R R3, SR_TID.Y ;  /* 0x0000000000037919 */ /* 0x000f640000002200 */
[----:B---3--:R-:W-:Y:S01]  /*9420*/  IADD3 R8, PT, PT, R0, 0x2400, RZ ;  /* 0x0000240000087810 */ /* 0x008fe20007ffe0ff */
[----:B------:R-:W-:-:S04]  /*9430*/  UIADD3 UR4, UPT, UPT, UR4, 0x8, URZ ;  /* 0x0000000804047890 */ /* 0x000fc8000fffe0ff */
[----:B-1----:R-:W-:Y:S01]  /*9440*/  UISETP.GE.AND UP0, UPT, UR4, UR5, UPT ;  /* 0x000000050400728c */ /* 0x002fe2000bf06270 */
[C---:B0-----:R-:W-:Y:S02]  /*9450*/  LEA R0, R7.reuse, R0, 0x18 ;  /* 0x0000000007007211 */ /* 0x041fe400078ec0ff */
[----:B------:R-:W-:-:S03]  /*9460*/  LEA R7, R7, R8, 0x18 ;  /* 0x0000000807077211 */ /* 0x000fc600078ec0ff */
[----:B-----5:R-:W-:Y:S01]  /*9470*/  IMAD R0, R3, 0x240, R0 ;  /* 0x0000024003007824 */ /* 0x020fe200078e0200 */
[----:B------:R-:W-:Y:S01]  /*9480*/  BAR.SYNC.DEFER_BLOCKING 0x0 ;  /* 0x0000000000007b1d */ /* 0x000fe20000010000 */
[----:B------:R-:W-:-:S05]  /*9490*/  IMAD R6, R6, 0x40, R7 ;  /* 0x0000004006067824 */ /* 0x000fca00078e0207 */
[----:B--2---:R-:W-:Y:S04]  /*94a0*/  LDS.128 R12, [R0] ;  /* 0x00000000000c7984 */ /* 0x004fe80000000c00 */
[----:B------:R-:W0:Y:S04]  /*94b0*/  LDS.128 R20, [R6] ;  /* 0x0000000006147984 */ /* 0x000e280000000c00 */
[----:B------:R-:W1:Y:S04]  /*94c0*/  LDS.128 R24, [R6+0x10] ;  /* 0x0000100006187984 */ /* 0x000e680000000c00 */
[----:B------:R-:W2:Y:S04]  /*94d0*/  LDS.128 R32, [R6+0x20] ;  /* 0x0000200006207984 */ /* 0x000ea80000000c00 */
[----:B------:R-:W3:Y:S04]  /*94e0*/  LDS.128 R40, [R6+0x30] ;  /* 0x0000300006287984 */ /* 0x000ee80000000c00 */
[----:B------:R-:W5:Y:S04]  /*94f0*/  LDS.64 R154, [R0+0x48] ;  /* 0x00004800009a7984 */ /* 0x000f680000000a00 */
[----:B------:R-:W4:Y:S01]  /*9500*/  LDS.64 R162, [R0+0xd8] ;  /* 0x0000d80000a27984 */ /* 0x000f220000000a00 */
[----:B0-----:R-:W-:-:S02]  /*9510*/  DFMA R104, R12, R20, R104 ;  /* 0x000000140c68722b */ /* 0x001fc40000000068 */
[C---:B------:R-:W-:Y:S02]  /*9520*/  DFMA R120, R12.reuse, R22, R120 ;  /* 0x000000160c78722b */ /* 0x040fe40000000078 */
[C---:B-1----:R-:W-:Y:S02]  /*9530*/  DFMA R152, R12.reuse, R24, R152 ;  /* 0x000000180c98722b */ /* 0x042fe40000000098 */
[C---:B------:R-:W-:Y:S02]  /*9540*/  DFMA R62, R12.reuse, R26, R62 ;  /* 0x0000001a0c3e722b */ /* 0x040fe4000000003e */
[C---:B--2---:R-:W-:Y:S02]  /*9550*/  DFMA R52, R12.reuse, R32, R52 ;  /* 0x000000200c34722b */ /* 0x044fe40000000034 */
[C---:B------:R-:W-:Y:S02]  /*9560*/  DFMA R46, R12.reuse, R34, R46 ;  /* 0x000000220c2e722b */ /* 0x040fe4000000002e */
[----:B---3--:R-:W-:-:S02]  /*9570*/  DFMA R36, R12, R40, R36 ;  /* 0x000000280c24722b */ /* 0x008fc40000000024 */
[----:B------:R-:W-:Y:S01]  /*9580*/  DFMA R12, R12, R42, R10 ;  /* 0x0000002a0c0c722b */ /* 0x000fe2000000000a */
[----:B------:R-:W0:Y:S01]  /*9590*/  LDS.128 R8, [R0+0x90] ;  /* 0x0000900000087984 */ /* 0x000e220000000c00 */
[C---:B-----5:R-:W-:Y:S02]  /*95a0*/  DFMA R94, R154.reuse, R20, R94 ;  /* 0x000000149a5e722b */ /* 0x060fe4000000005e */
[C---:B------:R-:W-:Y:S02]  /*95b0*/  DFMA R112, R154.reuse, R22, R112 ;  /* 0x000000169a70722b */ /* 0x040fe40000000070 */
[C---:B------:R-:W-:Y:S02]  /*95c0*/  DFMA R132, R154.reuse, R24, R132 ;  /* 0x000000189a84722b */ /* 0x040fe40000000084 */
[C---:B------:R-:W-:Y:S02]  /*95d0*/  DFMA R148, R154.reuse, R26, R148 ;  /* 0x0000001a9a94722b */ /* 0x040fe40000000094 */
[----:B------:R-:W-:-:S02]  /*95e0*/  DFMA R82, R154, R32, R82 ;  /* 0x000000209a52722b */ /* 0x000fc40000000052 */
[C---:B------:R-:W-:Y:S02]  /*95f0*/  DFMA R98, R154.reuse, R34, R98 ;  /* 0x000000229a62722b */ /* 0x040fe40000000062 */
[C---:B------:R-:W-:Y:S02]  /*9600*/  DFMA R118, R154.reuse, R40, R118 ;  /* 0x000000289a76722b */ /* 0x040fe40000000076 */
[----:B------:R-:W-:Y:S02]  /*9610*/  DFMA R48, R154, R42, R48 ;  /* 0x0000002a9a30722b */ /* 0x000fe40000000030 */
[C---:B----4-:R-:W-:Y:S02]  /*9620*/  DFMA R88, R162.reuse, R20, R88 ;  /* 0x00000014a258722b */ /* 0x050fe40000000058 */
[C---:B------:R-:W-:Y:S02]  /*9630*/  DFMA R110, R162.reuse, R22, R110 ;  /* 0x00000016a26e722b */ /* 0x040fe4000000006e */
[----:B------:R-:W-:-:S02]  /*9640*/  DFMA R124, R162, R24, R124 ;  /* 0x00000018a27c722b */ /* 0x000fc4000000007c */
[C---:B------:R-:W-:Y:S02]  /*9650*/  DFMA R144, R162.reuse, R26, R144 ;  /* 0x0000001aa290722b */ /* 0x040fe40000000090 */
[C---:B------:R-:W-:Y:S02]  /*9660*/  DFMA R154, R162.reuse, R32, R58 ;  /* 0x00000020a29a722b */ /* 0x040fe4000000003a */
[C---:B------:R-:W-:Y:S02]  /*9670*/  DFMA R160, R162.reuse, R34, R56 ;  /* 0x00000022a2a0722b */ /* 0x040fe40000000038 */
[C---:B------:R-:W-:Y:S01]  /*9680*/  DFMA R84, R162.reuse, R40, R84 ;  /* 0x00000028a254722b */ /* 0x040fe20000000054 */
[----:B------:R-:W1:Y:S01]  /*9690*/  LDS.64 R56, [R0+0x168] ;  /* 0x0001680000387984 */ /* 0x000e620000000a00 */
[----:B------:R-:W-:Y:S02]  /*96a0*/  DFMA R162, R162, R42, R16 ;  /* 0x0000002aa2a2722b */ /* 0x000fe40000000010 */
[----:B0-----:R-:W-:-:S02]  /*96b0*/  DFMA R102, R8, R20, R102 ;  /* 0x000000140866722b */ /* 0x001fc40000000066 */
[C---:B------:R-:W-:Y:S02]  /*96c0*/  DFMA R106, R8.reuse, R22, R106 ;  /* 0x00000016086a722b */ /* 0x040fe4000000006a */
[C---:B------:R-:W-:Y:S02]  /*96d0*/  DFMA R134, R8.reuse, R24, R134 ;  /* 0x000000180886722b */ /* 0x040fe40000000086 */
[C---:B------:R-:W-:Y:S02]  /*96e0*/  DFMA R146, R8.reuse, R26, R146 ;  /* 0x0000001a0892722b */ /* 0x040fe40000000092 */
[C---:B------:R-:W-:Y:S02]  /*96f0*/  DFMA R74, R8.reuse, R32, R74 ;  /* 0x00000020084a722b */ /* 0x040fe4000000004a */
[C---:B------:R-:W-:Y:S02]  /*9700*/  DFMA R70, R8.reuse, R34, R70 ;  /* 0x000000220846722b */ /* 0x040fe40000000046 */
[----:B------:R-:W-:-:S02]  /*9710*/  DFMA R66, R8, R40, R66 ;  /* 0x000000280842722b */ /* 0x000fc40000000042 */
[----:B------:R-:W-:Y:S01]  /*9720*/  DFMA R8, R8, R42, R18 ;  /* 0x0000002a0808722b */ /* 0x000fe20000000012 */
[----:B------:R-:W0:Y:S01]  /*9730*/  LDS.128 R16, [R0+0x120] ;  /* 0x0001200000107984 */ /* 0x000e220000000c00 */
[C---:B-1----:R-:W-:Y:S02]  /*9740*/  DFMA R44, R56.reuse, R20, R44 ;  /* 0x00000014382c722b */ /* 0x042fe4000000002c */
[C---:B------:R-:W-:Y:S02]  /*9750*/  DFMA R100, R56.reuse, R22, R100 ;  /* 0x000000163864722b */ /* 0x040fe40000000064 */
[C---:B------:R-:W-:Y:S02]  /*9760*/  DFMA R128, R56.reuse, R24, R128 ;  /* 0x000000183880722b */ /* 0x040fe40000000080 */
[C---:B------:R-:W-:Y:S02]  /*9770*/  DFMA R140, R56.reuse, R26, R140 ;  /* 0x0000001a388c722b */ /* 0x040fe4000000008c */
[----:B------:R-:W-:-:S02]  /*9780*/  DFMA R92, R56, R32, R92 ;  /* 0x00000020385c722b */ /* 0x000fc4000000005c */
[C---:B------:R-:W-:Y:S02]  /*9790*/  DFMA R68, R56.reuse, R34, R68 ;  /* 0x000000223844722b */ /* 0x040fe40000000044 */
[C---:B------:R-:W-:Y:S02]  /*97a0*/  DFMA R60, R56.reuse, R40, R60 ;  /* 0x00000028383c722b */ /* 0x040fe4000000003c */
[----:B------:R-:W-:Y:S01]  /*97b0*/  DFMA R64, R56, R42, R64 ;  /* 0x0000002a3840722b */ /* 0x000fe20000000040 */
[----:B------:R-:W1:Y:S01]  /*97c0*/  LDS.128 R56, [R0+0x1b0] ;  /* 0x0001b00000387984 */ /* 0x000e620000000c00 */
[C---:B0-----:R-:W-:Y:S02]  /*97d0*/  DFMA R96, R16.reuse, R20, R96 ;  /* 0x000000141060722b */ /* 0x041fe40000000060 */
[C---:B------:R-:W-:Y:S02]  /*97e0*/  DFMA R114, R16.reuse, R22, R114 ;  /* 0x000000161072722b */ /* 0x040fe40000000072 */
[----:B------:R-:W-:-:S02]  /*97f0*/  DFMA R130, R16, R24, R130 ;  /* 0x000000181082722b */ /* 0x000fc40000000082 */
[C---:B------:R-:W-:Y:S02]  /*9800*/  DFMA R142, R16.reuse, R26, R142 ;  /* 0x0000001a108e722b */ /* 0x040fe4000000008e */
[C---:B------:R-:W-:Y:S02]  /*9810*/  DFMA R72, R16.reuse, R32, R72 ;  /* 0x000000201048722b */ /* 0x040fe40000000048 */
[C---:B------:R-:W-:Y:S02]  /*9820*/  DFMA R76, R16.reuse, R34, R76 ;  /* 0x00000022104c722b */ /* 0x040fe4000000004c */
[C---:B------:R-:W-:Y:S02]  /*9830*/  DFMA R78, R16.reuse, R40, R78 ;  /* 0x00000028104e722b */ /* 0x040fe4000000004e */
[----:B------:R-:W-:Y:S01]  /*9840*/  DFMA R16, R16, R42, R30 ;  /* 0x0000002a1010722b */ /* 0x000fe2000000001e */
[----:B------:R-:W0:Y:S01]  /*9850*/  LDS.64 R30, [R0+0x1f8] ;  /* 0x0001f800001e7984 */ /* 0x000e220000000a00 */
[----:B-1----:R-:W-:-:S02]  /*9860*/  DFMA R108, R56, R20, R108 ;  /* 0x00000014386c722b */ /* 0x002fc4000000006c */
[C---:B------:R-:W-:Y:S02]  /*9870*/  DFMA R126, R56.reuse, R22, R126 ;  /* 0x00000016387e722b */ /* 0x040fe4000000007e */
[C---:B------:R-:W-:Y:S02]  /*9880*/  DFMA R122, R56.reuse, R24, R122 ;  /* 0x00000018387a722b */ /* 0x040fe4000000007a */
[C---:B------:R-:W-:Y:S02]  /*9890*/  DFMA R136, R56.reuse, R26, R136 ;  /* 0x0000001a3888722b */ /* 0x040fe40000000088 */
[C---:B------:R-:W-:Y:S02]  /*98a0*/  DFMA R38, R56.reuse, R32, R38 ;  /* 0x000000203826722b */ /* 0x040fe40000000026 */
[C---:B------:R-:W-:Y:S02]  /*98b0*/  DFMA R90, R56.reuse, R34, R90 ;  /* 0x00000022385a722b */ /* 0x040fe4000000005a */
[----:B------:R-:W-:-:S02]  /*98c0*/  DFMA R80, R56, R40, R80 ;  /* 0x000000283850722b */ /* 0x000fc40000000050 */
[----:B------:R-:W-:Y:S02]  /*98d0*/  DFMA R54, R56, R42, R54 ;  /* 0x0000002a3836722b */ /* 0x000fe40000000036 */
[C---:B0-----:R-:W-:Y:S02]  /*98e0*/  DFMA R56, R30.reuse, R20, R28 ;  /* 0x000000141e38722b */ /* 0x041fe4000000001c */
[C---:B------:R-:W-:Y:S02]  /*98f0*/  DFMA R116, R30.reuse, R22, R116 ;  /* 0x000000161e74722b */ /* 0x040fe40000000074 */
[C---:B------:R-:W-:Y:S01]  /*9900*/  DFMA R138, R30.reuse, R24, R138 ;  /* 0x000000181e8a722b */ /* 0x040fe2000000008a */
[----:B------:R-:W0:Y:S01]  /*9910*/  LDS.128 R20, [R6+0x410] ;  /* 0x0004100006147984 */ /* 0x000e220000000c00 */
[C---:B------:R-:W-:Y:S02]  /*9920*/  DFMA R150, R30.reuse, R26, R150 ;  /* 0x0000001a1e96722b */ /* 0x040fe40000000096 */
[C---:B------:R-:W-:Y:S01]  /*9930*/  DFMA R32, R30.reuse, R32, R86 ;  /* 0x000000201e20722b */ /* 0x040fe20000000056 */
[----:B------:R-:W1:Y:S01]  /*9940*/  LDS.128 R24, [R6+0x420] ;  /* 0x0004200006187984 */ /* 0x000e620000000c00 */
[----:B------:R-:W-:-:S02]  /*9950*/  DFMA R34, R30, R34, R50 ;  /* 0x000000221e22722b */ /* 0x000fc40000000032 */
[C---:B------:R-:W-:Y:S01]  /*9960*/  DFMA R40, R30.reuse, R40, R156 ;  /* 0x000000281e28722b */ /* 0x040fe2000000009c */
[----:B------:R-:W2:Y:S01]  /*9970*/  LDS.64 R50, [R6+0x408] ;  /* 0x0004080006327984 */ /* 0x000ea20000000a00 */
[----:B------:R-:W-:-:S03]  /*9980*/  DFMA R158, R30, R42, R158 ;  /* 0x0000002a1e9e722b */ /* 0x000fc6000000009e */
[----:B------:R-:W3:Y:S04]  /*9990*/  LDS.64 R42, [R6+0x440] ;  /* 0x00044000062a7984 */ /* 0x000ee80000000a00 */
[----:B------:R-:W4:Y:S01]  /*99a0*/  LDS.128 R28, [R6+0x430] ;  /* 0x00043000061c7984 */ /* 0x000f220000000c00 */
[----:B0-----:R-:W-:Y:S02]  /*99b0*/  DFMA R106, R20, R10, R106 ;  /* 0x0000000a146a722b */ /* 0x001fe4000000006a */
[----:B------:R-:W-:Y:S02]  /*99c0*/  DFMA R134, R10, R22, R134 ;  /* 0x000000160a86722b */ /* 0x000fe40000000086 */
[----:B-1----:R-:W-:Y:S02]  /*99d0*/  DFMA R146, R24, R10, R146 ;  /* 0x0000000a1892722b */ /* 0x002fe40000000092 */
[----:B------:R-:W-:-:S02]  /*99e0*/  DFMA R74, R10, R26, R74 ;  /* 0x0000001a0a4a722b */ /* 0x000fc4000000004a */
[C---:B--2---:R-:W-:Y:S02]  /*99f0*/  DFMA R102, R50.reuse, R10, R102 ;  /* 0x0000000a3266722b */ /* 0x044fe40000000066 */
[----:B------:R-:W-:Y:S02]  /*9a00*/  DFMA R104, R50, R14, R104 ;  /* 0x0000000e3268722b */ /* 0x000fe40000000068 */
[----:B---3--:R-:W-:Y:S02]  /*9a10*/  DFMA R156, R42, R10, R8 ;  /* 0x0000000a2a9c722b */ /* 0x008fe40000000008 */
[----:B------:R-:W-:Y:S02]  /*9a20*/  DFMA R120, R20, R14, R120 ;  /* 0x0000000e1478722b */ /* 0x000fe40000000078 */
[----:B----4-:R-:W-:Y:S02]  /*9a30*/  DFMA R70, R28, R10, R70 ;  /* 0x0000000a1c46722b */ /* 0x010fe40000000046 */
[----:B------:R-:W-:-:S02]  /*9a40*/  DFMA R66, R10, R30, R66 ;  /* 0x0000001e0a42722b */ /* 0x000fc40000000042 */
[----:B------:R-:W-:Y:S01]  /*9a50*/  DFMA R152, R14, R22, R152 ;  /* 0x000000160e98722b */ /* 0x000fe20000000098 */
[----:B------:R-:W0:Y:S01]  /*9a60*/  LDS.128 R8, [R0+0xe0] ;  /* 0x0000e00000087984 */ /* 0x000e220000000c00 */
[----:B------:R-:W-:Y:S02]  /*9a70*/  DFMA R62, R24, R14, R62 ;  /* 0x0000000e183e722b */ /* 0x000fe4000000003e */
[----:B------:R-:W-:Y:S02]  /*9a80*/  DFMA R52, R14, R26, R52 ;  /* 0x0000001a0e34722b */ /* 0x000fe40000000034 */
[----:B------:R-:W-:Y:S02]  /*9a90*/  DFMA R46, R28, R14, R46 ;  /* 0x0000000e1c2e722b */ /* 0x000fe4000000002e */
[----:B------:R-:W-:Y:S02]  /*9aa0*/  DFMA R36, R14, R30, R36 ;  /* 0x0000001e0e24722b */ /* 0x000fe40000000024 */
[----:B------:R-:W-:Y:S01]  /*9ab0*/  DFMA R86, R42, R14, R12 ;  /* 0x0000000e2a56722b */ /* 0x000fe2000000000c */
[----:B------:R-:W1:Y:S01]  /*9ac0*/  LDS.128 R12, [R0+0x50] ;  /* 0x00005000000c7984 */ /* 0x000e620000000c00 */
[----:B------:R-:W-:-:S02]  /*9ad0*/  DFMA R96, R50, R18, R96 ;  /* 0x000000123260722b */ /* 0x000fc40000000060 */
[----:B------:R-:W-:Y:S02]  /*9ae0*/  DFMA R114, R20, R18, R114 ;  /* 0x000000121472722b */ /* 0x000fe40000000072 */
[----:B------:R-:W-:Y:S02]  /*9af0*/  DFMA R130, R18, R22, R130 ;  /* 0x000000161282722b */ /* 0x000fe40000000082 */
[----:B------:R-:W-:Y:S02]  /*9b00*/  DFMA R142, R24, R18, R142 ;  /* 0x00000012188e722b */ /* 0x000fe4000000008e */
[----:B------:R-:W-:Y:S02]  /*9b10*/  DFMA R72, R18, R26, R72 ;  /* 0x0000001a1248722b */ /* 0x000fe40000000048 */
[----:B------:R-:W-:Y:S02]  /*9b20*/  DFMA R164, R28, R18, R76 ;  /* 0x000000121ca4722b */ /* 0x000fe4000000004c */
[----:B------:R-:W-:-:S02]  /*9b30*/  DFMA R166, R18, R30, R78 ;  /* 0x0000001e12a6722b */ /* 0x000fc4000000004e */
[----:B------:R-:W-:Y:S01]  /*9b40*/  DFMA R168, R42, R18, R16 ;  /* 0x000000122aa8722b */ /* 0x000fe20000000010 */
[----:B------:R-:W-:Y:S01]  /*9b50*/  LDS.128 R76, [R0+0x200] ;  /* 0x00020000004c7984 */ /* 0x000fe20000000c00 */
[-C--:B------:R-:W-:Y:S02]  /*9b60*/  DFMA R108, R50, R58.reuse, R108 ;  /* 0x0000003a326c722b */ /* 0x080fe4000000006c */
[----:B------:R-:W-:Y:S01]  /*9b70*/  DFMA R126, R20, R58, R126 ;  /* 0x0000003a147e722b */ /* 0x000fe2000000007e */
[----:B------:R-:W2:Y:S01]  /*9b80*/  LDS.128 R16, [R0+0x170] ;  /* 0x0001700000107984 */ /* 0x000ea20000000c00 */
[----:B------:R-:W-:Y:S02]  /*9b90*/  DFMA R122, R58, R22, R122 ;  /* 0x000000163a7a722b */ /* 0x000fe4000000007a */
[----:B------:R-:W-:Y:S02]  /*9ba0*/  DFMA R136, R24, R58, R136 ;  /* 0x0000003a1888722b */ /* 0x000fe40000000088 */
[----:B------:R-:W-:-:S02]  /*9bb0*/  DFMA R38, R58, R26, R38 ;  /* 0x0000001a3a26722b */ /* 0x000fc40000000026 */
[----:B------:R-:W-:Y:S02]  /*9bc0*/  DFMA R90, R28, R58, R90 ;  /* 0x0000003a1c5a722b */ /* 0x000fe4000000005a */
[----:B------:R-:W-:Y:S02]  /*9bd0*/  DFMA R80, R58, R30, R80 ;  /* 0x0000001e3a50722b */ /* 0x000fe40000000050 */
[----:B------:R-:W-:Y:S02]  /*9be0*/  DFMA R54, R42, R58, R54 ;  /* 0x0000003a2a36722b */ /* 0x000fe40000000036 */
[C---:B0-----:R-:W-:Y:S02]  /*9bf0*/  DFMA R174, R8.reuse, R50, R88 ;  /* 0x0000003208ae722b */ /* 0x041fe40000000058 */
[C---:B------:R-:W-:Y:S02]  /*9c00*/  DFMA R88, R8.reuse, R20, R110 ;  /* 0x000000140858722b */ /* 0x040fe4000000006e */
[----:B------:R-:W-:-:S02]  /*9c10*/  DFMA R144, R8, R24, R144 ;  /* 0x000000180890722b */ /* 0x000fc40000000090 */
[----:B------:R-:W-:Y:S02]  /*9c20*/  DFMA R154, R8, R26, R154 ;  /* 0x0000001a089a722b */ /* 0x000fe4000000009a */
[C---:B-1----:R-:W-:Y:S02]  /*9c30*/  DFMA R172, R12.reuse, R50, R94 ;  /* 0x000000320cac722b */ /* 0x042fe4000000005e */
[C---:B------:R-:W-:Y:S02]  /*9c40*/  DFMA R58, R12.reuse, R20, R112 ;  /* 0x000000140c3a722b */ /* 0x040fe40000000070 */
[C---:B------:R-:W-:Y:S02]  /*9c50*/  DFMA R132, R12.reuse, R22, R132 ;  /* 0x000000160c84722b */ /* 0x040fe40000000084 */
[C---:B------:R-:W-:Y:S02]  /*9c60*/  DFMA R148, R12.reuse, R24, R148 ;  /* 0x000000180c94722b */ /* 0x040fe40000000094 */
[----:B------:R-:W-:-:S02]  /*9c70*/  DFMA R82, R12, R26, R82 ;  /* 0x0000001a0c52722b */ /* 0x000fc40000000052 */
[C---:B------:R-:W-:Y:S02]  /*9c80*/  DFMA R98, R12.reuse, R28, R98 ;  /* 0x0000001c0c62722b */ /* 0x040fe40000000062 */
[C---:B------:R-:W-:Y:S02]  /*9c90*/  DFMA R118, R12.reuse, R30, R118 ;  /* 0x0000001e0c76722b */ /* 0x040fe40000000076 */
[----:B------:R-:W-:Y:S02]  /*9ca0*/  DFMA R48, R12, R42, R48 ;  /* 0x0000002a0c30722b */ /* 0x000fe40000000030 */
[C---:B------:R-:W-:Y:S02]  /*9cb0*/  DFMA R94, R8.reuse, R22, R124 ;  /* 0x00000016085e722b */ /* 0x040fe4000000007c */
[C---:B------:R-:W-:Y:S02]  /*9cc0*/  DFMA R160, R8.reuse, R28, R160 ;  /* 0x0000001c08a0722b */ /* 0x040fe400000000a0 */
[----:B------:R-:W-:-:S02]  /*9cd0*/  DFMA R12, R8, R30, R84 ;  /* 0x0000001e080c722b */ /* 0x000fc40000000054 */
[----:B------:R-:W-:Y:S02]  /*9ce0*/  DFMA R162, R8, R42, R162 ;  /* 0x0000002a08a2722b */ /* 0x000fe400000000a2 */
[C---:B--2---:R-:W-:Y:S02]  /*9cf0*/  DFMA R178, R16.reuse, R20, R100 ;  /* 0x0000001410b2722b */ /* 0x044fe40000000064 */
        /* <DEDUP_REMOVED lines=10> */
[C---:B------:R-:W-:Y:S01]  /*9da0*/  DFMA R116, R76.reuse, R24, R150 ;  /* 0x000000184c74722b */ /* 0x040fe20000000096 */
[----:B------:R-:W0:Y:S01]  /*9db0*/  LDS.128 R40, [R6+0x810] ;  /* 0x0008100006287984 */ /* 0x000e220000000c00 */
[C---:B------:R-:W-:Y:S02]  /*9dc0*/  DFMA R138, R76.reuse, R22, R138 ;  /* 0x000000164c8a722b */ /* 0x040fe4000000008a */
[C---:B------:R-:W-:Y:S01]  /*9dd0*/  DFMA R170, R76.reuse, R26, R32 ;  /* 0x0000001a4caa722b */ /* 0x040fe20000000020 */
[----:B------:R-:W-:Y:S01]  /*9de0*/  LDS.128 R20, [R0+0x1c0] ;  /* 0x0001c00000147984 */ /* 0x000fe20000000c00 */
[C---:B------:R-:W-:Y:S02]  /*9df0*/  DFMA R150, R76.reuse, R28, R34 ;  /* 0x0000001c4c96722b */ /* 0x040fe40000000022 */
[----:B------:R-:W-:Y:S01]  /*9e00*/  DFMA R84, R76, R50, R56 ;  /* 0x000000324c54722b */ /* 0x000fe20000000038 */
[----:B------:R-:W1:Y:S04]  /*9e10*/  LDS.128 R32, [R0+0x10] ;  /* 0x0000100000207984 */ /* 0x000e680000000c00 */
[----:B------:R-:W2:Y:S04]  /*9e20*/  LDS.128 R28, [R0+0xa0] ;  /* 0x0000a000001c7984 */ /* 0x000ea80000000c00 */
[----:B------:R-:W3:Y:S01]  /*9e30*/  LDS.128 R24, [R0+0x130] ;  /* 0x0001300000187984 */ /* 0x000ee20000000c00 */
[----:B0-----:R-:W-:-:S02]  /*9e40*/  DFMA R64, R14, R42, R58 ;  /* 0x0000002a0e40722b */ /* 0x001fc4000000003a */
[----:B------:R-:W-:Y:S02]  /*9e50*/  DFMA R60, R40, R18, R8 ;  /* 0x00000012283c722b */ /* 0x000fe40000000008 */
[----:B------:R-:W-:Y:S02]  /*9e60*/  DFMA R58, R10, R42, R88 ;  /* 0x0000002a0a3a722b */ /* 0x000fe40000000058 */
[----:B------:R-:W-:Y:S02]  /*9e70*/  DFMA R44, R40, R14, R172 ;  /* 0x0000000e282c722b */ /* 0x000fe400000000ac */
[----:B-1----:R-:W-:Y:S02]  /*9e80*/  DFMA R50, R32, R40, R104 ;  /* 0x000000282032722b */ /* 0x002fe40000000068 */
[C---:B------:R-:W-:Y:S02]  /*9e90*/  DFMA R56, R40.reuse, R10, R174 ;  /* 0x0000000a2838722b */ /* 0x040fe400000000ae */
[----:B------:R-:W-:-:S02]  /*9ea0*/  DFMA R84, R40, R78, R84 ;  /* 0x0000004e2854722b */ /* 0x000fc40000000054 */
[-C--:B--2---:R-:W-:Y:S02]  /*9eb0*/  DFMA R124, R28, R40.reuse, R102 ;  /* 0x000000281c7c722b */ /* 0x084fe40000000066 */
[-C--:B---3--:R-:W-:Y:S02]  /*9ec0*/  DFMA R8, R24, R40.reuse, R96 ;  /* 0x000000281808722b */ /* 0x088fe40000000060 */
[----:B------:R-:W-:Y:S02]  /*9ed0*/  DFMA R108, R20, R40, R108 ;  /* 0x00000028146c722b */ /* 0x000fe4000000006c */
[-C--:B------:R-:W-:Y:S02]  /*9ee0*/  DFMA R120, R32, R42.reuse, R120 ;  /* 0x0000002a2078722b */ /* 0x080fe40000000078 */
[-C--:B------:R-:W-:Y:S02]  /*9ef0*/  DFMA R92, R18, R42.reuse, R178 ;  /* 0x0000002a125c722b */ /* 0x080fe400000000b2 */
[----:B------:R-:W-:-:S02]  /*9f00*/  DFMA R88, R78, R42, R128 ;  /* 0x0000002a4e58722b */ /* 0x000fc40000000080 */
[-C--:B------:R-:W-:Y:S02]  /*9f10*/  DFMA R106, R28, R42.reuse, R106 ;  /* 0x0000002a1c6a722b */ /* 0x080fe4000000006a */
[-C--:B------:R-:W-:Y:S02]  /*9f20*/  DFMA R114, R24, R42.reuse, R114 ;  /* 0x0000002a1872722b */ /* 0x080fe40000000072 */
[----:B------:R-:W-:Y:S01]  /*9f30*/  DFMA R126, R20, R42, R126 ;  /* 0x0000002a147e722b */ /* 0x000fe2000000007e */
[----:B------:R-:W0:Y:S02]  /*9f40*/  LDS.128 R40, [R6+0x820] ;  /* 0x0008200006287984 */ /* 0x000e240000000c00 */
[C---:B0-----:R-:W-:Y:S02]  /*9f50*/  DFMA R102, R40.reuse, R10, R94 ;  /* 0x0000000a2866722b */ /* 0x041fe4000000005e */
[----:B------:R-:W-:Y:S02]  /*9f60*/  DFMA R96, R40, R18, R100 ;  /* 0x000000122860722b */ /* 0x000fe40000000064 */
[----:B------:R-:W-:-:S02]  /*9f70*/  DFMA R152, R32, R40, R152 ;  /* 0x000000282098722b */ /* 0x000fc40000000098 */
[----:B------:R-:W-:Y:S02]  /*9f80*/  DFMA R132, R40, R14, R132 ;  /* 0x0000000e2884722b */ /* 0x000fe40000000084 */
[-C--:B------:R-:W-:Y:S02]  /*9f90*/  DFMA R134, R28, R40.reuse, R134 ;  /* 0x000000281c86722b */ /* 0x080fe40000000086 */
[-C--:B------:R-:W-:Y:S02]  /*9fa0*/  DFMA R128, R24, R40.reuse, R130 ;  /* 0x000000281880722b */ /* 0x080fe40000000082 */
[----:B------:R-:W-:Y:S02]  /*9fb0*/  DFMA R122, R20, R40, R122 ;  /* 0x00000028147a722b */ /* 0x000fe4000000007a */
[----:B------:R-:W-:Y:S02]  /*9fc0*/  DFMA R94, R40, R78, R138 ;  /* 0x0000004e285e722b */ /* 0x000fe4000000008a */
[----:B------:R-:W-:-:S02]  /*9fd0*/  DFMA R182, R32, R42, R62 ;  /* 0x0000002a20b6722b */ /* 0x000fc4000000003e */
[-C--:B------:R-:W-:Y:S02]  /*9fe0*/  DFMA R148, R14, R42.reuse, R148 ;  /* 0x0000002a0e94722b */ /* 0x080fe40000000094 */
[-C--:B------:R-:W-:Y:S02]  /*9ff0*/  DFMA R146, R28, R42.reuse, R146 ;  /* 0x0000002a1c92722b */ /* 0x080fe40000000092 */
[-C--:B------:R-:W-:Y:S02]  /*a000*/  DFMA R144, R10, R42.reuse, R144 ;  /* 0x0000002a0a90722b */ /* 0x080fe40000000090 */
[-C--:B------:R-:W-:Y:S02]  /*a010*/  DFMA R142, R24, R42.reuse, R142 ;  /* 0x0000002a188e722b */ /* 0x080fe4000000008e */
[-C--:B------:R-:W-:Y:S02]  /*a020*/  DFMA R140, R18, R42.reuse, R140 ;  /* 0x0000002a128c722b */ /* 0x080fe4000000008c */
[----:B------:R-:W-:-:S02]  /*a030*/  DFMA R136, R20, R42, R136 ;  /* 0x0000002a1488722b */ /* 0x000fc40000000088 */
[----:B------:R-:W-:Y:S01]  /*a040*/  DFMA R100, R78, R42, R116 ;  /* 0x0000002a4e64722b */ /* 0x000fe20000000074 */
[----:B------:R-:W0:Y:S02]  /*a050*/  LDS.128 R40, [R6+0x830] ;  /* 0x0008300006287984 */ /* 0x000e240000000c00 */
[C---:B0-----:R-:W-:Y:S02]  /*a060*/  DFMA R184, R32.reuse, R40, R52 ;  /* 0x0000002820b8722b */ /* 0x041fe40000000034 */
[----:B------:R-:W-:Y:S02]  /*a070*/  DFMA R186, R32, R42, R46 ;  /* 0x0000002a20ba722b */ /* 0x000fe4000000002e */
[----:B------:R-:W-:Y:S02]  /*a080*/  DFMA R52, R40, R18, R112 ;  /* 0x000000122834722b */ /* 0x000fe40000000070 */
[-C--:B------:R-:W-:Y:S02]  /*a090*/  DFMA R130, R14, R42.reuse, R98 ;  /* 0x0000002a0e82722b */ /* 0x080fe40000000062 */
[----:B------:R-:W-:-:S02]  /*a0a0*/  DFMA R46, R10, R42, R160 ;  /* 0x0000002a0a2e722b */ /* 0x000fc400000000a0 */
[----:B------:R-:W-:Y:S02]  /*a0b0*/  DFMA R116, R40, R14, R82 ;  /* 0x0000000e2874722b */ /* 0x000fe40000000052 */
[----:B------:R-:W-:Y:S02]  /*a0c0*/  DFMA R178, R28, R40, R74 ;  /* 0x000000281cb2722b */ /* 0x000fe4000000004a */
[----:B------:R-:W-:Y:S02]  /*a0d0*/  DFMA R62, R40, R10, R154 ;  /* 0x0000000a283e722b */ /* 0x000fe4000000009a */
[-C--:B------:R-:W-:Y:S02]  /*a0e0*/  DFMA R172, R24, R40.reuse, R72 ;  /* 0x0000002818ac722b */ /* 0x080fe40000000048 */
[----:B------:R-:W-:Y:S01]  /*a0f0*/  DFMA R138, R20, R40, R38 ;  /* 0x00000028148a722b */ /* 0x000fe20000000026 */
[----:B------:R-:W-:Y:S01]  /*a100*/  LDS.128 R72, [R6+0xc40] ;  /* 0x000c400006487984 */ /* 0x000fe20000000c00 */
[----:B------:R-:W-:-:S02]  /*a110*/  DFMA R104, R40, R78, R170 ;  /* 0x0000004e2868722b */ /* 0x000fc400000000aa */
[-C--:B------:R-:W-:Y:S02]  /*a120*/  DFMA R112, R28, R42.reuse, R70 ;  /* 0x0000002a1c70722b */ /* 0x080fe40000000046 */
[-C--:B------:R-:W-:Y:S02]  /*a130*/  DFMA R180, R24, R42.reuse, R164 ;  /* 0x0000002a18b4722b */ /* 0x080fe400000000a4 */
[-C--:B------:R-:W-:Y:S02]  /*a140*/  DFMA R98, R18, R42.reuse, R110 ;  /* 0x0000002a1262722b */ /* 0x080fe4000000006e */
[-C--:B------:R-:W-:Y:S02]  /*a150*/  DFMA R174, R20, R42.reuse, R90 ;  /* 0x0000002a14ae722b */ /* 0x080fe4000000005a */
[----:B------:R-:W-:Y:S01]  /*a160*/  DFMA R160, R78, R42, R150 ;  /* 0x0000002a4ea0722b */ /* 0x000fe20000000096 */
[----:B------:R-:W0:Y:S02]  /*a170*/  LDS.128 R40, [R6+0x840] ;  /* 0x0008400006287984 */ /* 0x000e240000000c00 */
[----:B0-----:R-:W-:-:S02]  /*a180*/  DFMA R70, R40, R14, R118 ;  /* 0x0000000e2846722b */ /* 0x001fc40000000076 */
[----:B------:R-:W-:Y:S02]  /*a190*/  DFMA R170, R14, R42, R48 ;  /* 0x0000002a0eaa722b */ /* 0x000fe40000000030 */
[-C--:B------:R-:W-:Y:S01]  /*a1a0*/  DFMA R14, R24, R40.reuse, R166 ;  /* 0x00000028180e722b */ /* 0x080fe200000000a6 */
[----:B------:R-:W0:Y:S01]  /*a1b0*/  LDS.64 R166, [R6+0xc18] ;  /* 0x000c180006a67984 */ /* 0x000e220000000a00 */
[C---:B------:R-:W-:Y:S02]  /*a1c0*/  DFMA R36, R32.reuse, R40, R36 ;  /* 0x000000282024722b */ /* 0x040fe40000000024 */
[----:B------:R-:W-:Y:S02]  /*a1d0*/  DFMA R32, R32, R42, R86 ;  /* 0x0000002a2020722b */ /* 0x000fe40000000056 */
[C---:B------:R-:W-:Y:S02]  /*a1e0*/  DFMA R66, R28.reuse, R40, R66 ;  /* 0x000000281c42722b */ /* 0x040fe40000000042 */
[----:B------:R-:W-:-:S02]  /*a1f0*/  DFMA R28, R28, R42, R156 ;  /* 0x0000002a1c1c722b */ /* 0x000fc4000000009c */
[----:B------:R-:W-:Y:S02]  /*a200*/  DFMA R86, R40, R10, R12 ;  /* 0x0000000a2856722b */ /* 0x000fe4000000000c */
[----:B------:R-:W-:Y:S02]  /*a210*/  DFMA R162, R10, R42, R162 ;  /* 0x0000002a0aa2722b */ /* 0x000fe400000000a2 */
[----:B------:R-:W-:Y:S02]  /*a220*/  DFMA R10, R20, R40, R80 ;  /* 0x00000028140a722b */ /* 0x000fe40000000050 */
[----:B------:R-:W-:Y:S01]  /*a230*/  DFMA R156, R40, R78, R176 ;  /* 0x0000004e289c722b */ /* 0x000fe200000000b0 */
[----:B------:R-:W1:Y:S01]  /*a240*/  LDS.128 R80, [R6+0xc20] ;  /* 0x000c200006507984 */ /* 0x000e620000000c00 */
[-C--:B------:R-:W-:Y:S02]  /*a250*/  DFMA R164, R78, R42.reuse, R158 ;  /* 0x0000002a4ea4722b */ /* 0x080fe4000000009e */
[-C--:B------:R-:W-:Y:S01]  /*a260*/  DFMA R12, R24, R42.reuse, R168 ;  /* 0x0000002a180c722b */ /* 0x080fe200000000a8 */
[----:B------:R-:W2:Y:S01]  /*a270*/  LDS.64 R158, [R6+0xc50] ;  /* 0x000c5000069e7984 */ /* 0x000ea20000000a00 */
[----:B------:R-:W-:-:S02]  /*a280*/  DFMA R54, R20, R42, R54 ;  /* 0x0000002a1436722b */ /* 0x000fc40000000036 */
[----:B------:R-:W-:Y:S01]  /*a290*/  DFMA R90, R40, R18, R68 ;  /* 0x00000012285a722b */ /* 0x000fe20000000044 */
[----:B------:R-:W3:Y:S01]  /*a2a0*/  LDS.128 R76, [R6+0xc30] ;  /* 0x000c3000064c7984 */ /* 0x000ee20000000c00 */
[----:B------:R-:W-:Y:S02]  /*a2b0*/  DFMA R150, R18, R42, R16 ;  /* 0x0000002a1296722b */ /* 0x000fe40000000010 */
[----:B------:R-:W-:Y:S02]  /*a2c0*/  DFMA R40, R72, R34, R186 ;  /* 0x000000224828722b */ /* 0x000fe400000000ba */
[-C--:B------:R-:W-:Y:S02]  /*a2d0*/  DFMA R24, R34, R74.reuse, R36 ;  /* 0x0000004a2218722b */ /* 0x080fe40000000024 */
[-C--:B------:R-:W-:Y:S02]  /*a2e0*/  DFMA R18, R30, R74.reuse, R66 ;  /* 0x0000004a1e12722b */ /* 0x080fe40000000042 */
[----:B------:R-:W-:-:S02]  /*a2f0*/  DFMA R14, R26, R74, R14 ;  /* 0x0000004a1a0e722b */ /* 0x000fc4000000000e */
[----:B------:R-:W-:Y:S02]  /*a300*/  DFMA R10, R22, R74, R10 ;  /* 0x0000004a160a722b */ /* 0x000fe4000000000a */
[C---:B0-----:R-:W-:Y:S01]  /*a310*/  DFMA R118, R166.reuse, R34, R50 ;  /* 0x00000022a676722b */ /* 0x041fe20000000032 */
[----:B------:R-:W0:Y:S01]  /*a320*/  LDS.128 R48, [R0+0x60] ;  /* 0x0000600000307984 */ /* 0x000e220000000c00 */
[C---:B------:R-:W-:Y:S02]  /*a330*/  DFMA R110, R166.reuse, R30, R124 ;  /* 0x0000001ea66e722b */ /* 0x040fe4000000007c */
[----:B------:R-:W-:Y:S02]  /*a340*/  DFMA R108, R166, R22, R108 ;  /* 0x00000016a66c722b */ /* 0x000fe4000000006c */
[----:B-1----:R-:W-:Y:S02]  /*a350*/  DFMA R120, R80, R34, R120 ;  /* 0x000000225078722b */ /* 0x002fe40000000078 */
[----:B------:R-:W-:-:S02]  /*a360*/  DFMA R152, R34, R82, R152 ;  /* 0x000000522298722b */ /* 0x000fc40000000098 */
[----:B--2---:R-:W-:Y:S02]  /*a370*/  DFMA R20, R158, R34, R32 ;  /* 0x000000229e14722b */ /* 0x004fe40000000020 */
[----:B------:R-:W-:Y:S02]  /*a380*/  DFMA R106, R80, R30, R106 ;  /* 0x0000001e506a722b */ /* 0x000fe4000000006a */
[----:B---3--:R-:W-:Y:S02]  /*a390*/  DFMA R154, R76, R34, R182 ;  /* 0x000000224c9a722b */ /* 0x008fe400000000b6 */
[----:B------:R-:W-:Y:S02]  /*a3a0*/  DFMA R38, R34, R78, R184 ;  /* 0x0000004e2226722b */ /* 0x000fe400000000b8 */
[----:B------:R-:W-:Y:S02]  /*a3b0*/  DFMA R134, R30, R82, R134 ;  /* 0x000000521e86722b */ /* 0x000fe40000000086 */
[----:B------:R-:W-:-:S02]  /*a3c0*/  DFMA R146, R76, R30, R146 ;  /* 0x0000001e4c92722b */ /* 0x000fc40000000092 */
[----:B------:R-:W-:Y:S02]  /*a3d0*/  DFMA R36, R30, R78, R178 ;  /* 0x0000004e1e24722b */ /* 0x000fe400000000b2 */
[-C--:B------:R-:W-:Y:S02]  /*a3e0*/  DFMA R34, R72, R30.reuse, R112 ;  /* 0x0000001e4822722b */ /* 0x080fe40000000070 */
[----:B------:R-:W-:Y:S02]  /*a3f0*/  DFMA R16, R158, R30, R28 ;  /* 0x0000001e9e10722b */ /* 0x000fe4000000001c */
[-C--:B------:R-:W-:Y:S02]  /*a400*/  DFMA R112, R166, R26.reuse, R8 ;  /* 0x0000001aa670722b */ /* 0x080fe40000000008 */
[----:B------:R-:W-:Y:S02]  /*a410*/  DFMA R114, R80, R26, R114 ;  /* 0x0000001a5072722b */ /* 0x000fe40000000072 */
[----:B------:R-:W-:-:S02]  /*a420*/  DFMA R128, R26, R82, R128 ;  /* 0x000000521a80722b */ /* 0x000fc40000000080 */
[----:B------:R-:W-:Y:S02]  /*a430*/  DFMA R142, R76, R26, R142 ;  /* 0x0000001a4c8e722b */ /* 0x000fe4000000008e */
[----:B------:R-:W-:Y:S02]  /*a440*/  DFMA R32, R26, R78, R172 ;  /* 0x0000004e1a20722b */ /* 0x000fe400000000ac */
[-C--:B------:R-:W-:Y:S02]  /*a450*/  DFMA R30, R72, R26.reuse, R180 ;  /* 0x0000001a481e722b */ /* 0x080fe400000000b4 */
[----:B------:R-:W-:Y:S02]  /*a460*/  DFMA R12, R158, R26, R12 ;  /* 0x0000001a9e0c722b */ /* 0x000fe4000000000c */
[----:B------:R-:W-:Y:S02]  /*a470*/  DFMA R126, R80, R22, R126 ;  /* 0x00000016507e722b */ /* 0x000fe4000000007e */
[----:B------:R-:W-:-:S02]  /*a480*/  DFMA R122, R22, R82, R122 ;  /* 0x00000052167a722b */ /* 0x000fc4000000007a */
[----:B------:R-:W-:Y:S02]  /*a490*/  DFMA R136, R76, R22, R136 ;  /* 0x000000164c88722b */ /* 0x000fe40000000088 */
[----:B------:R-:W-:Y:S02]  /*a4a0*/  DFMA R28, R22, R78, R138 ;  /* 0x0000004e161c722b */ /* 0x000fe4000000008a */
[-C--:B------:R-:W-:Y:S02]  /*a4b0*/  DFMA R26, R72, R22.reuse, R174 ;  /* 0x00000016481a722b */ /* 0x080fe400000000ae */
[----:B------:R-:W-:Y:S02]  /*a4c0*/  DFMA R8, R158, R22, R54 ;  /* 0x000000169e08722b */ /* 0x000fe40000000036 */
[C---:B0-----:R-:W-:Y:S02]  /*a4d0*/  DFMA R22, R48.reuse, R74, R70 ;  /* 0x0000004a3016722b */ /* 0x041fe40000000046 */
[C---:B------:R-:W-:Y:S01]  /*a4e0*/  DFMA R124, R48.reuse, R80, R64 ;  /* 0x00000050307c722b */ /* 0x040fe20000000040 */
[----:B------:R-:W0:Y:S01]  /*a4f0*/  LDS.128 R68, [R0+0xf0] ;  /* 0x0000f00000447984 */ /* 0x000e220000000c00 */
[----:B------:R-:W-:-:S02]  /*a500*/  DFMA R168, R48, R166, R44 ;  /* 0x000000a630a8722b */ /* 0x000fc4000000002c */
[C---:B------:R-:W-:Y:S01]  /*a510*/  DFMA R42, R48.reuse, R78, R116 ;  /* 0x0000004e302a722b */ /* 0x040fe20000000074 */
[----:B------:R-:W1:Y:S01]  /*a520*/  LDS.128 R64, [R0+0x180] ;  /* 0x0001800000407984 */ /* 0x000e620000000c00 */
[C---:B------:R-:W-:Y:S02]  /*a530*/  DFMA R44, R48.reuse, R72, R130 ;  /* 0x00000048302c722b */ /* 0x040fe40000000082 */
[C---:B------:R-:W-:Y:S02]  /*a540*/  DFMA R132, R48.reuse, R82, R132 ;  /* 0x000000523084722b */ /* 0x040fe40000000084 */
[C---:B------:R-:W-:Y:S02]  /*a550*/  DFMA R148, R48.reuse, R76, R148 ;  /* 0x0000004c3094722b */ /* 0x040fe40000000094 */
[----:B------:R-:W-:Y:S02]  /*a560*/  DFMA R48, R48, R158, R170 ;  /* 0x0000009e3030722b */ /* 0x000fe400000000aa */
[----:B0-----:R-:W-:-:S02]  /*a570*/  DFMA R116, R68, R80, R58 ;  /* 0x000000504474722b */ /* 0x001fc4000000003a */
[C---:B------:R-:W-:Y:S02]  /*a580*/  DFMA R130, R68.reuse, R82, R102 ;  /* 0x000000524482722b */ /* 0x040fe40000000066 */
[----:B------:R-:W-:Y:S02]  /*a590*/  DFMA R58, R68, R78, R62 ;  /* 0x0000004e443a722b */ /* 0x000fe4000000003e */
[-C--:B-1----:R-:W-:Y:S01]  /*a5a0*/  DFMA R102, R64, R166.reuse, R60 ;  /* 0x000000a64066722b */ /* 0x082fe2000000003c */
[----:B------:R-:W0:Y:S01]  /*a5b0*/  LDS.128 R60, [R0+0x210] ;  /* 0x00021000003c7984 */ /* 0x000e220000000c00 */
[C---:B------:R-:W-:Y:S02]  /*a5c0*/  DFMA R170, R68.reuse, R166, R56 ;  /* 0x000000a644aa722b */ /* 0x040fe40000000038 */
[----:B------:R-:W-:Y:S02]  /*a5d0*/  DFMA R56, R68, R72, R46 ;  /* 0x000000484438722b */ /* 0x000fe4000000002e */
[----:B------:R-:W-:-:S02]  /*a5e0*/  DFMA R172, R64, R80, R92 ;  /* 0x0000005040ac722b */ /* 0x000fc4000000005c */
[C---:B------:R-:W-:Y:S02]  /*a5f0*/  DFMA R144, R68.reuse, R76, R144 ;  /* 0x0000004c4490722b */ /* 0x040fe40000000090 */
[C---:B------:R-:W-:Y:S02]  /*a600*/  DFMA R46, R68.reuse, R74, R86 ;  /* 0x0000004a442e722b */ /* 0x040fe40000000056 */
[----:B------:R-:W-:Y:S02]  /*a610*/  DFMA R54, R68, R158, R162 ;  /* 0x0000009e4436722b */ /* 0x000fe400000000a2 */
[C---:B------:R-:W-:Y:S02]  /*a620*/  DFMA R138, R64.reuse, R82, R96 ;  /* 0x00000052408a722b */ /* 0x040fe40000000060 */
[C---:B------:R-:W-:Y:S02]  /*a630*/  DFMA R92, R64.reuse, R78, R52 ;  /* 0x0000004e405c722b */ /* 0x040fe40000000034 */
[----:B------:R-:W-:-:S02]  /*a640*/  DFMA R140, R64, R76, R140 ;  /* 0x0000004c408c722b */ /* 0x000fc4000000008c */
[C---:B------:R-:W-:Y:S02]  /*a650*/  DFMA R68, R64.reuse, R72, R98 ;  /* 0x000000484044722b */ /* 0x040fe40000000062 */
[C---:B------:R-:W-:Y:S02]  /*a660*/  DFMA R52, R64.reuse, R74, R90 ;  /* 0x0000004a4034722b */ /* 0x040fe4000000005a */
[----:B------:R-:W-:Y:S02]  /*a670*/  DFMA R64, R64, R158, R150 ;  /* 0x0000009e4040722b */ /* 0x000fe40000000096 */
[C---:B0-----:R-:W-:Y:S02]  /*a680*/  DFMA R96, R60.reuse, R166, R84 ;  /* 0x000000a63c60722b */ /* 0x041fe40000000054 */
[C---:B------:R-:W-:Y:S01]  /*a690*/  DFMA R174, R60.reuse, R80, R88 ;  /* 0x000000503cae722b */ /* 0x040fe20000000058 */
[----:B------:R-:W-:Y:S01]  /*a6a0*/  LDS.128 R84, [R0+0xb0] ;  /* 0x0000b00000547984 */ /* 0x000fe20000000c00 */
[----:B------:R-:W-:-:S02]  /*a6b0*/  DFMA R166, R60, R82, R94 ;  /* 0x000000523ca6722b */ /* 0x000fc4000000005e */
[C---:B------:R-:W-:Y:S01]  /*a6c0*/  DFMA R160, R60.reuse, R72, R160 ;  /* 0x000000483ca0722b */ /* 0x040fe200000000a0 */
[----:B------:R-:W0:Y:S01]  /*a6d0*/  LDS.128 R88, [R6+0x1020] ;  /* 0x0010200006587984 */ /* 0x000e220000000c00 */
[C---:B------:R-:W-:Y:S02]  /*a6e0*/  DFMA R156, R60.reuse, R74, R156 ;  /* 0x0000004a3c9c722b */ /* 0x040fe4000000009c */
[C---:B------:R-:W-:Y:S01]  /*a6f0*/  DFMA R150, R60.reuse, R76, R100 ;  /* 0x0000004c3c96722b */ /* 0x040fe20000000064 */
[----:B------:R-:W1:Y:S01]  /*a700*/  LDS.128 R72, [R0+0x20] ;  /* 0x0000200000487984 */ /* 0x000e620000000c00 */
[C---:B------:R-:W-:Y:S02]  /*a710*/  DFMA R162, R60.reuse, R78, R104 ;  /* 0x0000004e3ca2722b */ /* 0x040fe40000000068 */
[----:B------:R-:W-:Y:S01]  /*a720*/  DFMA R158, R60, R158, R164 ;  /* 0x0000009e3c9e722b */ /* 0x000fe200000000a4 */
[----:B------:R-:W2:Y:S04]  /*a730*/  LDS.128 R80, [R0+0x140] ;  /* 0x0001400000507984 */ /* 0x000ea80000000c00 */
[----:B------:R-:W3:Y:S01]  /*a740*/  LDS.128 R76, [R0+0x1d0] ;  /* 0x0001d000004c7984 */ /* 0x000ee20000000c00 */
[----:B0-----:R-:W-:-:S02]  /*a750*/  DFMA R94, R88, R66, R102 ;  /* 0x00000042585e722b */ /* 0x001fc40000000066 */
[----:B------:R-:W-:Y:S02]  /*a760*/  DFMA R100, R88, R62, R96 ;  /* 0x0000003e5864722b */ /* 0x000fe40000000060 */
[-C--:B-1----:R-:W-:Y:S02]  /*a770*/  DFMA R104, R72, R88.reuse, R118 ;  /* 0x000000584868722b */ /* 0x082fe40000000076 */
[-C--:B------:R-:W-:Y:S02]  /*a780*/  DFMA R102, R84, R88.reuse, R110 ;  /* 0x000000585466722b */ /* 0x080fe4000000006e */
[----:B--2---:R-:W-:Y:S02]  /*a790*/  DFMA R96, R80, R88, R112 ;  /* 0x000000585060722b */ /* 0x004fe40000000070 */
[C---:B------:R-:W-:Y:S02]  /*a7a0*/  DFMA R98, R88.reuse, R50, R168 ;  /* 0x000000325862722b */ /* 0x040fe400000000a8 */
[----:B------:R-:W-:-:S02]  /*a7b0*/  DFMA R60, R88, R70, R170 ;  /* 0x00000046583c722b */ /* 0x000fc400000000aa */
[----:B---3--:R-:W-:Y:S02]  /*a7c0*/  DFMA R108, R76, R88, R108 ;  /* 0x000000584c6c722b */ /* 0x008fe4000000006c */
[-C--:B------:R-:W-:Y:S02]  /*a7d0*/  DFMA R120, R72, R90.reuse, R120 ;  /* 0x0000005a4878722b */ /* 0x080fe40000000078 */
[-C--:B------:R-:W-:Y:S02]  /*a7e0*/  DFMA R118, R50, R90.reuse, R124 ;  /* 0x0000005a3276722b */ /* 0x080fe4000000007c */
[-C--:B------:R-:W-:Y:S02]  /*a7f0*/  DFMA R116, R70, R90.reuse, R116 ;  /* 0x0000005a4674722b */ /* 0x080fe40000000074 */
[-C--:B------:R-:W-:Y:S02]  /*a800*/  DFMA R112, R66, R90.reuse, R172 ;  /* 0x0000005a4270722b */ /* 0x080fe400000000ac */
[----:B------:R-:W-:-:S02]  /*a810*/  DFMA R110, R62, R90, R174 ;  /* 0x0000005a3e6e722b */ /* 0x000fc400000000ae */
[-C--:B------:R-:W-:Y:S02]  /*a820*/  DFMA R106, R84, R90.reuse, R106 ;  /* 0x0000005a546a722b */ /* 0x080fe4000000006a */
[-C--:B------:R-:W-:Y:S02]  /*a830*/  DFMA R114, R80, R90.reuse, R114 ;  /* 0x0000005a5072722b */ /* 0x080fe40000000072 */
[----:B------:R-:W-:Y:S01]  /*a840*/  DFMA R126, R76, R90, R126 ;  /* 0x0000005a4c7e722b */ /* 0x000fe2000000007e */
[----:B------:R-:W0:Y:S02]  /*a850*/  LDS.128 R88, [R6+0x1030] ;  /* 0x0010300006587984 */ /* 0x000e240000000c00 */
[----:B0-----:R-:W-:Y:S02]  /*a860*/  DFMA R124, R88, R66, R138 ;  /* 0x00000042587c722b */ /* 0x001fe4000000008a */
        /* <DEDUP_REMOVED lines=16> */
[----:B0-----:R-:W-:Y:S02]  /*a970*/  DFMA R164, R72, R88, R38 ;  /* 0x0000005848a4722b */ /* 0x001fe40000000026 */
[----:B------:R-:W-:Y:S02]  /*a980*/  DFMA R42, R88, R50, R42 ;  /* 0x00000032582a722b */ /* 0x000fe4000000002a */
[----:B------:R-:W-:Y:S02]  /*a990*/  DFMA R36, R84, R88, R36 ;  /* 0x000000585424722b */ /* 0x000fe40000000024 */
[----:B------:R-:W-:Y:S02]  /*a9a0*/  DFMA R58, R88, R70, R58 ;  /* 0x00000046583a722b */ /* 0x000fe4000000003a */
[----:B------:R-:W-:-:S02]  /*a9b0*/  DFMA R32, R80, R88, R32 ;  /* 0x000000585020722b */ /* 0x000fc40000000020 */
[----:B------:R-:W-:Y:S02]  /*a9c0*/  DFMA R92, R88, R66, R92 ;  /* 0x00000042585c722b */ /* 0x000fe4000000005c */
[----:B------:R-:W-:Y:S02]  /*a9d0*/  DFMA R38, R76, R88, R28 ;  /* 0x000000584c26722b */ /* 0x000fe4000000001c */
[----:B------:R-:W-:Y:S02]  /*a9e0*/  DFMA R88, R88, R62, R162 ;  /* 0x0000003e5858722b */ /* 0x000fe400000000a2 */
[-C--:B------:R-:W-:Y:S02]  /*a9f0*/  DFMA R162, R84, R90.reuse, R34 ;  /* 0x0000005a54a2722b */ /* 0x080fe40000000022 */
[-C--:B------:R-:W-:Y:S01]  /*aa00*/  DFMA R34, R80, R90.reuse, R30 ;  /* 0x0000005a5022722b */ /* 0x080fe2000000001e */
[----:B------:R-:W0:Y:S01]  /*aa10*/  LDS.128 R28, [R6+0x1050] ;  /* 0x00105000061c7984 */ /* 0x000e220000000c00 */
[----:B------:R-:W-:-:S02]  /*aa20*/  DFMA R166, R72, R90, R40 ;  /* 0x0000005a48a6722b */ /* 0x000fc40000000028 */
[-C--:B------:R-:W-:Y:S02]  /*aa30*/  DFMA R44, R50, R90.reuse, R44 ;  /* 0x0000005a322c722b */ /* 0x080fe4000000002c */
[-C--:B------:R-:W-:Y:S02]  /*aa40*/  DFMA R56, R70, R90.reuse, R56 ;  /* 0x0000005a4638722b */ /* 0x080fe40000000038 */
[-C--:B------:R-:W-:Y:S02]  /*aa50*/  DFMA R68, R66, R90.reuse, R68 ;  /* 0x0000005a4244722b */ /* 0x080fe40000000044 */
[-C--:B------:R-:W-:Y:S02]  /*aa60*/  DFMA R26, R76, R90.reuse, R26 ;  /* 0x0000005a4c1a722b */ /* 0x080fe4000000001a */
[----:B------:R-:W-:Y:S02]  /*aa70*/  DFMA R160, R62, R90, R160 ;  /* 0x0000005a3ea0722b */ /* 0x000fe400000000a0 */
[----:B0-----:R-:W-:-:S02]  /*aa80*/  DFMA R174, R72, R28, R24 ;  /* 0x0000001c48ae722b */ /* 0x001fc40000000018 */
[----:B------:R-:W-:Y:S02]  /*aa90*/  DFMA R20, R72, R30, R20 ;  /* 0x0000001e4814722b */ /* 0x000fe40000000014 */
[C---:B------:R-:W-:Y:S02]  /*aaa0*/  DFMA R72, R84.reuse, R28, R18 ;  /* 0x0000001c5448722b */ /* 0x040fe40000000012 */
[----:B------:R-:W-:Y:S02]  /*aab0*/  DFMA R172, R84, R30, R16 ;  /* 0x0000001e54ac722b */ /* 0x000fe40000000010 */
[C---:B------:R-:W-:Y:S01]  /*aac0*/  DFMA R24, R28.reuse, R50, R22 ;  /* 0x000000321c18722b */ /* 0x040fe20000000016 */
[----:B------:R-:W0:Y:S01]  /*aad0*/  LDS.128 R16, [R6+0x1450] ;  /* 0x0014500006107984 */ /* 0x000e220000000c00 */
[----:B------:R-:W-:Y:S02]  /*aae0*/  DFMA R46, R28, R70, R46 ;  /* 0x000000461c2e722b */ /* 0x000fe4000000002e */
[----:B------:R-:W-:-:S02]  /*aaf0*/  DFMA R90, R80, R28, R14 ;  /* 0x0000001c505a722b */ /* 0x000fc4000000000e */
[----:B------:R-:W-:Y:S02]  /*ab00*/  DFMA R170, R80, R30, R12 ;  /* 0x0000001e50aa722b */ /* 0x000fe4000000000c */
[----:B------:R-:W-:Y:S01]  /*ab10*/  DFMA R52, R28, R66, R52 ;  /* 0x000000421c34722b */ /* 0x000fe20000000034 */
[----:B------:R-:W1:Y:S01]  /*ab20*/  LDS.128 R12, [R6+0x1440] ;  /* 0x00144000060c7984 */ /* 0x000e620000000c00 */
[C---:B------:R-:W-:Y:S02]  /*ab30*/  DFMA R84, R76.reuse, R28, R10 ;  /* 0x0000001c4c54722b */ /* 0x040fe4000000000a */
[----:B------:R-:W-:Y:S02]  /*ab40*/  DFMA R168, R76, R30, R8 ;  /* 0x0000001e4ca8722b */ /* 0x000fe40000000008 */
[----:B------:R-:W-:Y:S01]  /*ab50*/  DFMA R156, R28, R62, R156 ;  /* 0x0000003e1c9c722b */ /* 0x000fe2000000009c */
[----:B------:R-:W2:Y:S01]  /*ab60*/  LDS.128 R8, [R6+0x1430] ;  /* 0x0014300006087984 */ /* 0x000ea20000000c00 */
[----:B------:R-:W-:-:S02]  /*ab70*/  DFMA R48, R50, R30, R48 ;  /* 0x0000001e3230722b */ /* 0x000fc40000000030 */
[-C--:B------:R-:W-:Y:S01]  /*ab80*/  DFMA R54, R70, R30.reuse, R54 ;  /* 0x0000001e4636722b */ /* 0x080fe20000000036 */
[----:B------:R-:W3:Y:S01]  /*ab90*/  LDS.64 R28, [R6+0x1428] ;  /* 0x00142800061c7984 */ /* 0x000ee20000000a00 */
[-C--:B------:R-:W-:Y:S02]  /*aba0*/  DFMA R64, R66, R30.reuse, R64 ;  /* 0x0000001e4240722b */ /* 0x080fe40000000040 */
[----:B------:R-:W-:Y:S01]  /*abb0*/  DFMA R158, R62, R30, R158 ;  /* 0x0000001e3e9e722b */ /* 0x000fe2000000009e */
[----:B------:R-:W4:Y:S01]  /*abc0*/  LDS.64 R30, [R6+0x1460] ;  /* 0x00146000061e7984 */ /* 0x000f220000000a00 */
[----:B0-----:R-:W-:Y:S02]  /*abd0*/  DFMA R50, R16, R74, R166 ;  /* 0x0000004a1032722b */ /* 0x001fe400000000a6 */
[----:B------:R-:W-:Y:S02]  /*abe0*/  DFMA R62, R74, R18, R174 ;  /* 0x000000124a3e722b */ /* 0x000fe400000000ae */
[----:B------:R-:W-:-:S02]  /*abf0*/  DFMA R66, R16, R86, R162 ;  /* 0x000000561042722b */ /* 0x000fc400000000a2 */
[----:B------:R-:W-:Y:S02]  /*ac00*/  DFMA R76, R82, R18, R90 ;  /* 0x00000012524c722b */ /* 0x000fe4000000005a */
[----:B-1----:R-:W-:Y:S02]  /*ac10*/  DFMA R154, R12, R74, R154 ;  /* 0x0000004a0c9a722b */ /* 0x002fe4000000009a */
[----:B------:R-:W-:Y:S02]  /*ac20*/  DFMA R40, R74, R14, R164 ;  /* 0x0000000e4a28722b */ /* 0x000fe400000000a4 */
[----:B------:R-:W-:Y:S02]  /*ac30*/  DFMA R90, R16, R78, R26 ;  /* 0x0000004e105a722b */ /* 0x000fe4000000001a */
[----:B--2---:R-:W-:Y:S02]  /*ac40*/  DFMA R120, R8, R74, R120 ;  /* 0x0000004a0878722b */ /* 0x004fe40000000078 */
[----:B------:R-:W-:-:S02]  /*ac50*/  DFMA R152, R74, R10, R152 ;  /* 0x0000000a4a98722b */ /* 0x000fc40000000098 */
[C---:B---3--:R-:W-:Y:S02]  /*ac60*/  DFMA R104, R28.reuse, R74, R104 ;  /* 0x0000004a1c68722b */ /* 0x048fe40000000068 */
[-C--:B------:R-:W-:Y:S02]  /*ac70*/  DFMA R108, R28, R78.reuse, R108 ;  /* 0x0000004e1c6c722b */ /* 0x080fe4000000006c */
[----:B------:R-:W-:Y:S02]  /*ac80*/  DFMA R126, R8, R78, R126 ;  /* 0x0000004e087e722b */ /* 0x000fe4000000007e */
[----:B----4-:R-:W-:Y:S01]  /*ac90*/  DFMA R74, R30, R74, R20 ;  /* 0x0000004a1e4a722b */ /* 0x010fe20000000014 */
[----:B------:R-:W0:Y:S01]  /*aca0*/  LDS.128 R20, [R0+0x70] ;  /* 0x0000700000147984 */ /* 0x000e220000000c00 */
[----:B------:R-:W-:Y:S02]  /*acb0*/  DFMA R122, R78, R10, R122 ;  /* 0x0000000a4e7a722b */ /* 0x000fe4000000007a */
[----:B------:R-:W-:-:S02]  /*acc0*/  DFMA R136, R12, R78, R136 ;  /* 0x0000004e0c88722b */ /* 0x000fc40000000088 */
[C---:B------:R-:W-:Y:S02]  /*acd0*/  DFMA R38, R78.reuse, R14, R38 ;  /* 0x0000000e4e26722b */ /* 0x040fe40000000026 */
[----:B------:R-:W-:Y:S02]  /*ace0*/  DFMA R84, R78, R18, R84 ;  /* 0x000000124e54722b */ /* 0x000fe40000000054 */
[----:B------:R-:W-:Y:S02]  /*acf0*/  DFMA R78, R30, R78, R168 ;  /* 0x0000004e1e4e722b */ /* 0x000fe400000000a8 */
[C---:B------:R-:W-:Y:S02]  /*ad00*/  DFMA R70, R86.reuse, R14, R36 ;  /* 0x0000000e5646722b */ /* 0x040fe40000000024 */
[----:B------:R-:W-:Y:S02]  /*ad10*/  DFMA R36, R86, R18, R72 ;  /* 0x000000125624722b */ /* 0x000fe40000000048 */
[----:B------:R-:W-:-:S02]  /*ad20*/  DFMA R72, R82, R14, R32 ;  /* 0x0000000e5248722b */ /* 0x000fc40000000020 */
[-C--:B------:R-:W-:Y:S01]  /*ad30*/  DFMA R80, R16, R82.reuse, R34 ;  /* 0x000000521050722b */ /* 0x080fe20000000022 */
[----:B------:R-:W1:Y:S01]  /*ad40*/  LDS.128 R32, [R0+0x190] ;  /* 0x0001900000207984 */ /* 0x000e620000000c00 */
[-C--:B------:R-:W-:Y:S02]  /*ad50*/  DFMA R96, R28, R82.reuse, R96 ;  /* 0x000000521c60722b */ /* 0x080fe40000000060 */
[----:B------:R-:W-:Y:S02]  /*ad60*/  DFMA R114, R8, R82, R114 ;  /* 0x000000520872722b */ /* 0x000fe40000000072 */
[----:B------:R-:W-:Y:S02]  /*ad70*/  DFMA R128, R82, R10, R128 ;  /* 0x0000000a5280722b */ /* 0x000fe40000000080 */
[----:B------:R-:W-:Y:S02]  /*ad80*/  DFMA R142, R12, R82, R142 ;  /* 0x000000520c8e722b */ /* 0x000fe4000000008e */
[----:B------:R-:W-:-:S02]  /*ad90*/  DFMA R102, R28, R86, R102 ;  /* 0x000000561c66722b */ /* 0x000fc40000000066 */
[----:B------:R-:W-:Y:S02]  /*ada0*/  DFMA R106, R8, R86, R106 ;  /* 0x00000056086a722b */ /* 0x000fe4000000006a */
[----:B------:R-:W-:Y:S02]  /*adb0*/  DFMA R134, R86, R10, R134 ;  /* 0x0000000a5686722b */ /* 0x000fe40000000086 */
[----:B------:R-:W-:Y:S02]  /*adc0*/  DFMA R146, R12, R86, R146 ;  /* 0x000000560c92722b */ /* 0x000fe40000000092 */
[C---:B------:R-:W-:Y:S02]  /*add0*/  DFMA R82, R30.reuse, R82, R170 ;  /* 0x000000521e52722b */ /* 0x040fe400000000aa */
[----:B------:R-:W-:Y:S02]  /*ade0*/  DFMA R86, R30, R86, R172 ;  /* 0x000000561e56722b */ /* 0x000fe400000000ac */
[----:B0-----:R-:W-:-:S02]  /*adf0*/  DFMA R162, R20, R8, R118 ;  /* 0x0000000814a2722b */ /* 0x001fc40000000076 */
[C---:B------:R-:W-:Y:S01]  /*ae00*/  DFMA R118, R20.reuse, R18, R24 ;  /* 0x000000121476722b */ /* 0x040fe20000000018 */
[----:B------:R-:W0:Y:S01]  /*ae10*/  LDS.128 R24, [R0+0x100] ;  /* 0x0001000000187984 */ /* 0x000e220000000c00 */
[C---:B------:R-:W-:Y:S02]  /*ae20*/  DFMA R168, R20.reuse, R28, R98 ;  /* 0x0000001c14a8722b */ /* 0x040fe40000000062 */
[C---:B------:R-:W-:Y:S02]  /*ae30*/  DFMA R132, R20.reuse, R10, R132 ;  /* 0x0000000a1484722b */ /* 0x040fe40000000084 */
[C---:B------:R-:W-:Y:S02]  /*ae40*/  DFMA R148, R20.reuse, R12, R148 ;  /* 0x0000000c1494722b */ /* 0x040fe40000000094 */
        /* <DEDUP_REMOVED lines=9> */
[----:B------:R-:W-:Y:S02]  /*aee0*/  DFMA R64, R32, R30, R64 ;  /* 0x0000001e2040722b */ /* 0x000fe40000000040 */
[C---:B0-----:R-:W-:Y:S01]  /*aef0*/  DFMA R20, R24.reuse, R18, R46 ;  /* 0x000000121814722b */ /* 0x041fe2000000002e */
[----:B------:R-:W0:Y:S01]  /*af00*/  LDS.128 R44, [R0+0x220] ;  /* 0x00022000002c7984 */ /* 0x000e220000000c00 */
[C---:B------:R-:W-:Y:S02]  /*af10*/  DFMA R170, R24.reuse, R28, R60 ;  /* 0x0000001c18aa722b */ /* 0x040fe4000000003c */
[C---:B------:R-:W-:Y:S02]  /*af20*/  DFMA R116, R24.reuse, R8, R116 ;  /* 0x000000081874722b */ /* 0x040fe40000000074 */
[----:B------:R-:W-:-:S02]  /*af30*/  DFMA R130, R24, R10, R130 ;  /* 0x0000000a1882722b */ /* 0x000fc40000000082 */
[C---:B------:R-:W-:Y:S02]  /*af40*/  DFMA R144, R24.reuse, R12, R144 ;  /* 0x0000000c1890722b */ /* 0x040fe40000000090 */
[C---:B------:R-:W-:Y:S02]  /*af50*/  DFMA R58, R24.reuse, R14, R58 ;  /* 0x0000000e183a722b */ /* 0x040fe4000000003a */
[----:B------:R-:W-:Y:S02]  /*af60*/  DFMA R56, R24, R16, R56 ;  /* 0x000000101838722b */ /* 0x000fe40000000038 */
[----:B------:R-:W-:Y:S02]  /*af70*/  DFMA R60, R32, R18, R52 ;  /* 0x00000012203c722b */ /* 0x000fe40000000034 */
[----:B------:R-:W-:Y:S01]  /*af80*/  DFMA R24, R24, R30, R54 ;  /* 0x0000001e1818722b */ /* 0x000fe20000000036 */
[----:B------:R-:W-:Y:S01]  /*af90*/  LDS.128 R52, [R0+0x1e0] ;  /* 0x0001e00000347984 */ /* 0x000fe20000000c00 */
[----:B0-----:R-:W-:-:S02]  /*afa0*/  DFMA R150, R44, R12, R150 ;  /* 0x0000000c2c96722b */ /* 0x001fc40000000096 */
[C---:B------:R-:W-:Y:S02]  /*afb0*/  DFMA R164, R44.reuse, R14, R88 ;  /* 0x0000000e2ca4722b */ /* 0x040fe40000000058 */
[C---:B------:R-:W-:Y:S01]  /*afc0*/  DFMA R32, R44.reuse, R28, R100 ;  /* 0x0000001c2c20722b */ /* 0x040fe20000000064 */
[----:B------:R-:W0:Y:S01]  /*afd0*/  LDS.128 R12, [R6+0x1830] ;  /* 0x00183000060c7984 */ /* 0x000e220000000c00 */
[C---:B------:R-:W-:Y:S02]  /*afe0*/  DFMA R124, R44.reuse, R8, R110 ;  /* 0x000000082c7c722b */ /* 0x040fe4000000006e */
[C---:B------:R-:W-:Y:S02]  /*aff0*/  DFMA R138, R44.reuse, R10, R138 ;  /* 0x0000000a2c8a722b */ /* 0x040fe4000000008a */
[C---:B------:R-:W-:Y:S01]  /*b000*/  DFMA R160, R44.reuse, R16, R160 ;  /* 0x000000102ca0722b */ /* 0x040fe200000000a0 */
[----:B------:R-:W1:Y:S01]  /*b010*/  LDS.128 R8, [R0+0x30] ;  /* 0x0000300000087984 */ /* 0x000e620000000c00 */
[----:B------:R-:W-:-:S02]  /*b020*/  DFMA R156, R44, R18, R156 ;  /* 0x000000122c9c722b */ /* 0x000fc4000000009c */
[----:B------:R-:W-:Y:S01]  /*b030*/  DFMA R158, R44, R30, R158 ;  /* 0x0000001e2c9e722b */ /* 0x000fe2000000009e */
[----:B------:R-:W2:Y:S04]  /*b040*/  LDS.128 R16, [R0+0xc0] ;  /* 0x0000c00000107984 */ /* 0x000ea80000000c00 */
[----:B------:R-:W3:Y:S01]  /*b050*/  LDS.128 R28, [R0+0x150] ;  /* 0x00015000001c7984 */ /* 0x000ee20000000c00 */
[----:B0-----:R-:W-:Y:S02]  /*b060*/  DFMA R110, R26, R14, R116 ;  /* 0x0000000e1a6e722b */ /* 0x001fe40000000074 */
[C---:B------:R-:W-:Y:S02]  /*b070*/  DFMA R94, R12.reuse, R22, R168 ;  /* 0x000000160c5e722b */ /* 0x040fe400000000a8 */
[----:B------:R-:W-:-:S02]  /*b080*/  DFMA R88, R12, R26, R170 ;  /* 0x0000001a0c58722b */ /* 0x000fc400000000aa */
[----:B-1----:R-:W-:Y:S02]  /*b090*/  DFMA R104, R8, R12, R104 ;  /* 0x0000000c0868722b */ /* 0x002fe40000000068 */
[C---:B------:R-:W-:Y:S02]  /*b0a0*/  DFMA R44, R12.reuse, R34, R174 ;  /* 0x000000220c2c722b */ /* 0x040fe400000000ae */
[----:B------:R-:W-:Y:S02]  /*b0b0*/  DFMA R32, R12, R46, R32 ;  /* 0x0000002e0c20722b */ /* 0x000fe40000000020 */
[-C--:B--2---:R-:W-:Y:S02]  /*b0c0*/  DFMA R102, R16, R12.reuse, R102 ;  /* 0x0000000c1066722b */ /* 0x084fe40000000066 */
[-C--:B---3--:R-:W-:Y:S02]  /*b0d0*/  DFMA R96, R28, R12.reuse, R96 ;  /* 0x0000000c1c60722b */ /* 0x088fe40000000060 */
        /* <DEDUP_REMOVED lines=10> */
[-C--:B------:R-:W-:Y:S02]  /*b180*/  DFMA R130, R28, R12.reuse, R128 ;  /* 0x0000000c1c82722b */ /* 0x080fe40000000080 */
[----:B------:R-:W-:Y:S02]  /*b190*/  DFMA R152, R8, R12, R152 ;  /* 0x0000000c0898722b */ /* 0x000fe40000000098 */
[----:B------:R-:W-:Y:S02]  /*b1a0*/  DFMA R132, R12, R22, R132 ;  /* 0x000000160c84722b */ /* 0x000fe40000000084 */
[----:B------:R-:W-:-:S02]  /*b1b0*/  DFMA R134, R16, R12, R134 ;  /* 0x0000000c1086722b */ /* 0x000fc40000000086 */
[----:B------:R-:W-:Y:S02]  /*b1c0*/  DFMA R128, R12, R34, R166 ;  /* 0x000000220c80722b */ /* 0x000fe400000000a6 */
[----:B------:R-:W-:Y:S02]  /*b1d0*/  DFMA R122, R52, R12, R122 ;  /* 0x0000000c347a722b */ /* 0x000fe4000000007a */
[----:B------:R-:W-:Y:S02]  /*b1e0*/  DFMA R138, R12, R46, R138 ;  /* 0x0000002e0c8a722b */ /* 0x000fe4000000008a */
[-C--:B------:R-:W-:Y:S02]  /*b1f0*/  DFMA R154, R8, R14.reuse, R154 ;  /* 0x0000000e089a722b */ /* 0x080fe4000000009a */
[-C--:B------:R-:W-:Y:S02]  /*b200*/  DFMA R148, R22, R14.reuse, R148 ;  /* 0x0000000e1694722b */ /* 0x080fe40000000094 */
        /* <DEDUP_REMOVED lines=9> */
[----:B------:R-:W-:Y:S02]  /*b2a0*/  DFMA R164, R8, R14, R50 ;  /* 0x0000000e08a4722b */ /* 0x000fe40000000032 */
[----:B------:R-:W-:Y:S02]  /*b2b0*/  DFMA R42, R12, R22, R42 ;  /* 0x000000160c2a722b */ /* 0x000fe4000000002a */
[----:B------:R-:W-:Y:S02]  /*b2c0*/  DFMA R70, R16, R12, R70 ;  /* 0x0000000c1046722b */ /* 0x000fe40000000046 */
[----:B------:R-:W-:Y:S02]  /*b2d0*/  DFMA R58, R12, R26, R58 ;  /* 0x0000001a0c3a722b */ /* 0x000fe4000000003a */
[----:B------:R-:W-:-:S02]  /*b2e0*/  DFMA R72, R28, R12, R72 ;  /* 0x0000000c1c48722b */ /* 0x000fc40000000048 */
[----:B------:R-:W-:Y:S02]  /*b2f0*/  DFMA R92, R12, R34, R92 ;  /* 0x000000220c5c722b */ /* 0x000fe4000000005c */
[----:B------:R-:W-:Y:S02]  /*b300*/  DFMA R38, R52, R12, R38 ;  /* 0x0000000c3426722b */ /* 0x000fe40000000026 */
        /* <DEDUP_REMOVED lines=11> */
[-C--:B------:R-:W-:Y:S02]  /*b3c0*/  DFMA R168, R16, R14.reuse, R86 ;  /* 0x0000000e10a8722b */ /* 0x080fe40000000056 */
[----:B------:R-:W-:Y:S02]  /*b3d0*/  DFMA R160, R28, R14, R82 ;  /* 0x0000000e1ca0722b */ /* 0x000fe40000000052 */
[----:B------:R-:W-:Y:S02]  /*b3e0*/  DFMA R118, R12, R22, R118 ;  /* 0x000000160c76722b */ /* 0x000fe40000000076 */
[----:B------:R-:W-:Y:S02]  /*b3f0*/  DFMA R48, R22, R14, R48 ;  /* 0x0000000e1630722b */ /* 0x000fe40000000030 */
[----:B------:R-:W-:Y:S02]  /*b400*/  DFMA R8, R12, R26, R20 ;  /* 0x0000001a0c08722b */ /* 0x000fe40000000014 */
[----:B------:R-:W-:Y:S01]  /*b410*/  DFMA R16, R26, R14, R24 ;  /* 0x0000000e1a10722b */ /* 0x000fe20000000018 */
[----:B------:R-:W0:Y:S01]  /*b420*/  LDS.128 R20, [R6+0x1c40] ;  /* 0x001c400006147984 */ /* 0x000e220000000c00 */
[----:B------:R-:W-:-:S02]  /*b430*/  DFMA R86, R28, R12, R76 ;  /* 0x0000000c1c56722b */ /* 0x000fc4000000004c */
[----:B------:R-:W-:Y:S01]  /*b440*/  DFMA R60, R12, R34, R60 ;  /* 0x000000220c3c722b */ /* 0x000fe2000000003c */
[----:B------:R-:W1:Y:S01]  /*b450*/  LDS.64 R28, [R6+0x1c38] ;  /* 0x001c3800061c7984 */ /* 0x000e620000000a00 */
[----:B------:R-:W-:Y:S02]  /*b460*/  DFMA R64, R34, R14, R64 ;  /* 0x0000000e2240722b */ /* 0x000fe40000000040 */
[C---:B------:R-:W-:Y:S01]  /*b470*/  DFMA R84, R52.reuse, R12, R84 ;  /* 0x0000000c3454722b */ /* 0x040fe20000000054 */
[----:B------:R-:W2:Y:S01]  /*b480*/  LDS.128 R24, [R6+0x1c60] ;  /* 0x001c600006187984 */ /* 0x000ea20000000c00 */
[----:B------:R-:W-:Y:S02]  /*b490*/  DFMA R82, R52, R14, R78 ;  /* 0x0000000e3452722b */ /* 0x000fe4000000004e */
[----:B------:R-:W-:Y:S01]  /*b4a0*/  DFMA R156, R12, R46, R156 ;  /* 0x0000002e0c9c722b */ /* 0x000fe2000000009c */
[----:B------:R-:W-:Y:S01]  /*b4b0*/  LDS.64 R34, [R6+0x1c70] ;  /* 0x001c700006227984 */ /* 0x000fe20000000a00 */
[----:B------:R-:W-:-:S03]  /*b4c0*/  DFMA R158, R46, R14, R158 ;  /* 0x0000000e2e9e722b */ /* 0x000fc6000000009e */
[----:B------:R-:W3:Y:S04]  /*b4d0*/  LDS.128 R12, [R6+0x1c50] ;  /* 0x001c5000060c7984 */ /* 0x000ee80000000c00 */
[----:B------:R-:W-:Y:S01]  /*b4e0*/  LDS.64 R6, [R0+0x1a0] ;  /* 0x0001a00000067984 */ /* 0x000fe20000000a00 */
[----:B0-----:R-:W-:Y:S02]  /*b4f0*/  DFMA R114, R20, R30, R114 ;  /* 0x0000001e1472722b */ /* 0x001fe40000000072 */
[----:B------:R-:W-:Y:S02]  /*b500*/  DFMA R130, R30, R22, R130 ;  /* 0x000000161e82722b */ /* 0x000fe40000000082 */
[C---:B-1----:R-:W-:Y:S02]  /*b510*/  DFMA R96, R28.reuse, R30, R96 ;  /* 0x0000001e1c60722b */ /* 0x042fe40000000060 */
[----:B------:R-:W-:-:S02]  /*b520*/  DFMA R104, R28, R10, R104 ;  /* 0x0000000a1c68722b */ /* 0x000fc40000000068 */
[----:B--2---:R-:W-:Y:S02]  /*b530*/  DFMA R76, R24, R30, R80 ;  /* 0x0000001e184c722b */ /* 0x004fe40000000050 */
[----:B------:R-:W-:Y:S01]  /*b540*/  DFMA R78, R30, R26, R86 ;  /* 0x0000001a1e4e722b */ /* 0x000fe20000000056 */
[----:B------:R-:W0:Y:S01]  /*b550*/  LDS.64 R86, [R0+0x110] ;  /* 0x0001100000567984 */ /* 0x000e220000000a00 */
[----:B------:R-:W-:Y:S02]  /*b560*/  DFMA R120, R20, R10, R120 ;  /* 0x0000000a1478722b */ /* 0x000fe40000000078 */
[----:B------:R-:W-:Y:S02]  /*b570*/  DFMA R152, R10, R22, R152 ;  /* 0x000000160a98722b */ /* 0x000fe40000000098 */
[----:B---3--:R-:W-:Y:S02]  /*b580*/  DFMA R142, R12, R30, R142 ;  /* 0x0000001e0c8e722b */ /* 0x008fe4000000008e */
[----:B------:R-:W-:-:S02]  /*b590*/  DFMA R72, R30, R14, R72 ;  /* 0x0000000e1e48722b */ /* 0x000fc40000000048 */
[----:B------:R-:W-:Y:S02]  /*b5a0*/  DFMA R30, R34, R30, R160 ;  /* 0x0000001e221e722b */ /* 0x000fe400000000a0 */
[----:B------:R-:W-:Y:S01]  /*b5b0*/  DFMA R62, R12, R10, R154 ;  /* 0x0000000a0c3e722b */ /* 0x000fe2000000009a */
[----:B------:R-:W1:Y:S01]  /*b5c0*/  LDS.64 R160, [R0+0x80] ;  /* 0x0000800000a07984 */ /* 0x000e620000000a00 */
[----:B------:R-:W-:Y:S02]  /*b5d0*/  DFMA R52, R10, R14, R162 ;  /* 0x0000000e0a34722b */ /* 0x000fe400000000a2 */
[----:B------:R-:W-:Y:S01]  /*b5e0*/  DFMA R46, R24, R10, R164 ;  /* 0x0000000a182e722b */ /* 0x000fe200000000a4 */
[----:B------:R-:W2:Y:S01]  /*b5f0*/  LDS.64 R154, [R0+0x230] ;  /* 0x00023000009a7984 */ /* 0x000ea20000000a00 */
        /* <DEDUP_REMOVED lines=12> */
[----:B------:R-:W-:Y:S02]  /*b6c0*/  DFMA R106, R20, R18, R106 ;  /* 0x00000012146a722b */ /* 0x000fe4000000006a */
[----:B------:R-:W-:-:S02]  /*b6d0*/  DFMA R134, R18, R22, R134 ;  /* 0x000000161286722b */ /* 0x000fc40000000086 */
[----:B------:R-:W-:Y:S02]  /*b6e0*/  DFMA R146, R12, R18, R146 ;  /* 0x000000120c92722b */ /* 0x000fe40000000092 */
[----:B------:R-:W-:Y:S02]  /*b6f0*/  DFMA R66, R18, R26, R166 ;  /* 0x0000001a1242722b */ /* 0x000fe400000000a6 */
[----:B------:R-:W-:Y:S02]  /*b700*/  DFMA R54, R34, R54, R82 ;  /* 0x000000362236722b */ /* 0x000fe40000000052 */
[-C--:B0-----:R-:W-:Y:S02]  /*b710*/  DFMA R88, R86, R28.reuse, R88 ;  /* 0x0000001c5658722b */ /* 0x081fe40000000058 */
[----:B-1----:R-:W-:Y:S02]  /*b720*/  DFMA R94, R160, R28, R94 ;  /* 0x0000001ca05e722b */ /* 0x002fe4000000005e */
[----:B------:R-:W-:-:S02]  /*b730*/  DFMA R110, R86, R20, R110 ;  /* 0x00000014566e722b */ /* 0x000fc4000000006e */
[C---:B------:R-:W-:Y:S02]  /*b740*/  DFMA R124, R86.reuse, R22, R124 ;  /* 0x00000016567c722b */ /* 0x040fe4000000007c */
[C---:B------:R-:W-:Y:S02]  /*b750*/  DFMA R144, R86.reuse, R12, R144 ;  /* 0x0000000c5690722b */ /* 0x040fe40000000090 */
[C---:B------:R-:W-:Y:S02]  /*b760*/  DFMA R58, R86.reuse, R14, R58 ;  /* 0x0000000e563a722b */ /* 0x040fe4000000003a */
[C---:B------:R-:W-:Y:S02]  /*b770*/  DFMA R56, R86.reuse, R24, R56 ;  /* 0x000000185638722b */ /* 0x040fe40000000038 */
[C---:B------:R-:W-:Y:S02]  /*b780*/  DFMA R84, R86.reuse, R26, R8 ;  /* 0x0000001a5654722b */ /* 0x040fe40000000008 */
[----:B------:R-:W-:-:S02]  /*b790*/  DFMA R16, R86, R34, R16 ;  /* 0x000000225610722b */ /* 0x000fc40000000010 */
[----:B------:R-:W-:Y:S02]  /*b7a0*/  DFMA R44, R6, R28, R44 ;  /* 0x0000001c062c722b */ /* 0x000fe4000000002c */
[----:B------:R-:W-:Y:S02]  /*b7b0*/  DFMA R18, R34, R18, R168 ;  /* 0x000000122212722b */ /* 0x000fe400000000a8 */
        /* <DEDUP_REMOVED lines=12> */
[C---:B------:R-:W-:Y:S02]  /*b880*/  DFMA R60, R6.reuse, R26, R60 ;  /* 0x0000001a063c722b */ /* 0x040fe4000000003c */
[----:B------:R-:W-:Y:S02]  /*b890*/  DFMA R64, R6, R34, R64 ;  /* 0x000000220640722b */ /* 0x000fe40000000040 */
[C---:B--2---:R-:W-:Y:S02]  /*b8a0*/  DFMA R28, R154.reuse, R28, R32 ;  /* 0x0000001c9a1c722b */ /* 0x044fe40000000020 */
[----:B------:R-:W-:-:S02]  /*b8b0*/  DFMA R116, R154, R20, R116 ;  /* 0x000000149a74722b */ /* 0x000fc40000000074 */
[C---:B------:R-:W-:Y:S02]  /*b8c0*/  DFMA R138, R154.reuse, R22, R138 ;  /* 0x000000169a8a722b */ /* 0x040fe4000000008a */
[C---:B------:R-:W-:Y:S02]  /*b8d0*/  DFMA R150, R154.reuse, R12, R150 ;  /* 0x0000000c9a96722b */ /* 0x040fe40000000096 */
[C---:B------:R-:W-:Y:S02]  /*b8e0*/  DFMA R86, R154.reuse, R14, R40 ;  /* 0x0000000e9a56722b */ /* 0x040fe40000000028 */
[C---:B------:R-:W-:Y:S02]  /*b8f0*/  DFMA R50, R154.reuse, R24, R50 ;  /* 0x000000189a32722b */ /* 0x040fe40000000032 */
[C---:B------:R-:W-:Y:S02]  /*b900*/  DFMA R156, R154.reuse, R26, R156 ;  /* 0x0000001a9a9c722b */ /* 0x040fe4000000009c */
[----:B------:R-:W-:Y:S01]  /*b910*/  DFMA R158, R154, R34, R158 ;  /* 0x000000229a9e722b */ /* 0x000fe2000000009e */
[----:B------:R-:W-:Y:S06]  /*b920*/  BAR.SYNC.DEFER_BLOCKING 0x0 ;  /* 0x0000000000007b1d */ /* 0x000fec0000010000 */
[----:B------:R-:W-:Y:S05]  /*b930*/  BRA.U !UP0, `(.L_x_115) ;  /* 0xffffff4908f47547 */ /* 0x000fea000b83ffff */
.L_x_0:
[----:B------:R-:W1:Y:S01]  /*b940*/  S2R R2, SR_CTAID.X ;  /* 0x0000000000027919 */ /* 0x000e620000002500 */
[----:B------:R-:W2:Y:S01]  /*b950*/  LDCU.64 UR6, c[0x0][0x380] ;  /* 0x00007000ff0677ac */ /* 0x000ea20008000a00 */
[----:B------:R-:W3:Y:S01]  /*b960*/  LDC R0, c[0x0][0x3c8] ;  /* 0x0000f200ff007b82 */ /* 0x000ee20000000800 */
[----:B------:R-:W1:Y:S01]  /*b970*/  S2R R5, SR_TID.X ;  /* 0x0000000000057919 */ /* 0x000e620000002100 */
[----:B------:R-:W4:Y:S01]  /*b980*/  LDCU.64 UR4, c[0x0][0x3c0] ;  /* 0x00007800ff0477ac */ /* 0x000f220008000a00 */
[----:B------:R-:W5:Y:S01]  /*b990*/  S2R R4, SR_CTAID.Y ;  /* 0x0000000000047919 */ /* 0x000f620000002600 */
[----:B------:R-:W5:Y:S01]  /*b9a0*/  S2R R7, SR_TID.Y ;  /* 0x0000000000077919 */ /* 0x000f620000002200 */
[----:B-1----:R-:W-:-:S04]  /*b9b0*/  LEA R6, R2, R5, 0x4 ;  /* 0x0000000502067211 */ /* 0x002fc800078e20ff */
[----:B------:R-:W-:Y:S01]  /*b9c0*/  SHF.L.U32 R3, R6, 0x3, RZ ;  /* 0x0000000306037819 */ /* 0x000fe200000006ff */
[----:B-----5:R-:W-:-:S03]  /*b9d0*/  IMAD R9, R4, 0x10, R7 ;  /* 0x0000001004097824 */ /* 0x020fc600078e0207 */
[----:B--2---:R-:W-:Y:S01]  /*b9e0*/  ISETP.GE.AND P0, PT, R3, UR7, PT ;  /* 0x0000000703007c0c */ /* 0x004fe2000bf06270 */
[----:B------:R-:W-:-:S05]  /*b9f0*/  IMAD.SHL.U32 R9, R9, 0x8, RZ ;  /* 0x0000000809097824 */ /* 0x000fca00078e00ff */
[----:B------:R-:W-:-:S13]  /*ba00*/  ISETP.GE.OR P2, PT, R9, UR6, P0 ;  /* 0x0000000609007c0c */ /* 0x000fda0008746670 */
[----:B------:R-:W1:Y:S01]  /*ba10*/  @!P2 LDC.64 R14, c[0x0][0x3c0] ;  /* 0x0000f000ff0eab82 */ /* 0x000e620000000a00 */
[----:B---3--:R-:W-:Y:S01]  /*ba20*/  @!P2 IMAD R13, R9, R0, R3 ;  /* 0x00000000090da224 */ /* 0x008fe200078e0203 */
[----:B------:R-:W-:-:S06]  /*ba30*/  IADD3 R8, PT, PT, R3, 0x1, RZ ;  /* 0x0000000103087810 */ /* 0x000fcc0007ffe0ff */
[----:B------:R-:W2:Y:S08]  /*ba40*/  @!P2 LDC.64 R20, c[0x0][0x3b8] ;  /* 0x0000ee00ff14ab82 */ /* 0x000eb00000000a00 */
[----:B------:R-:W3:Y:S01]  /*ba50*/  @!P2 LDC.64 R22, c[0x0][0x390] ;  /* 0x0000e400ff16ab82 */ /* 0x000ee20000000a00 */
[----:B-1----:R-:W-:-:S05]  /*ba60*/  @!P2 IMAD.WIDE R14, R13, 0x8, R14 ;  /* 0x000000080d0ea825 */ /* 0x002fca00078e020e */
[----:B0-----:R-:W2:Y:S01]  /*ba70*/  @!P2 LDG.E.64 R12, desc[UR8][R14.64] ;  /* 0x000000080e0ca981 */ /* 0x001ea2000c1e1b00 */
[----:B------:R-:W-:-:S04]  /*ba80*/  ISETP.GE.AND P1, PT, R8, UR7, PT ;  /* 0x0000000708007c0c */ /* 0x000fc8000bf26270 */
[----:B------:R-:W-:-:S13]  /*ba90*/  ISETP.GE.OR P1, PT, R9, UR6, P1 ;  /* 0x0000000609007c0c */ /* 0x000fda0008f26670 */
[----:B------:R-:W-:Y:S01]  /*baa0*/  @!P1 IMAD R8, R9, R0, RZ ;  /* 0x0000000009089224 */ /* 0x000fe200078e02ff */
[----:B------:R-:W0:Y:S08]  /*bab0*/  @!P1 LDC.64 R24, c[0x0][0x3b8] ;  /* 0x0000ee00ff189b82 */ /* 0x000e300000000a00 */
[----:B------:R-:W1:Y:S01]  /*bac0*/  @!P1 LDC.64 R26, c[0x0][0x390] ;  /* 0x0000e400ff1a9b82 */ /* 0x000e620000000a00 */
[----:B--2---:R-:W-:Y:S01]  /*bad0*/  @!P2 DMUL R20, R12, R20 ;  /* 0x000000140c14a228 */ /* 0x004fe20000000000 */
[----:B------:R-:W-:-:S04]  /*bae0*/  @!P1 IADD3 R13, P3, PT, R3, R8, RZ ;  /* 0x00000008030d9210 */ /* 0x000fc80007f7e0ff */
[----:B------:R-:W-:Y:S02]  /*baf0*/  @!P1 LEA.HI.X.SX32 R8, R8, RZ, 0x1, P3 ;  /* 0x000000ff08089211 */ /* 0x000fe400018f0eff */
[----:B----4-:R-:W-:Y:S01]  /*bb00*/  @!P1 LEA R12, P3, R13, UR4, 0x3 ;  /* 0x000000040d0c9c11 */ /* 0x010fe2000f8618ff */
[----:B---3--:R-:W-:-:S03]  /*bb10*/  @!P2 DFMA R20, R104, R22, R20 ;  /* 0x000000166814a22b */ /* 0x008fc60000000014 */
[----:B------:R-:W-:-:S04]  /*bb20*/  @!P1 LEA.HI.X R13, R13, UR5, R8, 0x3, P3 ;  /* 0x000000050d0d9c11 */ /* 0x000fc800098f1c08 */
[----:B------:R2:W-:Y:S04]  /*bb30*/  @!P2 STG.E.64 desc[UR8][R14.64], R20 ;  /* 0x000000140e00a986 */ /* 0x0005e8000c101b08 */
[----:B------:R-:W0:Y:S01]  /*bb40*/  @!P1 LDG.E.64 R22, desc[UR8][R12.64+0x8] ;  /* 0x000008080c169981 */ /* 0x000e22000c1e1b00 */
[----:B------:R-:W-:-:S05]  /*bb50*/  VIADD R8, R3, 0x2 ;  /* 0x0000000203087836 */ /* 0x000fca0000000000 */
[----:B------:R-:W-:-:S04]  /*bb60*/  ISETP.GE.AND P2, PT, R8, UR7, PT ;  /* 0x0000000708007c0c */ /* 0x000fc8000bf46270 */
[----:B------:R-:W-:-:S13]  /*bb70*/  ISETP.GE.OR P2, PT, R9, UR6, P2 ;  /* 0x0000000609007c0c */ /* 0x000fda0009746670 */
[----:B------:R-:W2:Y:S01]  /*bb80*/  @!P2 LDC.64 R32, c[0x0][0x3c0] ;  /* 0x0000f000ff20ab82 */ /* 0x000ea20000000a00 */
[----:B------:R-:W-:Y:S01]  /*bb90*/  @!P2 IMAD R8, R9, R0, RZ ;  /* 0x000000000908a224 */ /* 0x000fe200078e02ff */
[----:B0-----:R-:W-:-:S04]  /*bba0*/  @!P1 DMUL R22, R22, R24 ;  /* 0x0000001816169228 */ /* 0x001fc80000000000 */
[----:B------:R-:W-:-:S04]  /*bbb0*/  @!P2 IADD3 R24, P3, PT, R3, R8, RZ ;  /* 0x000000080318a210 */ /* 0x000fc80007f7e0ff */
[----:B------:R-:W-:Y:S02]  /*bbc0*/  @!P2 LEA.HI.X.SX32 R8, R8, RZ, 0x1, P3 ;  /* 0x000000ff0808a211 */ /* 0x000fe400018f0eff */
[C---:B--2---:R-:W-:Y:S01]  /*bbd0*/  @!P2 LEA R14, P3, R24.reuse, R32, 0x3 ;  /* 0x00000020180ea211 */ /* 0x044fe200078618ff */
[----:B-1----:R-:W-:Y:S01]  /*bbe0*/  @!P1 DFMA R22, R120, R26, R22 ;  /* 0x0000001a7816922b */ /* 0x002fe20000000016 */
[----:B------:R-:W0:Y:S02]  /*bbf0*/  @!P2 LDC.64 R26, c[0x0][0x390] ;  /* 0x0000e400ff1aab82 */ /* 0x000e240000000a00 */
[----:B------:R-:W-:-:S04]  /*bc00*/  @!P2 LEA.HI.X R15, R24, R33, R8, 0x3, P3 ;  /* 0x00000021180fa211 */ /* 0x000fc800018f1c08 */
[----:B------:R1:W-:Y:S02]  /*bc10*/  @!P1 STG.E.64 desc[UR8][R12.64+0x8], R22 ;  /* 0x000008160c009986 */ /* 0x0003e4000c101b08 */
[----:B------:R-:W2:Y:S02]  /*bc20*/  @!P2 LDC.64 R24, c[0x0][0x3b8] ;  /* 0x0000ee00ff18ab82 */ /* 0x000ea40000000a00 */
[----:B------:R-:W2:Y:S01]  /*bc30*/  @!P2 LDG.E.64 R20, desc[UR8][R14.64+0x10] ;  /* 0x000010080e14a981 */ /* 0x000ea2000c1e1b00 */
[----:B------:R-:W-:-:S04]  /*bc40*/  IADD3 R8, PT, PT, R3, 0x3, RZ ;  /* 0x0000000303087810 */ /* 0x000fc80007ffe0ff */
[----:B------:R-:W-:-:S04]  /*bc50*/  ISETP.GE.AND P1, PT, R8, UR7, PT ;  /* 0x0000000708007c0c */ /* 0x000fc8000bf26270 */
[----:B------:R-:W-:-:S13]  /*bc60*/  ISETP.GE.OR P1, PT, R9, UR6, P1 ;  /* 0x0000000609007c0c */ /* 0x000fda0008f26670 */
[----:B------:R-:W1:Y:S01]  /*bc70*/  @!P1 LDC.64 R32, c[0x0][0x3c0] ;  /* 0x0000f000ff209b82 */ /* 0x000e620000000a00 */
[----:B------:R-:W-:Y:S01]  /*bc80*/  @!P1 IMAD R8, R9, R0, RZ ;  /* 0x0000000009089224 */ /* 0x000fe200078e02ff */
[----:B--2---:R-:W-:-:S04]  /*bc90*/  @!P2 DMUL R20, R20, R24 ;  /* 0x000000181414a228 */ /* 0x004fc80000000000 */
[----:B------:R-:W-:-:S04]  /*bca0*/  @!P1 IADD3 R24, P3, PT, R3, R8, RZ ;  /* 0x0000000803189210 */ /* 0x000fc80007f7e0ff */
[----:B------:R-:W-:Y:S02]  /*bcb0*/  @!P1 LEA.HI.X.SX32 R8, R8, RZ, 0x1, P3 ;  /* 0x000000ff08089211 */ /* 0x000fe400018f0eff */
[C---:B-1----:R-:W-:Y:S01]  /*bcc0*/  @!P1 LEA R12, P3, R24.reuse, R32, 0x3 ;  /* 0x00000020180c9211 */ /* 0x042fe200078618ff */
[----:B0-----:R-:W-:Y:S01]  /*bcd0*/  @!P2 DFMA R20, R152, R26, R20 ;  /* 0x0000001a9814a22b */ /* 0x001fe20000000014 */
[----:B------:R-:W0:Y:S02]  /*bce0*/  @!P1 LDC.64 R26, c[0x0][0x390] ;  /* 0x0000e400ff1a9b82 */ /* 0x000e240000000a00 */
[----:B------:R-:W-:-:S04]  /*bcf0*/  @!P1 LEA.HI.X R13, R24, R33, R8, 0x3, P3 ;  /* 0x00000021180d9211 */ /* 0x000fc800018f1c08 */
[----:B------:R1:W-:Y:S02]  /*bd00*/  @!P2 STG.E.64 desc[UR8][R14.64+0x10], R20 ;  /* 0x000010140e00a986 */ /* 0x0003e4000c101b08 */
[----:B------:R-:W2:Y:S02]  /*bd10*/  @!P1 LDC.64 R24, c[0x0][0x3b8] ;  /* 0x0000ee00ff189b82 */ /* 0x000ea40000000a00 */
[----:B------:R-:W2:Y:S01]  /*bd20*/  @!P1 LDG.E.64 R22, desc[UR8][R12.64+0x18] ;  /* 0x000018080c169981 */ /* 0x000ea2000c1e1b00 */
[----:B------:R-:W-:-:S05]  /*bd30*/  VIADD R8, R3, 0x4 ;  /* 0x0000000403087836 */ /* 0x000fca0000000000 */
        /* <DEDUP_REMOVED lines=17> */
[----:B------:R-:W3:Y:S01]  /*be50*/  @!P3 LDC.64 R32, c[0x0][0x3c0] ;  /* 0x0000f000ff20bb82 */ /* 0x000ee20000000a00 */
[----:B------:R-:W-:-:S07]  /*be60*/  @!P3 IMAD R8, R9, R0, RZ ;  /* 0x000000000908b224 */ /* 0x000fce00078e02ff */
[----:B-1----:R-:W1:Y:S01]  /*be70*/  @!P3 LDC.64 R22, c[0x0][0x3b8] ;  /* 0x0000ee00ff16bb82 */ /* 0x002e620000000a00 */
[----:B--2---:R-:W-:Y:S01]  /*be80*/  @!P2 DMUL R24, R20, R24 ;  /* 0x000000181418a228 */ /* 0x004fe20000000000 */
[----:B------:R-:W-:-:S04]  /*be90*/  @!P3 IADD3 R21, P1, PT, R3, R8, RZ ;  /* 0x000000080315b210 */ /* 0x000fc80007f3e0ff */
[----:B------:R-:W-:Y:S02]  /*bea0*/  @!P3 LEA.HI.X.SX32 R8, R8, RZ, 0x1, P1 ;  /* 0x000000ff0808b211 */ /* 0x000fe400008f0eff */
[C---:B---3--:R-:W-:Y:S01]  /*beb0*/  @!P3 LEA R20, P1, R21.reuse, R32, 0x3 ;  /* 0x000000201514b211 */ /* 0x048fe200078218ff */
[----:B0-----:R-:W-:Y:S01]  /*bec0*/  @!P2 DFMA R24, R52, R26, R24 ;  /* 0x0000001a3418a22b */ /* 0x001fe20000000018 */
[----:B------:R-:W0:Y:S02]  /*bed0*/  @!P3 LDC.64 R26, c[0x0][0x390] ;  /* 0x0000e400ff1abb82 */ /* 0x000e240000000a00 */
[----:B------:R-:W-:-:S04]  /*bee0*/  @!P3 LEA.HI.X R21, R21, R33, R8, 0x3, P1 ;  /* 0x000000211515b211 */ /* 0x000fc800008f1c08 */
[----:B------:R2:W-:Y:S04]  /*bef0*/  @!P2 STG.E.64 desc[UR8][R14.64+0x20], R24 ;  /* 0x000020180e00a986 */ /* 0x0005e8000c101b08 */
[----:B------:R-:W1:Y:S01]  /*bf00*/  @!P3 LDG.E.64 R12, desc[UR8][R20.64+0x28] ;  /* 0x00002808140cb981 */ /* 0x000e62000c1e1b00 */
[----:B------:R-:W-:-:S05]  /*bf10*/  VIADD R8, R3, 0x6 ;  /* 0x0000000603087836 */ /* 0x000fca0000000000 */
[----:B------:R-:W-:-:S04]  /*bf20*/  ISETP.GE.AND P1, PT, R8, UR7, PT ;  /* 0x0000000708007c0c */ /* 0x000fc8000bf26270 */
[----:B------:R-:W-:-:S13]  /*bf30*/  ISETP.GE.OR P1, PT, R9, UR6, P1 ;  /* 0x0000000609007c0c */ /* 0x000fda0008f26670 */
[----:B------:R-:W3:Y:S01]  /*bf40*/  @!P1 LDC.64 R34, c[0x0][0x3c0] ;  /* 0x0000f000ff229b82 */ /* 0x000ee20000000a00 */
[----:B------:R-:W-:-:S07]  /*bf50*/  @!P1 IMAD R32, R9, R0, RZ ;  /* 0x0000000009209224 */ /* 0x000fce00078e02ff */
[----:B--2---:R-:W2:Y:S01]  /*bf60*/  @!P1 LDC.64 R24, c[0x0][0x390] ;  /* 0x0000e400ff189b82 */ /* 0x004ea20000000a00 */
[----:B-1----:R-:W-:Y:S01]  /*bf70*/  @!P3 DMUL R8, R12, R22 ;  /* 0x000000160c08b228 */ /* 0x002fe20000000000 */
[----:B------:R-:W-:-:S04]  /*bf80*/  @!P1 IADD3 R13, P2, PT, R3, R32, RZ ;  /* 0x00000020030d9210 */ /* 0x000fc80007f5e0ff */
[----:B------:R-:W-:Y:S02]  /*bf90*/  @!P1 LEA.HI.X.SX32 R32, R32, RZ, 0x1, P2 ;  /* 0x000000ff20209211 */ /* 0x000fe400010f0eff */
[----:B---3--:R-:W-:Y:S01]  /*bfa0*/  @!P1 LEA R12, P2, R13, R34, 0x3 ;  /* 0x000000220d0c9211 */ /* 0x008fe200078418ff */
[----:B0-----:R-:W-:-:S03]  /*bfb0*/  @!P3 DFMA R8, R46, R26, R8 ;  /* 0x0000001a2e08b22b */ /* 0x001fc60000000008 */
[----:B------:R-:W-:-:S04]  /*bfc0*/  @!P1 LEA.HI.X R13, R13, R35, R32, 0x3, P2 ;  /* 0x000000230d0d9211 */ /* 0x000fc800010f1c20 */
[----:B------:R0:W-:Y:S04]  /*bfd0*/  @!P3 STG.E.64 desc[UR8][R20.64+0x28], R8 ;  /* 0x000028081400b986 */ /* 0x0001e8000c101b08 */
[----:B------:R-:W3:Y:S01]  /*bfe0*/  @!P1 LDG.E.64 R14, desc[UR8][R12.64+0x30] ;  /* 0x000030080c0e9981 */ /* 0x000ee2000c1e1b00 */
[----:B------:R-:W-:Y:S01]  /*bff0*/  VIADD R22, R3, 0x7 ;  /* 0x0000000703167836 */ /* 0x000fe20000000000 */
[----:B------:R-:W-:-:S04]  /*c000*/  SHF.L.U32 R26, R4, 0x7, RZ ;  /* 0x00000007041a7819 */ /* 0x000fc800000006ff */
[----:B------:R-:W-:Y:S02]  /*c010*/  LEA R27, R7, R26, 0x3 ;  /* 0x0000001a071b7211 */ /* 0x000fe400078e18ff */
[----:B------:R-:W-:Y:S02]  /*c020*/  ISETP.GE.AND P2, PT, R22, UR7, PT ;  /* 0x0000000716007c0c */ /* 0x000fe4000bf46270 */
[----:B------:R-:W3:Y:S02]  /*c030*/  @!P1 LDC.64 R22, c[0x0][0x3b8] ;  /* 0x0000ee00ff169b82 */ /* 0x000ee40000000a00 */
[----:B------:R-:W-:-:S13]  /*c040*/  ISETP.GE.OR P2, PT, R27, UR6, P2 ;  /* 0x000000061b007c0c */ /* 0x000fda0009746670 */
[----:B------:R-:W1:Y:S01]  /*c050*/  @!P2 LDC.64 R34, c[0x0][0x3c0] ;  /* 0x0000f000ff22ab82 */ /* 0x000e620000000a00 */
[----:B------:R-:W-:-:S05]  /*c060*/  @!P2 IMAD R32, R27, R0, RZ ;  /* 0x000000001b20a224 */ /* 0x000fca00078e02ff */
[----:B0-----:R-:W-:-:S04]  /*c070*/  @!P2 IADD3 R9, P3, PT, R3, R32, RZ ;  /* 0x000000200309a210 */ /* 0x001fc80007f7e0ff */
[----:B------:R-:W-:Y:S02]  /*c080*/  @!P2 LEA.HI.X.SX32 R32, R32, RZ, 0x1, P3 ;  /* 0x000000ff2020a211 */ /* 0x000fe400018f0eff */
[----:B-1----:R-:W-:-:S04]  /*c090*/  @!P2 LEA R8, P3, R9, R34, 0x3 ;  /* 0x000000220908a211 */ /* 0x002fc800078618ff */
[----:B------:R-:W-:Y:S01]  /*c0a0*/  @!P2 LEA.HI.X R9, R9, R35, R32, 0x3, P3 ;  /* 0x000000230909a211 */ /* 0x000fe200018f1c20 */
[----:B---3--:R-:W-:-:S08]  /*c0b0*/  @!P1 DMUL R14, R14, R22 ;  /* 0x000000160e0e9228 */ /* 0x008fd00000000000 */
[----:B--2---:R-:W-:Y:S01]  /*c0c0*/  @!P1 DFMA R14, R36, R24, R14 ;  /* 0x00000018240e922b */ /* 0x004fe2000000000e */
[----:B------:R-:W-:Y:S01]  /*c0d0*/  IMAD.SHL.U32 R7, R7, 0x8, RZ ;  /* 0x0000000807077824 */ /* 0x000fe200078e00ff */
[----:B------:R-:W0:Y:S05]  /*c0e0*/  @!P2 LDC.64 R24, c[0x0][0x390] ;  /* 0x0000e400ff18ab82 */ /* 0x000e2a0000000a00 */
[----:B------:R1:W-:Y:S04]  /*c0f0*/  @!P1 STG.E.64 desc[UR8][R12.64+0x30], R14 ;  /* 0x0000300e0c009986 */ /* 0x0003e8000c101b08 */
[----:B------:R-:W2:Y:S01]  /*c100*/  @!P2 LDG.E.64 R20, desc[UR8][R8.64+0x38] ;  /* 0x000038080814a981 */ /* 0x000ea2000c1e1b00 */
[----:B------:R-:W-:-:S05]  /*c110*/  IADD3 R33, PT, PT, R26, R7, RZ ;  /* 0x000000071a217210 */ /* 0x000fca0007ffe0ff */
[----:B------:R-:W-:-:S05]  /*c120*/  VIADD R22, R33, 0x1 ;  /* 0x0000000121167836 */ /* 0x000fca0000000000 */
[----:B------:R-:W-:Y:S02]  /*c130*/  ISETP.GE.OR P0, PT, R22, UR6, P0 ;  /* 0x0000000616007c0c */ /* 0x000fe40008706670 */
[----:B------:R-:W2:Y:S11]  /*c140*/  @!P2 LDC.64 R22, c[0x0][0x3b8] ;  /* 0x0000ee00ff16ab82 */ /* 0x000eb60000000a00 */
[----:B------:R-:W3:Y:S01]  /*c150*/  @!P0 LDC.64 R26, c[0x0][0x3c0] ;  /* 0x0000f000ff1a8b82 */ /* 0x000ee20000000a00 */
[----:B------:R-:W-:-:S05]  /*c160*/  @!P0 IMAD R33, R33, R0, R0 ;  /* 0x0000000021218224 */ /* 0x000fca00078e0200 */
[----:B------:R-:W-:Y:S01]  /*c170*/  @!P0 LEA R33, R6, R33, 0x3 ;  /* 0x0000002106218211 */ /* 0x000fe200078e18ff */
[----:B------:R-:W-:Y:S01]  /*c180*/  IMAD.SHL.U32 R2, R2, 0x80, RZ ;  /* 0x0000008002027824 */ /* 0x000fe200078e00ff */
[----:B-1----:R-:W1:Y:S01]  /*c190*/  @!P0 LDC.64 R14, c[0x0][0x3b8] ;  /* 0x0000ee00ff0e8b82 */ /* 0x002e620000000a00 */
[----:B--2---:R-:W-:-:S08]  /*c1a0*/  @!P2 DMUL R20, R20, R22 ;  /* 0x000000161414a228 */ /* 0x004fd00000000000 */
[----:B0-----:R-:W-:Y:S01]  /*c1b0*/  @!P2 DFMA R20, R10, R24, R20 ;  /* 0x000000180a14a22b */ /* 0x001fe20000000014 */
[----:B---3--:R-:W-:-:S06]  /*c1c0*/  @!P0 IMAD.WIDE R10, R33, 0x8, R26 ;  /* 0x00000008210a8825 */ /* 0x008fcc00078e021a */
[----:B------:R0:W-:Y:S04]  /*c1d0*/  @!P2 STG.E.64 desc[UR8][R8.64+0x38], R20 ;  /* 0x000038140800a986 */ /* 0x0001e8000c101b08 */
[----:B------:R-:W1:Y:S01]  /*c1e0*/  @!P0 LDG.E.64 R12, desc[UR8][R10.64] ;  /* 0x000000080a0c8981 */ /* 0x000e62000c1e1b00 */
[----:B------:R-:W-:Y:S01]  /*c1f0*/  LEA R5, R5, R2, 0x3 ;  /* 0x0000000205057211 */ /* 0x000fe200078e18ff */
[----:B------:R-:W-:-:S03]  /*c200*/  IMAD R7, R4, 0x80, R7 ;  /* 0x0000008004077824 */ /* 0x000fc600078e0207 */
[----:B------:R-:W-:Y:S01]  /*c210*/  IADD3 R4, PT, PT, R5, 0x1, RZ ;  /* 0x0000000105047810 */ /* 0x000fe20007ffe0ff */
[----:B------:R-:W-:-:S03]  /*c220*/  VIADD R2, R7, 0x1 ;  /* 0x0000000107027836 */ /* 0x000fc60000000000 */
[----:B------:R-:W-:Y:S01]  /*c230*/  ISETP.GE.AND P4, PT, R4, UR7, PT ;  /* 0x0000000704007c0c */ /* 0x000fe2000bf86270 */
[----:B0-----:R-:W0:Y:S01]  /*c240*/  @!P0 LDC.64 R20, c[0x0][0x390] ;  /* 0x0000e400ff148b82 */ /* 0x001e220000000a00 */
[----:B------:R-:W-:Y:S02]  /*c250*/  IMAD R4, R7, R0, R0 ;  /* 0x0000000007047224 */ /* 0x000fe400078e0200 */
[----:B------:R-:W-:Y:S02]  /*c260*/  ISETP.GE.OR P1, PT, R2, UR6, P4 ;  /* 0x0000000602007c0c */ /* 0x000fe4000a726670 */
[----:B------:R-:W-:-:S11]  /*c270*/  P2R R25, PR, RZ, 0x10 ;  /* 0x00000010ff197803 */ /* 0x000fd60000000000 */
[----:B------:R-:W2:Y:S01]  /*c280*/  @!P1 LDC.64 R22, c[0x0][0x3c0] ;  /* 0x0000f000ff169b82 */ /* 0x000ea20000000a00 */
[----:B------:R-:W-:-:S04]  /*c290*/  @!P1 IADD3 R6, P2, PT, R5, R4, RZ ;  /* 0x0000000405069210 */ /* 0x000fc80007f5e0ff */
[----:B------:R-:W-:Y:S02]  /*c2a0*/  @!P1 LEA.HI.X.SX32 R9, R4, RZ, 0x1, P2 ;  /* 0x000000ff04099211 */ /* 0x000fe400010f0eff */
[----:B--2---:R-:W-:-:S04]  /*c2b0*/  @!P1 LEA R8, P2, R6, R22, 0x3 ;  /* 0x0000001606089211 */ /* 0x004fc800078418ff */
[----:B------:R-:W-:Y:S01]  /*c2c0*/  @!P1 LEA.HI.X R9, R6, R23, R9, 0x3, P2 ;  /* 0x0000001706099211 */ /* 0x000fe200010f1c09 */
[----:B-1----:R-:W-:Y:S01]  /*c2d0*/  @!P0 DMUL R12, R12, R14 ;  /* 0x0000000e0c0c8228 */ /* 0x002fe20000000000 */
[----:B------:R-:W-:Y:S01]  /*c2e0*/  IADD3 R6, PT, PT, R5, 0x2, RZ ;  /* 0x0000000205067810 */ /* 0x000fe20007ffe0ff */
[----:B------:R-:W1:Y:S06]  /*c2f0*/  @!P1 LDC.64 R22, c[0x0][0x390] ;  /* 0x0000e400ff169b82 */ /* 0x000e6c0000000a00 */
[----:B0-----:R-:W-:Y:S01]  /*c300*/  @!P0 DFMA R12, R94, R20, R12 ;  /* 0x000000145e0c822b */ /* 0x001fe2000000000c */
[----:B------:R-:W-:Y:S01]  /*c310*/  ISETP.GE.AND P3, PT, R6, UR7, PT ;  /* 0x0000000706007c0c */ /* 0x000fe2000bf66270 */
[----:B------:R-:W0:Y:S05]  /*c320*/  @!P1 LDC.64 R20, c[0x0][0x3b8] ;  /* 0x0000ee00ff149b82 */ /* 0x000e2a0000000a00 */
[----:B------:R2:W-:Y:S04]  /*c330*/  @!P0 STG.E.64 desc[UR8][R10.64], R12 ;  /* 0x0000000c0a008986 */ /* 0x0005e8000c101b08 */
[----:B------:R-:W0:Y:S01]  /*c340*/  @!P1 LDG.E.64 R14, desc[UR8][R8.64+0x8] ;  /* 0x00000808080e9981 */ /* 0x000e22000c1e1b00 */
[----:B------:R-:W-:-:S02]  /*c350*/  ISETP.GE.OR P2, PT, R2, UR6, P3 ;  /* 0x0000000602007c0c */ /* 0x000fc40009f46670 */
[----:B------:R-:W-:-:S11]  /*c360*/  P2R R27, PR, RZ, 0x8 ;  /* 0x00000008ff1b7803 */ /* 0x000fd60000000000 */
[----:B------:R-:W2:Y:S01]  /*c370*/  @!P2 LDC.64 R32, c[0x0][0x3c0] ;  /* 0x0000f000ff20ab82 */ /* 0x000ea20000000a00 */
[----:B------:R-:W-:-:S04]  /*c380*/  @!P2 IADD3 R3, P0, PT, R3, R4, RZ ;  /* 0x000000040303a210 */ /* 0x000fc80007f1e0ff */
[----:B------:R-:W-:Y:S02]  /*c390*/  @!P2 LEA.HI.X.SX32 R6, R4, RZ, 0x1, P0 ;  /* 0x000000ff0406a211 */ /* 0x000fe400000f0eff */
[----:B--2---:R-:W-:-:S04]  /*c3a0*/  @!P2 LEA R10, P0, R3, R32, 0x3 ;  /* 0x00000020030aa211 */ /* 0x004fc800078018ff */
[----:B------:R-:W-:Y:S01]  /*c3b0*/  @!P2 LEA.HI.X R11, R3, R33, R6, 0x3, P0 ;  /* 0x00000021030ba211 */ /* 0x000fe200000f1c06 */
[----:B0-----:R-:W-:Y:S01]  /*c3c0*/  @!P1 DMUL R14, R14, R20 ;  /* 0x000000140e0e9228 */ /* 0x001fe20000000000 */
[----:B------:R-:W-:Y:S01]  /*c3d0*/  VIADD R3, R5, 0x3 ;  /* 0x0000000305037836 */ /* 0x000fe20000000000 */
[----:B------:R-:W0:Y:S06]  /*c3e0*/  @!P2 LDC.64 R20, c[0x0][0x3b8] ;  /* 0x0000ee00ff14ab82 */ /* 0x000e2c0000000a00 */
[----:B-1----:R-:W-:Y:S01]  /*c3f0*/  @!P1 DFMA R14, R112, R22, R14 ;  /* 0x00000016700e922b */ /* 0x002fe2000000000e */
[----:B------:R-:W-:Y:S01]  /*c400*/  ISETP.GE.AND P0, PT, R3, UR7, PT ;  /* 0x0000000703007c0c */ /* 0x000fe2000bf06270 */
[----:B------:R-:W1:Y:S05]  /*c410*/  @!P2 LDC.64 R22, c[0x0][0x390] ;  /* 0x0000e400ff16ab82 */ /* 0x000e6a0000000a00 */
[----:B------:R2:W-:Y:S04]  /*c420*/  @!P1 STG.E.64 desc[UR8][R8.64+0x8], R14 ;  /* 0x0000080e08009986 */ /* 0x0005e8000c101b08 */
[----:B------:R-:W0:Y:S01]  /*c430*/  @!P2 LDG.E.64 R12, desc[UR8][R10.64+0x10] ;  /* 0x000010080a0ca981 */ /* 0x000e22000c1e1b00 */
[----:B------:R-:W-:-:S02]  /*c440*/  ISETP.GE.OR P5, PT, R2, UR6, P0 ;  /* 0x0000000602007c0c */ /* 0x000fc400087a6670 */
[----:B------:R-:W-:Y:S02]  /*c450*/  IADD3 R6, PT, PT, R5, 0x4, RZ ;  /* 0x0000000405067810 */ /* 0x000fe40007ffe0ff */
[----:B------:R-:W-:Y:S02]  /*c460*/  IADD3 R34, PT, PT, R4, R0, RZ ;  /* 0x0000000004227210 */ /* 0x000fe40007ffe0ff */
[----:B------:R-:W-:Y:S02]  /*c470*/  ISETP.GE.AND P1, PT, R6, UR7, PT ;  /* 0x0000000706007c0c */ /* 0x000fe4000bf26270 */
[----:B------:R-:W-:Y:S02]  /*c480*/  P2R R3, PR, RZ, 0x1 ;  /* 0x00000001ff037803 */ /* 0x000fe40000000000 */
[----:B------:R-:W-:-:S03]  /*c490*/  ISETP.GE.OR P4, PT, R2, UR6, P1 ;  /* 0x0000000602007c0c */ /* 0x000fc60008f86670 */
[----:B------:R-:W3:Y:S10]  /*c4a0*/  @!P5 LDC.64 R32, c[0x0][0x3c0] ;  /* 0x0000f000ff20db82 */ /* 0x000ef40000000a00 */
[----:B--2---:R-:W2:Y:S01]  /*c4b0*/  @!P4 LDC.64 R14, c[0x0][0x3c0] ;  /* 0x0000f000ff0ecb82 */ /* 0x004ea20000000a00 */
[----:B0-----:R-:W-:-:S08]  /*c4c0*/  @!P2 DMUL R12, R12, R20 ;  /* 0x000000140c0ca228 */ /* 0x001fd00000000000 */
[----:B-1----:R-:W-:-:S07]  /*c4d0*/  @!P2 DFMA R12, R132, R22, R12 ;  /* 0x00000016840ca22b */ /* 0x002fce000000000c */
[----:B------:R0:W-:Y:S01]  /*c4e0*/  @!P2 STG.E.64 desc[UR8][R10.64+0x10], R12 ;  /* 0x0000100c0a00a986 */ /* 0x0001e2000c101b08 */
[----:B------:R-:W-:-:S04]  /*c4f0*/  @!P5 IADD3 R6, P2, PT, R5, R4, RZ ;  /* 0x000000040506d210 */ /* 0x000fc80007f5e0ff */
[----:B------:R-:W-:Y:S02]  /*c500*/  @!P5 LEA.HI.X.SX32 R8, R4, RZ, 0x1, P2 ;  /* 0x000000ff0408d211 */ /* 0x000fe400010f0eff */
[----:B---3--:R-:W-:-:S04]  /*c510*/  @!P5 LEA R20, P2, R6, R32, 0x3 ;  /* 0x000000200614d211 */ /* 0x008fc800078418ff */
[----:B------:R-:W-:Y:S01]  /*c520*/  @!P5 LEA.HI.X R21, R6, R33, R8, 0x3, P2 ;  /* 0x000000210615d211 */ /* 0x000fe200010f1c08 */
[C---:B------:R-:W-:Y:S01]  /*c530*/  VIADD R6, R5.reuse, 0x5 ;  /* 0x0000000505067836 */ /* 0x040fe20000000000 */
[----:B------:R-:W-:Y:S01]  /*c540*/  @!P4 IADD3 R8, P2, PT, R5, R4, RZ ;  /* 0x000000040508c210 */ /* 0x000fe20007f5e0ff */
[----:B0-----:R-:W0:Y:S03]  /*c550*/  @!P5 LDC.64 R12, c[0x0][0x3b8] ;  /* 0x0000ee00ff0cdb82 */ /* 0x001e260000000a00 */
[----:B------:R-:W-:Y:S02]  /*c560*/  @!P4 LEA.HI.X.SX32 R9, R4, RZ, 0x1, P2 ;  /* 0x000000ff0409c211 */ /* 0x000fe400010f0eff */
[----:B--2---:R-:W-:-:S03]  /*c570*/  @!P4 LEA R22, P2, R8, R14, 0x3 ;  /* 0x0000000e0816c211 */ /* 0x004fc600078418ff */
[----:B------:R-:W1:Y:S01]  /*c580*/  @!P4 LDC.64 R32, c[0x0][0x390] ;  /* 0x0000e400ff20cb82 */ /* 0x000e620000000a00 */
[----:B------:R-:W-:Y:S02]  /*c590*/  @!P4 LEA.HI.X R23, R8, R15, R9, 0x3, P2 ;  /* 0x0000000f0817c211 */ /* 0x000fe400010f1c09 */
[----:B------:R-:W-:-:S04]  /*c5a0*/  ISETP.GE.AND P2, PT, R6, UR7, PT ;  /* 0x0000000706007c0c */ /* 0x000fc8000bf46270 */
[----:B------:R-:W-:Y:S01]  /*c5b0*/  ISETP.GE.OR P3, PT, R2, UR6, P2 ;  /* 0x0000000602007c0c */ /* 0x000fe20009766670 */
[----:B------:R-:W2:-:S12]  /*c5c0*/  @!P5 LDC.64 R14, c[0x0][0x390] ;  /* 0x0000e400ff0edb82 */ /* 0x000e980000000a00 */
[----:B------:R-:W3:Y:S01]  /*c5d0*/  @!P3 LDC.64 R10, c[0x0][0x3c0] ;  /* 0x0000f000ff0abb82 */ /* 0x000ee20000000a00 */
[----:B------:R-:W-:-:S04]  /*c5e0*/  @!P3 IADD3 R6, P6, PT, R5, R4, RZ ;  /* 0x000000040506b210 */ /* 0x000fc80007fde0ff */
[----:B------:R-:W-:-:S03]  /*c5f0*/  @!P3 LEA.HI.X.SX32 R9, R4, RZ, 0x1, P6 ;  /* 0x000000ff0409b211 */ /* 0x000fc600030f0eff */
[----:B------:R-:W4:Y:S01]  /*c600*/  @!P3 LDC.64 R36, c[0x0][0x390] ;  /* 0x0000e400ff24bb82 */ /* 0x000f220000000a00 */
[----:B---3--:R-:W-:-:S04]  /*c610*/  @!P3 LEA R8, P6, R6, R10, 0x3 ;  /* 0x0000000a0608b211 */ /* 0x008fc800078c18ff */
[----:B------:R-:W-:Y:S02]  /*c620*/  @!P3 LEA.HI.X R9, R6, R11, R9, 0x3, P6 ;  /* 0x0000000b0609b211 */ /* 0x000fe400030f1c09 */
[----:B------:R-:W0:Y:S02]  /*c630*/  @!P5 LDG.E.64 R10, desc[UR8][R20.64+0x18] ;  /* 0x00001808140ad981 */ /* 0x000e24000c1e1b00 */
[----:B0-----:R-:W-:-:S08]  /*c640*/  @!P5 DMUL R10, R10, R12 ;  /* 0x0000000c0a0ad228 */ /* 0x001fd00000000000 */
[----:B--2---:R-:W-:Y:S01]  /*c650*/  @!P5 DFMA R10, R148, R14, R10 ;  /* 0x0000000e940ad22b */ /* 0x004fe2000000000a */
[----:B------:R-:W0:Y:S06]  /*c660*/  @!P4 LDC.64 R14, c[0x0][0x3b8] ;  /* 0x0000ee00ff0ecb82 */ /* 0x000e2c0000000a00 */
[----:B------:R2:W-:Y:S04]  /*c670*/  @!P5 STG.E.64 desc[UR8][R20.64+0x18], R10 ;  /* 0x0000180a1400d986 */ /* 0x0005e8000c101b08 */
[----:B------:R-:W0:Y:S02]  /*c680*/  @!P4 LDG.E.64 R12, desc[UR8][R22.64+0x20] ;  /* 0x00002008160cc981 */ /* 0x000e24000c1e1b00 */
[----:B0-----:R-:W-:-:S08]  /*c690*/  @!P4 DMUL R12, R12, R14 ;  /* 0x0000000e0c0cc228 */ /* 0x001fd00000000000 */
[----:B-1----:R-:W-:Y:S01]  /*c6a0*/  @!P4 DFMA R12, R82, R32, R12 ;  /* 0x00000020520cc22b */ /* 0x002fe2000000000c */
[----:B------:R-:W0:Y:S06]  /*c6b0*/  @!P3 LDC.64 R32, c[0x0][0x3b8] ;  /* 0x0000ee00ff20bb82 */ /* 0x000e2c0000000a00 */
[----:B------:R1:W-:Y:S04]  /*c6c0*/  @!P4 STG.E.64 desc[UR8][R22.64+0x20], R12 ;  /* 0x0000200c1600c986 */ /* 0x0003e8000c101b08 */
[----:B------:R-:W0:Y:S01]  /*c6d0*/  @!P3 LDG.E.64 R14, desc[UR8][R8.64+0x28] ;  /* 0x00002808080eb981 */ /* 0x000e22000c1e1b00 */
[----:B--2---:R-:W-:Y:S01]  /*c6e0*/  IADD3 R11, P4, PT, R5, R34, RZ ;  /* 0x00000022050b7210 */ /* 0x004fe20007f9e0ff */
[----:B------:R-:W-:-:S03]  /*c6f0*/  IMAD.IADD R6, R34, 0x1, R0 ;  /* 0x0000000122067824 */ /* 0x000fc600078e0200 */
[----:B------:R-:W-:Y:S02]  /*c700*/  LEA.HI.X.SX32 R20, R34, RZ, 0x1, P4 ;  /* 0x000000ff22147211 */ /* 0x000fe400020f0eff */
[----:B------:R-:W-:-:S04]  /*c710*/  IADD3 R10, P4, PT, R5, R6, RZ ;  /* 0x00000006050a7210 */ /* 0x000fc80007f9e0ff */
[C---:B-1----:R-:W-:Y:S01]  /*c720*/  LEA.HI.X.SX32 R13, R6.reuse, RZ, 0x1, P4 ;  /* 0x000000ff060d7211 */ /* 0x042fe200020f0eff */
[----:B0-----:R-:W-:Y:S01]  /*c730*/  @!P3 DMUL R14, R14, R32 ;  /* 0x000000200e0eb228 */ /* 0x001fe20000000000 */
[----:B------:R-:W-:Y:S02]  /*c740*/  IADD3 R32, PT, PT, R6, R0, RZ ;  /* 0x0000000006207210 */ /* 0x000fe40007ffe0ff */
[----:B------:R-:W-:-:S03]  /*c750*/  IADD3 R33, PT, PT, R5, 0x6, RZ ;  /* 0x0000000605217810 */ /* 0x000fc60007ffe0ff */
[----:B------:R-:W-:Y:S02]  /*c760*/  IMAD.IADD R26, R32, 0x1, R0 ;  /* 0x00000001201a7824 */ /* 0x000fe400078e0200 */
[----:B----4-:R-:W-:-:S03]  /*c770*/  @!P3 DFMA R14, R98, R36, R14 ;  /* 0x00000024620eb22b */ /* 0x010fc6000000000e */
[----:B------:R-:W-:-:S04]  /*c780*/  IADD3 R24, PT, PT, R26, R0, RZ ;  /* 0x000000001a187210 */ /* 0x000fc80007ffe0ff */
[----:B------:R0:W-:Y:S01]  /*c790*/  @!P3 STG.E.64 desc[UR8][R8.64+0x28], R14 ;  /* 0x0000280e0800b986 */ /* 0x0001e2000c101b08 */
[----:B------:R-:W-:Y:S01]  /*c7a0*/  LEA R22, P3, R11, UR4, 0x3 ;  /* 0x000000040b167c11 */ /* 0x000fe2000f8618ff */
[----:B------:R-:W-:-:S03]  /*c7b0*/  IMAD.IADD R0, R24, 0x1, R0 ;  /* 0x0000000118007824 */ /* 0x000fc600078e0200 */
[----:B------:R-:W-:Y:S02]  /*c7c0*/  LEA.HI.X R23, R11, UR5, R20, 0x3, P3 ;  /* 0x000000050b177c11 */ /* 0x000fe400098f1c14 */
[C---:B------:R-:W-:Y:S02]  /*c7d0*/  LEA R12, P3, R10.reuse, UR4, 0x3 ;  /* 0x000000040a0c7c11 */ /* 0x040fe4000f8618ff */
[----:B------:R-:W-:Y:S02]  /*c7e0*/  IADD3 R11, P4, PT, R5, R32, RZ ;  /* 0x00000020050b7210 */ /* 0x000fe40007f9e0ff */
[----:B------:R-:W-:Y:S02]  /*c7f0*/  LEA.HI.X R13, R10, UR5, R13, 0x3, P3 ;  /* 0x000000050a0d7c11 */ /* 0x000fe400098f1c0d */
[----:B------:R-:W-:Y:S02]  /*c800*/  LEA.HI.X.SX32 R20, R32, RZ, 0x1, P4 ;  /* 0x000000ff20147211 */ /* 0x000fe400020f0eff */
[----:B------:R-:W-:-:S02]  /*c810*/  LEA R10, P3, R11, UR4, 0x3 ;  /* 0x000000040b0a7c11 */ /* 0x000fc4000f8618ff */
[----:B0-----:R-:W-:Y:S02]  /*c820*/  IADD3 R9, P4, PT, R5, R26, RZ ;  /* 0x0000001a05097210 */ /* 0x001fe40007f9e0ff */
[----:B------:R-:W-:Y:S02]  /*c830*/  LEA.HI.X R11, R11, UR5, R20, 0x3, P3 ;  /* 0x000000050b0b7c11 */ /* 0x000fe400098f1c14 */
[----:B------:R-:W-:Y:S02]  /*c840*/  LEA.HI.X.SX32 R20, R26, RZ, 0x1, P4 ;  /* 0x000000ff1a147211 */ /* 0x000fe400020f0eff */
[----:B------:R-:W-:Y:S02]  /*c850*/  LEA R8, P3, R9, UR4, 0x3 ;  /* 0x0000000409087c11 */ /* 0x000fe4000f8618ff */
[----:B------:R-:W-:Y:S02]  /*c860*/  IADD3 R14, P4, PT, R5, R24, RZ ;  /* 0x00000018050e7210 */ /* 0x000fe40007f9e0ff */
[----:B------:R-:W-:-:S02]  /*c870*/  LEA.HI.X R9, R9, UR5, R20, 0x3, P3 ;  /* 0x0000000509097c11 */ /* 0x000fc400098f1c14 */
[----:B------:R-:W-:Y:S02]  /*c880*/  LEA.HI.X.SX32 R21, R24, RZ, 0x1, P4 ;  /* 0x000000ff18157211 */ /* 0x000fe400020f0eff */
[C---:B------:R-:W-:Y:S02]  /*c890*/  LEA R20, P3, R14.reuse, UR4, 0x3 ;  /* 0x000000040e147c11 */ /* 0x040fe4000f8618ff */
[----:B------:R-:W-:Y:S02]  /*c8a0*/  IADD3 R15, P4, PT, R5, R0, RZ ;  /* 0x00000000050f7210 */ /* 0x000fe40007f9e0ff */
[----:B------:R-:W-:Y:S02]  /*c8b0*/  LEA.HI.X R21, R14, UR5, R21, 0x3, P3 ;  /* 0x000000050e157c11 */ /* 0x000fe400098f1c15 */
[----:B------:R-:W-:Y:S02]  /*c8c0*/  ISETP.GE.AND P3, PT, R33, UR7, PT ;  /* 0x0000000721007c0c */ /* 0x000fe4000bf66270 */
[----:B------:R-:W-:-:S02]  /*c8d0*/  LEA.HI.X.SX32 R36, R0, RZ, 0x1, P4 ;  /* 0x000000ff00247211 */ /* 0x000fc400020f0eff */
[----:B------:R-:W-:Y:S02]  /*c8e0*/  ISETP.GE.OR P6, PT, R2, UR6, P3 ;  /* 0x0000000602007c0c */ /* 0x000fe40009fc6670 */
[----:B------:R-:W-:-:S04]  /*c8f0*/  LEA R14, P4, R15, UR4, 0x3 ;  /* 0x000000040f0e7c11 */ /* 0x000fc8000f8818ff */
[----:B------:R-:W-:-:S07]  /*c900*/  LEA.HI.X R15, R15, UR5, R36, 0x3, P4 ;  /* 0x000000050f0f7c11 */ /* 0x000fce000a0f1c24 */
[----:B------:R-:W0:Y:S01]  /*c910*/  @!P6 LDC.64 R36, c[0x0][0x3c0] ;  /* 0x0000f000ff24eb82 */ /* 0x000e220000000a00 */
[----:B------:R-:W-:-:S04]  /*c920*/  @!P6 IADD3 R33, P4, PT, R5, R4, RZ ;  /* 0x000000040521e210 */ /* 0x000fc80007f9e0ff */
[----:B------:R-:W-:-:S03]  /*c930*/  @!P6 LEA.HI.X.SX32 R40, R4, RZ, 0x1, P4 ;  /* 0x000000ff0428e211 */ /* 0x000fc600020f0eff */
[----:B------:R-:W1:Y:S01]  /*c940*/  @!P6 LDC.64 R42, c[0x0][0x390] ;  /* 0x0000e400ff2aeb82 */ /* 0x000e620000000a00 */
[----:B0-----:R-:W-:-:S04]  /*c950*/  @!P6 LEA R36, P4, R33, R36, 0x3 ;  /* 0x000000242124e211 */ /* 0x001fc800078818ff */
[----:B------:R-:W-:Y:S01]  /*c960*/  @!P6 LEA.HI.X R37, R33, R37, R40, 0x3, P4 ;  /* 0x000000252125e211 */ /* 0x000fe200020f1c28 */
[----:B------:R-:W-:Y:S02]  /*c970*/  VIADD R33, R5, 0x7 ;  /* 0x0000000705217836 */ /* 0x000fe40000000000 */
[----:B------:R-:W0:Y:S03]  /*c980*/  @!P6 LDC.64 R40, c[0x0][0x3b8] ;  /* 0x0000ee00ff28eb82 */ /* 0x000e260000000a00 */
[----:B------:R-:W-:-:S04]  /*c990*/  ISETP.GE.AND P4, PT, R33, UR7, PT ;  /* 0x0000000721007c0c */ /* 0x000fc8000bf86270 */
[----:B------:R-:W-:-:S13]  /*c9a0*/  ISETP.GE.OR P5, PT, R2, UR6, P4 ;  /* 0x0000000602007c0c */ /* 0x000fda000a7a6670 */
[----:B------:R-:W2:Y:S01]  /*c9b0*/  @!P5 LDC.64 R46, c[0x0][0x3c0] ;  /* 0x0000f000ff2edb82 */ /* 0x000ea20000000a00 */
[----:B------:R-:W-:-:S04]  /*c9c0*/  @!P5 IADD3 R2, P0, PT, R5, R4, RZ ;  /* 0x000000040502d210 */ /* 0x000fc80007f1e0ff */
[----:B------:R-:W-:Y:S02]  /*c9d0*/  @!P5 LEA.HI.X.SX32 R4, R4, RZ, 0x1, P0 ;  /* 0x000000ff0404d211 */ /* 0x000fe400000f0eff */
[----:B--2---:R-:W-:-:S04]  /*c9e0*/  @!P5 LEA R46, P0, R2, R46, 0x3 ;  /* 0x0000002e022ed211 */ /* 0x004fc800078018ff */
[----:B------:R-:W-:Y:S02]  /*c9f0*/  @!P5 LEA.HI.X R47, R2, R47, R4, 0x3, P0 ;  /* 0x0000002f022fd211 */ /* 0x000fe400000f1c04 */
[----:B------:R-:W-:Y:S02]  /*ca00*/  ISETP.NE.AND P0, PT, R3, RZ, PT ;  /* 0x000000ff0300720c */ /* 0x000fe40003f05270 */
[----:B------:R-:W0:Y:S02]  /*ca10*/  @!P6 LDG.E.64 R2, desc[UR8][R36.64+0x30] ;  /* 0x000030082402e981 */ /* 0x000e24000c1e1b00 */
[----:B0-----:R-:W-:Y:S01]  /*ca20*/  @!P6 DMUL R2, R2, R40 ;  /* 0x000000280202e228 */ /* 0x001fe20000000000 */
[----:B------:R-:W0:Y:S07]  /*ca30*/  @!P5 LDC.64 R40, c[0x0][0x3b8] ;  /* 0x0000ee00ff28db82 */ /* 0x000e2e0000000a00 */
[----:B-1----:R-:W-:Y:S01]  /*ca40*/  @!P6 DFMA R118, R118, R42, R2 ;  /* 0x0000002a7676e22b */ /* 0x002fe20000000002 */
[----:B------:R-:W1:Y:S06]  /*ca50*/  @!P5 LDC.64 R42, c[0x0][0x390] ;  /* 0x0000e400ff2adb82 */ /* 0x000e6c0000000a00 */
[----:B------:R2:W-:Y:S04]  /*ca60*/  @!P6 STG.E.64 desc[UR8][R36.64+0x30], R118 ;  /* 0x000030762400e986 */ /* 0x0005e8000c101b08 */
[----:B------:R-:W0:Y:S02]  /*ca70*/  @!P5 LDG.E.64 R2, desc[UR8][R46.64+0x38] ;  /* 0x000038082e02d981 */ /* 0x000e24000c1e1b00 */
[----:B0-----:R-:W-:-:S08]  /*ca80*/  @!P5 DMUL R2, R2, R40 ;  /* 0x000000280202d228 */ /* 0x001fd00000000000 */
[----:B-1----:R-:W-:Y:S01]  /*ca90*/  @!P5 DFMA R48, R48, R42, R2 ;  /* 0x0000002a3030d22b */ /* 0x002fe20000000002 */
[----:B------:R-:W-:-:S06]  /*caa0*/  IADD3 R2, PT, PT, R7, 0x2, RZ ;  /* 0x0000000207027810 */ /* 0x000fcc0007ffe0ff */
[----:B------:R0:W-:Y:S01]  /*cab0*/  @!P5 STG.E.64 desc[UR8][R46.64+0x38], R48 ;  /* 0x000038302e00d986 */ /* 0x0001e2000c101b08 */
[----:B------:R-:W-:-:S04]  /*cac0*/  ISETP.GE.AND P5, PT, R5, UR7, PT ;  /* 0x0000000705007c0c */ /* 0x000fc8000bfa6270 */
[----:B------:R-:W-:-:S13]  /*cad0*/  ISETP.GE.OR P6, PT, R2, UR6, P5 ;  /* 0x0000000602007c0c */ /* 0x000fda000afc6670 */
[----:B------:R-:W1:Y:S01]  /*cae0*/  @!P6 LDC.64 R40, c[0x0][0x3c0] ;  /* 0x0000f000ff28eb82 */ /* 0x000e620000000a00 */
[----:B------:R-:W-:-:S07]  /*caf0*/  @!P6 IMAD.IADD R35, R5, 0x1, R34 ;  /* 0x000000010523e824 */ /* 0x000fce00078e0222 */
[----:B------:R-:W3:Y:S01]  /*cb00*/  @!P6 LDC.64 R42, c[0x0][0x390] ;  /* 0x0000e400ff2aeb82 */ /* 0x000ee20000000a00 */
[----:B-1----:R-:W-:-:S07]  /*cb10*/  @!P6 IMAD.WIDE R34, R35, 0x8, R40 ;  /* 0x000000082322e825 */ /* 0x002fce00078e0228 */
[----:B------:R-:W1:Y:S01]  /*cb20*/  @!P6 LDC.64 R40, c[0x0][0x3b8] ;  /* 0x0000ee00ff28eb82 */ /* 0x000e620000000a00 */
[----:B--2---:R-:W1:Y:S02]  /*cb30*/  @!P6 LDG.E.64 R36, desc[UR8][R34.64] ;  /* 0x000000082224e981 */ /* 0x004e64000c1e1b00 */
[----:B-1----:R-:W-:-:S08]  /*cb40*/  @!P6 DMUL R36, R36, R40 ;  /* 0x000000282424e228 */ /* 0x002fd00000000000 */
[----:B---3--:R-:W-:-:S07]  /*cb50*/  @!P6 DFMA R36, R102, R42, R36 ;  /* 0x0000002a6624e22b */ /* 0x008fce0000000024 */
[----:B------:R1:W-:Y:S01]  /*cb60*/  @!P6 STG.E.64 desc[UR8][R34.64], R36 ;  /* 0x000000242200e986 */ /* 0x0003e2000c101b08 */
[----:B------:R-:W-:-:S04]  /*cb70*/  ISETP.NE.AND P6, PT, R25, RZ, PT ;  /* 0x000000ff1900720c */ /* 0x000fc80003fc5270 */
[----:B------:R-:W-:-:S13]  /*cb80*/  ISETP.GE.OR P6, PT, R2, UR6, P6 ;  /* 0x0000000602007c0c */ /* 0x000fda000b7c6670 */
[----:B------:R-:W2:Y:S01]  /*cb90*/  @!P6 LDG.E.64 R40, desc[UR8][R22.64+0x8] ;  /* 0x000008081628e981 */ /* 0x000ea2000c1e1b00 */
[----:B------:R-:W2:Y:S08]  /*cba0*/  @!P6 LDC.64 R42, c[0x0][0x3b8] ;  /* 0x0000ee00ff2aeb82 */ /* 0x000eb00000000a00 */
[----:B0-----:R-:W0:Y:S01]  /*cbb0*/  @!P6 LDC.64 R46, c[0x0][0x390] ;  /* 0x0000e400ff2eeb82 */ /* 0x001e220000000a00 */
[----:B--2---:R-:W-:-:S08]  /*cbc0*/  @!P6 DMUL R40, R40, R42 ;  /* 0x0000002a2828e228 */ /* 0x004fd00000000000 */
[----:B0-----:R-:W-:-:S07]  /*cbd0*/  @!P6 DFMA R40, R106, R46, R40 ;  /* 0x0000002e6a28e22b */ /* 0x001fce0000000028 */
[----:B------:R0:W-:Y:S01]  /*cbe0*/  @!P6 STG.E.64 desc[UR8][R22.64+0x8], R40 ;  /* 0x000008281600e986 */ /* 0x0001e2000c101b08 */
[----:B------:R-:W-:-:S04]  /*cbf0*/  ISETP.NE.AND P6, PT, R27, RZ, PT ;  /* 0x000000ff1b00720c */ /* 0x000fc80003fc5270 */
[----:B------:R-:W-:-:S13]  /*cc00*/  ISETP.GE.OR P6, PT, R2, UR6, P6 ;  /* 0x0000000602007c0c */ /* 0x000fda000b7c6670 */
[----:B------:R-:W2:Y:S01]  /*cc10*/  @!P6 LDG.E.64 R42, desc[UR8][R22.64+0x10] ;  /* 0x00001008162ae981 */ /* 0x000ea2000c1e1b00 */
[----:B------:R-:W2:Y:S08]  /*cc20*/  @!P6 LDC.64 R46, c[0x0][0x3b8] ;  /* 0x0000ee00ff2eeb82 */ /* 0x000eb00000000a00 */
[----:B-1----:R-:W1:Y:S01]  /*cc30*/  @!P6 LDC.64 R34, c[0x0][0x390] ;  /* 0x0000e400ff22eb82 */ /* 0x002e620000000a00 */
[----:B--2---:R-:W-:-:S08]  /*cc40*/  @!P6 DMUL R42, R42, R46 ;  /* 0x0000002e2a2ae228 */ /* 0x004fd00000000000 */
[----:B-1----:R-:W-:-:S07]  /*cc50*/  @!P6 DFMA R42, R134, R34, R42 ;  /* 0x00000022862ae22b */ /* 0x002fce000000002a */
[----:B------:R1:W-:Y:S01]  /*cc60*/  @!P6 STG.E.64 desc[UR8][R22.64+0x10], R42 ;  /* 0x0000102a1600e986 */ /* 0x0003e2000c101b08 */
[----:B------:R-:W-:-:S13]  /*cc70*/  ISETP.GE.OR P6, PT, R2, UR6, P0 ;  /* 0x0000000602007c0c */ /* 0x000fda00087c6670 */
[----:B------:R-:W2:Y:S01]  /*cc80*/  @!P6 LDG.E.64 R34, desc[UR8][R22.64+0x18] ;  /* 0x000018081622e981 */ /* 0x000ea2000c1e1b00 */
[----:B------:R-:W2:Y:S08]  /*cc90*/  @!P6 LDC.64 R36, c[0x0][0x3b8] ;  /* 0x0000ee00ff24eb82 */ /* 0x000eb00000000a00 */
[----:B0-----:R-:W0:Y:S01]  /*cca0*/  @!P6 LDC.64 R40, c[0x0][0x390] ;  /* 0x0000e400ff28eb82 */ /* 0x001e220000000a00 */
[----:B--2---:R-:W-:-:S08]  /*ccb0*/  @!P6 DMUL R34, R34, R36 ;  /* 0x000000242222e228 */ /* 0x004fd00000000000 */
[----:B0-----:R-:W-:-:S07]  /*ccc0*/  @!P6 DFMA R34, R146, R40, R34 ;  /* 0x000000289222e22b */ /* 0x001fce0000000022 */
[----:B------:R0:W-:Y:S01]  /*ccd0*/  @!P6 STG.E.64 desc[UR8][R22.64+0x18], R34 ;  /* 0x000018221600e986 */ /* 0x0001e2000c101b08 */
        /* <DEDUP_REMOVED lines=26> */
[----:B0-----:R-:W-:Y:S01]  /*ce80*/  @!P6 DFMA R18, R18, R40, R2 ;  /* 0x000000281212e22b */ /* 0x001fe20000000002 */
[----:B------:R-:W-:-:S06]  /*ce90*/  IADD3 R2, PT, PT, R7, 0x3, RZ ;  /* 0x0000000307027810 */ /* 0x000fcc0007ffe0ff */
[----:B------:R0:W-:Y:S01]  /*cea0*/  @!P6 STG.E.64 desc[UR8][R22.64+0x38], R18 ;  /* 0x000038121600e986 */ /* 0x0001e2000c101b08 */
[----:B------:R-:W-:-:S13]  /*ceb0*/  ISETP.GE.OR P6, PT, R2, UR6, P5 ;  /* 0x0000000602007c0c */ /* 0x000fda000afc6670 */
[----:B------:R-:W2:Y:S01]  /*cec0*/  @!P6 LDC.64 R36, c[0x0][0x3c0] ;  /* 0x0000f000ff24eb82 */ /* 0x000ea20000000a00 */
[----:B-1----:R-:W-:-:S07]  /*ced0*/  @!P6 IMAD.IADD R35, R5, 0x1, R6 ;  /* 0x000000010523e824 */ /* 0x002fce00078e0206 */
[----:B------:R-:W1:Y:S08]  /*cee0*/  @!P6 LDC.64 R40, c[0x0][0x3b8] ;  /* 0x0000ee00ff28eb82 */ /* 0x000e700000000a00 */
[----:B------:R-:W3:Y:S01]  /*cef0*/  @!P6 LDC.64 R42, c[0x0][0x390] ;  /* 0x0000e400ff2aeb82 */ /* 0x000ee20000000a00 */
[----:B--2---:R-:W-:-:S05]  /*cf00*/  @!P6 IMAD.WIDE R34, R35, 0x8, R36 ;  /* 0x000000082322e825 */ /* 0x004fca00078e0224 */
[----:B------:R-:W1:Y:S02]  /*cf10*/  @!P6 LDG.E.64 R36, desc[UR8][R34.64] ;  /* 0x000000082224e981 */ /* 0x000e64000c1e1b00 */
[----:B-1----:R-:W-:-:S08]  /*cf20*/  @!P6 DMUL R36, R36, R40 ;  /* 0x000000282424e228 */ /* 0x002fd00000000000 */
[----:B---3--:R-:W-:-:S07]  /*cf30*/  @!P6 DFMA R36, R88, R42, R36 ;  /* 0x0000002a5824e22b */ /* 0x008fce0000000024 */
[----:B------:R1:W-:Y:S01]  /*cf40*/  @!P6 STG.E.64 desc[UR8][R34.64], R36 ;  /* 0x000000242200e986 */ /* 0x0003e2000c101b08 */
[----:B------:R-:W-:-:S04]  /*cf50*/  ISETP.NE.AND P6, PT, R25, RZ, PT ;  /* 0x000000ff1900720c */ /* 0x000fc80003fc5270 */
[----:B------:R-:W-:-:S13]  /*cf60*/  ISETP.GE.OR P6, PT, R2, UR6, P6 ;  /* 0x0000000602007c0c */ /* 0x000fda000b7c6670 */
[----:B0-----:R-:W2:Y:S01]  /*cf70*/  @!P6 LDG.E.64 R18, desc[UR8][R12.64+0x8] ;  /* 0x000008080c12e981 */ /* 0x001ea2000c1e1b00 */
[----:B------:R-:W2:Y:S08]  /*cf80*/  @!P6 LDC.64 R22, c[0x0][0x3b8] ;  /* 0x0000ee00ff16eb82 */ /* 0x000eb00000000a00 */
[----:B------:R-:W0:Y:S01]  /*cf90*/  @!P6 LDC.64 R40, c[0x0][0x390] ;  /* 0x0000e400ff28eb82 */ /* 0x000e220000000a00 */
        /* <DEDUP_REMOVED lines=38> */
[----:B------:R-:W-:Y:S01]  /*d200*/  @!P6 STG.E.64 desc[UR8][R12.64+0x30], R34 ;  /* 0x000030220c00e986 */ /* 0x000fe2000c101b08 */
[----:B------:R-:W-:-:S13]  /*d210*/  ISETP.GE.OR P6, PT, R2, UR6, P4 ;  /* 0x0000000602007c0c */ /* 0x000fda000a7c6670 */
[----:B------:R-:W2:Y:S01]  /*d220*/  @!P6 LDG.E.64 R2, desc[UR8][R12.64+0x38] ;  /* 0x000038080c02e981 */ /* 0x000ea2000c1e1b00 */
[----:B------:R-:W2:Y:S01]  /*d230*/  @!P6 LDC.64 R18, c[0x0][0x3b8] ;  /* 0x0000ee00ff12eb82 */ /* 0x000ea20000000a00 */
[----:B------:R-:W-:-:S07]  /*d240*/  IADD3 R4, PT, PT, R7, 0x4, RZ ;  /* 0x0000000407047810 */ /* 0x000fce0007ffe0ff */
[----:B0-----:R-:W0:Y:S01]  /*d250*/  @!P6 LDC.64 R22, c[0x0][0x390] ;  /* 0x0000e400ff16eb82 */ /* 0x001e220000000a00 */
[----:B--2---:R-:W-:-:S08]  /*d260*/  @!P6 DMUL R2, R2, R18 ;  /* 0x000000120202e228 */ /* 0x004fd00000000000 */
[----:B0-----:R-:W-:-:S07]  /*d270*/  @!P6 DFMA R2, R16, R22, R2 ;  /* 0x000000161002e22b */ /* 0x001fce0000000002 */
[----:B------:R0:W-:Y:S01]  /*d280*/  @!P6 STG.E.64 desc[UR8][R12.64+0x38], R2 ;  /* 0x000038020c00e986 */ /* 0x0001e2000c101b08 */
[----:B------:R-:W-:-:S13]  /*d290*/  ISETP.GE.OR P6, PT, R4, UR6, P5 ;  /* 0x0000000604007c0c */ /* 0x000fda000afc6670 */
[----:B------:R-:W1:Y:S01]  /*d2a0*/  @!P6 LDC.64 R16, c[0x0][0x3c0] ;  /* 0x0000f000ff10eb82 */ /* 0x000e620000000a00 */
[----:B------:R-:W-:-:S07]  /*d2b0*/  @!P6 IMAD.IADD R19, R5, 0x1, R32 ;  /* 0x000000010513e824 */ /* 0x000fce00078e0220 */
[----:B------:R-:W2:Y:S08]  /*d2c0*/  @!P6 LDC.64 R22, c[0x0][0x3b8] ;  /* 0x0000ee00ff16eb82 */ /* 0x000eb00000000a00 */
[----:B------:R-:W3:Y:S01]  /*d2d0*/  @!P6 LDC.64 R32, c[0x0][0x390] ;  /* 0x0000e400ff20eb82 */ /* 0x000ee20000000a00 */
[----:B-1----:R-:W-:-:S05]  /*d2e0*/  @!P6 IMAD.WIDE R16, R19, 0x8, R16 ;  /* 0x000000081310e825 */ /* 0x002fca00078e0210 */
[----:B------:R-:W2:Y:S02]  /*d2f0*/  @!P6 LDG.E.64 R18, desc[UR8][R16.64] ;  /* 0x000000081012e981 */ /* 0x000ea4000c1e1b00 */
[----:B--2---:R-:W-:-:S08]  /*d300*/  @!P6 DMUL R18, R18, R22 ;  /* 0x000000161212e228 */ /* 0x004fd00000000000 */
        /* <DEDUP_REMOVED lines=172> */
[----:B------:R-:W-:Y:S01]  /*ddd0*/  IADD3 R34, PT, PT, R7, 0x7, RZ ;  /* 0x0000000707227810 */ /* 0x000fe20007ffe0ff */
[----:B------:R-:W2:Y:S03]  /*dde0*/  @!P6 LDC.64 R12, c[0x0][0x3b8] ;  /* 0x0000ee00ff0ceb82 */ /* 0x000ea60000000a00 */
[----:B------:R-:W-:-:S05]  /*ddf0*/  ISETP.GE.OR P5, PT, R34, UR6, P5 ;  /* 0x0000000622007c0c */ /* 0x000fca000afa6670 */
[----:B0-----:R-:W0:Y:S08]  /*de00*/  @!P6 LDC.64 R8, c[0x0][0x390] ;  /* 0x0000e400ff08eb82 */ /* 0x001e300000000a00 */
[----:B------:R-:W3:Y:S01]  /*de10*/  @!P5 LDC.64 R6, c[0x0][0x3c0] ;  /* 0x0000f000ff06db82 */ /* 0x000ee20000000a00 */
[----:B------:R-:W-:-:S07]  /*de20*/  @!P5 IMAD.IADD R5, R5, 0x1, R0 ;  /* 0x000000010505d824 */ /* 0x000fce00078e0200 */
[----:B-1----:R-:W1:Y:S01]  /*de30*/  @!P5 LDC.64 R10, c[0x0][0x390] ;  /* 0x0000e400ff0adb82 */ /* 0x002e620000000a00 */
[----:B---3--:R-:W-:Y:S01]  /*de40*/  @!P5 IMAD.WIDE R4, R5, 0x8, R6 ;  /* 0x000000080504d825 */ /* 0x008fe200078e0206 */
[----:B--2---:R-:W-:-:S08]  /*de50*/  @!P6 DMUL R2, R2, R12 ;  /* 0x0000000c0202e228 */ /* 0x004fd00000000000 */
[----:B0-----:R-:W-:Y:S01]  /*de60*/  @!P6 DFMA R2, R54, R8, R2 ;  /* 0x000000083602e22b */ /* 0x001fe20000000002 */
[----:B------:R-:W0:Y:S06]  /*de70*/  @!P5 LDC.64 R8, c[0x0][0x3b8] ;  /* 0x0000ee00ff08db82 */ /* 0x000e2c0000000a00 */
[----:B------:R2:W-:Y:S01]  /*de80*/  @!P6 STG.E.64 desc[UR8][R20.64+0x38], R2 ;  /* 0x000038021400e986 */ /* 0x0005e2000c101b08 */
[----:B------:R-:W-:-:S03]  /*de90*/  ISETP.NE.AND P6, PT, R27, RZ, PT ;  /* 0x000000ff1b00720c */ /* 0x000fc60003fc5270 */
[----:B------:R-:W0:Y:S01]  /*dea0*/  @!P5 LDG.E.64 R6, desc[UR8][R4.64] ;  /* 0x000000080406d981 */ /* 0x000e22000c1e1b00 */
[C---:B------:R-:W-:Y:S02]  /*deb0*/  ISETP.GE.OR P6, PT, R34.reuse, UR6, P6 ;  /* 0x0000000622007c0c */ /* 0x040fe4000b7c6670 */
[C---:B------:R-:W-:Y:S02]  /*dec0*/  ISETP.GE.OR P0, PT, R34.reuse, UR6, P0 ;  /* 0x0000000622007c0c */ /* 0x040fe40008706670 */
[C---:B------:R-:W-:Y:S02]  /*ded0*/  ISETP.GE.OR P1, PT, R34.reuse, UR6, P1 ;  /* 0x0000000622007c0c */ /* 0x040fe40008f26670 */
[----:B------:R-:W-:-:S07]  /*dee0*/  ISETP.GE.OR P2, PT, R34, UR6, P2 ;  /* 0x0000000622007c0c */ /* 0x000fce0009746670 */
[----:B------:R-:W3:Y:S08]  /*def0*/  @!P6 LDC.64 R18, c[0x0][0x3b8] ;  /* 0x0000ee00ff12eb82 */ /* 0x000ef00000000a00 */
[----:B------:R-:W4:Y:S08]  /*df00*/  @!P0 LDC.64 R22, c[0x0][0x3b8] ;  /* 0x0000ee00ff168b82 */ /* 0x000f300000000a00 */
[----:B------:R-:W5:Y:S08]  /*df10*/  @!P1 LDC.64 R26, c[0x0][0x3b8] ;  /* 0x0000ee00ff1a9b82 */ /* 0x000f700000000a00 */
[----:B------:R-:W5:Y:S08]  /*df20*/  @!P2 LDC.64 R30, c[0x0][0x3b8] ;  /* 0x0000ee00ff1eab82 */ /* 0x000f700000000a00 */
[----:B--2---:R-:W2:Y:S08]  /*df30*/  @!P6 LDC.64 R20, c[0x0][0x390] ;  /* 0x0000e400ff14eb82 */ /* 0x004eb00000000a00 */
[----:B------:R-:W2:Y:S01]  /*df40*/  @!P2 LDC.64 R32, c[0x0][0x390] ;  /* 0x0000e400ff20ab82 */ /* 0x000ea20000000a00 */
[----:B0-----:R-:W-:-:S08]  /*df50*/  @!P5 DMUL R6, R6, R8 ;  /* 0x000000080606d228 */ /* 0x001fd00000000000 */
[----:B-1----:R-:W-:Y:S01]  /*df60*/  @!P5 DFMA R6, R28, R10, R6 ;  /* 0x0000000a1c06d22b */ /* 0x002fe20000000006 */
[----:B------:R-:W0:Y:S06]  /*df70*/  @!P1 LDC.64 R28, c[0x0][0x390] ;  /* 0x0000e400ff1c9b82 */ /* 0x000e2c0000000a00 */
[----:B------:R1:W-:Y:S01]  /*df80*/  @!P5 STG.E.64 desc[UR8][R4.64], R6 ;  /* 0x000000060400d986 */ /* 0x0003e2000c101b08 */
[----:B------:R-:W-:Y:S02]  /*df90*/  ISETP.NE.AND P5, PT, R25, RZ, PT ;  /* 0x000000ff1900720c */ /* 0x000fe40003fa5270 */
[----:B------:R-:W0:Y:S01]  /*dfa0*/  @!P0 LDC.64 R24, c[0x0][0x390] ;  /* 0x0000e400ff188b82 */ /* 0x000e220000000a00 */
[----:B------:R-:W3:Y:S01]  /*dfb0*/  @!P6 LDG.E.64 R8, desc[UR8][R14.64+0x10] ;  /* 0x000010080e08e981 */ /* 0x000ee2000c1e1b00 */
[----:B------:R-:W-:-:S03]  /*dfc0*/  ISETP.GE.OR P5, PT, R34, UR6, P5 ;  /* 0x0000000622007c0c */ /* 0x000fc6000afa6670 */
[----:B------:R-:W4:Y:S04]  /*dfd0*/  @!P0 LDG.E.64 R10, desc[UR8][R14.64+0x18] ;  /* 0x000018080e0a8981 */ /* 0x000f28000c1e1b00 */
[----:B------:R-:W5:Y:S04]  /*dfe0*/  @!P1 LDG.E.64 R12, desc[UR8][R14.64+0x20] ;  /* 0x000020080e0c9981 */ /* 0x000f68000c1e1b00 */
[----:B------:R-:W2:Y:S02]  /*dff0*/  @!P2 LDG.E.64 R16, desc[UR8][R14.64+0x28] ;  /* 0x000028080e10a981 */ /* 0x000ea4000c1e1b00 */
[----:B-1----:R-:W1:Y:S02]  /*e000*/  @!P5 LDC.64 R4, c[0x0][0x3b8] ;  /* 0x0000ee00ff04db82 */ /* 0x002e640000000a00 */
[----:B------:R-:W1:Y:S06]  /*e010*/  @!P5 LDG.E.64 R2, desc[UR8][R14.64+0x8] ;  /* 0x000008080e02d981 */ /* 0x000e6c000c1e1b00 */
[----:B------:R-:W0:Y:S01]  /*e020*/  @!P5 LDC.64 R6, c[0x0][0x390] ;  /* 0x0000e400ff06db82 */ /* 0x000e220000000a00 */
[C---:B------:R-:W-:Y:S01]  /*e030*/  ISETP.GE.OR P3, PT, R34.reuse, UR6, P3 ;  /* 0x0000000622007c0c */ /* 0x040fe20009f66670 */
[----:B------:R-:W-:Y:S01]  /*e040*/  BSSY.RECONVERGENT B0, `(.L_x_116) ;  /* 0x0000013000007945 */ /* 0x000fe20003800200 */
[----:B------:R-:W-:Y:S01]  /*e050*/  ISETP.GE.OR P4, PT, R34, UR6, P4 ;  /* 0x0000000622007c0c */ /* 0x000fe2000a786670 */
[----:B---3--:R-:W-:-:S02]  /*e060*/  @!P6 DMUL R8, R8, R18 ;  /* 0x000000120808e228 */ /* 0x008fc40000000000 */
[----:B----4-:R-:W-:Y:S02]  /*e070*/  @!P0 DMUL R10, R10, R22 ;  /* 0x000000160a0a8228 */ /* 0x010fe40000000000 */
[----:B-----5:R-:W-:Y:S02]  /*e080*/  @!P1 DMUL R12, R12, R26 ;  /* 0x0000001a0c0c9228 */ /* 0x020fe40000000000 */
[----:B--2---:R-:W-:Y:S02]  /*e090*/  @!P2 DMUL R16, R16, R30 ;  /* 0x0000001e1010a228 */ /* 0x004fe40000000000 */
[----:B-1----:R-:W-:Y:S02]  /*e0a0*/  @!P5 DMUL R2, R2, R4 ;  /* 0x000000040202d228 */ /* 0x002fe40000000000 */
[----:B------:R-:W-:Y:S02]  /*e0b0*/  @!P6 DFMA R8, R138, R20, R8 ;  /* 0x000000148a08e22b */ /* 0x000fe40000000008 */
[----:B0-----:R-:W-:-:S02]  /*e0c0*/  @!P0 DFMA R10, R150, R24, R10 ;  /* 0x00000018960a822b */ /* 0x001fc4000000000a */
[----:B------:R-:W-:Y:S02]  /*e0d0*/  @!P1 DFMA R12, R86, R28, R12 ;  /* 0x0000001c560c922b */ /* 0x000fe4000000000c */
[----:B------:R-:W-:Y:S02]  /*e0e0*/  @!P5 DFMA R2, R116, R6, R2 ;  /* 0x000000067402d22b */ /* 0x000fe40000000002 */
[----:B------:R-:W-:Y:S01]  /*e0f0*/  @!P2 DFMA R16, R50, R32, R16 ;  /* 0x000000203210a22b */ /* 0x000fe20000000010 */
[----:B------:R-:W-:Y:S10]  /*e100*/  @P3 BRA `(.L_x_117) ;  /* 0x0000000000183947 */ /* 0x000ff40003800000 */
[----:B------:R-:W2:Y:S01]  /*e110*/  LDG.E.64 R4, desc[UR8][R14.64+0x30] ;  /* 0x000030080e047981 */ /* 0x000ea2000c1e1b00 */
[----:B------:R-:W2:Y:S01]  /*e120*/  LDCU.64 UR4, c[0x0][0x3b8] ;  /* 0x00007700ff0477ac */ /* 0x000ea20008000a00 */
[----:B------:R-:W0:Y:S01]  /*e130*/  LDCU.64 UR10, c[0x0][0x390] ;  /* 0x00007200ff0a77ac */ /* 0x000e220008000a00 */
[----:B--2---:R-:W-:-:S08]  /*e140*/  DMUL R4, R4, UR4 ;  /* 0x0000000404047c28 */ /* 0x004fd00008000000 */
[----:B0-----:R-:W-:-:S07]  /*e150*/  DFMA R4, R156, UR10, R4 ;  /* 0x0000000a9c047c2b */ /* 0x001fce0008000004 */
[----:B------:R0:W-:Y:S04]  /*e160*/  STG.E.64 desc[UR8][R14.64+0x30], R4 ;  /* 0x000030040e007986 */ /* 0x0001e8000c101b08 */
.L_x_117:
[----:B------:R-:W-:Y:S05]  /*e170*/  BSYNC.RECONVERGENT B0 ;  /* 0x0000000000007941 */ /* 0x000fea0003800200 */
.L_x_116:
[----:B------:R1:W-:Y:S04]  /*e180*/  @!P5 STG.E.64 desc[UR8][R14.64+0x8], R2 ;  /* 0x000008020e00d986 */ /* 0x0003e8000c101b08 */
[----:B------:R1:W-:Y:S04]  /*e190*/  @!P6 STG.E.64 desc[UR8][R14.64+0x10], R8 ;  /* 0x000010080e00e986 */ /* 0x0003e8000c101b08 */
[----:B------:R1:W-:Y:S04]  /*e1a0*/  @!P0 STG.E.64 desc[UR8][R14.64+0x18], R10 ;  /* 0x0000180a0e008986 */ /* 0x0003e8000c101b08 */
[----:B------:R1:W-:Y:S04]  /*e1b0*/  @!P1 STG.E.64 desc[UR8][R14.64+0x20], R12 ;  /* 0x0000200c0e009986 */ /* 0x0003e8000c101b08 */
[----:B------:R1:W-:Y:S01]  /*e1c0*/  @!P2 STG.E.64 desc[UR8][R14.64+0x28], R16 ;  /* 0x000028100e00a986 */ /* 0x0003e2000c101b08 */
[----:B------:R-:W-:Y:S05]  /*e1d0*/  @P4 EXIT ;  /* 0x000000000000494d */ /* 0x000fea0003800000 */
[----:B-1----:R-:W2:Y:S01]  /*e1e0*/  LDG.E.64 R2, desc[UR8][R14.64+0x38] ;  /* 0x000038080e027981 */ /* 0x002ea2000c1e1b00 */
[----:B------:R-:W2:Y:S01]  /*e1f0*/  LDCU.64 UR4, c[0x0][0x3b8] ;  /* 0x00007700ff0477ac */ /* 0x000ea20008000a00 */
[----:B------:R-:W1:Y:S01]  /*e200*/  LDCU.64 UR6, c[0x0][0x390] ;  /* 0x00007200ff0677ac */ /* 0x000e620008000a00 */
[----:B--2---:R-:W-:-:S08]  /*e210*/  DMUL R2, R2, UR4 ;  /* 0x0000000402027c28 */ /* 0x004fd00008000000 */
[----:B-1----:R-:W-:-:S07]  /*e220*/  DFMA R2, R158, UR6, R2 ;  /* 0x000000069e027c2b */ /* 0x002fce0008000002 */
[----:B------:R-:W-:Y:S01]  /*e230*/  STG.E.64 desc[UR8][R14.64+0x38], R2 ;  /* 0x000038020e007986 */ /* 0x000fe2000c101b08 */
[----:B------:R-:W-:Y:S05]  /*e240*/  EXIT ;  /* 0x000000000000794d */ /* 0x000fea0003800000 */
        .weak           $__internal_0_$__cuda_sm20_div_u16
        .type           $__internal_0_$__cuda_sm20_div_u16,@function
        .size           $__internal_0_$__cuda_sm20_div_u16,(.L_x_119 - $__internal_0_$__cuda_sm20_div_u16)
$__internal_0_$__cuda_sm20_div_u16:
[----:B------:R-:W0:Y:S01]  /*e250*/  I2F.U16 R0, UR4 ;  /* 0x0000000400007d06 */ /* 0x000e220008101000 */
[----:B------:R-:W-:Y:S02]  /*e260*/  MOV R2, 0x4b800000 ;  /* 0x4b80000000027802 */ /* 0x000fe40000000f00 */
[C---:B0-----:R-:W-:Y:S02]  /*e270*/  FSETP.GEU.AND P1, PT, |R0|.reuse, 1.175494350822287508e-38, PT ;  /* 0x008000000000780b */ /* 0x041fe40003f2e200 */
[----:B------:R-:W-:Y:S02]  /*e280*/  FSETP.GT.AND P0, PT, |R0|, 8.50705917302346158658e+37, PT ;  /* 0x7e8000000000780b */ /* 0x000fe40003f04200 */
[----:B------:R-:W-:-:S04]  /*e290*/  FSEL R2, R2, 1, !P1 ;  /* 0x3f80000002027808 */ /* 0x000fc80004800000 */
[----:B------:R-:W-:Y:S01]  /*e2a0*/  FSEL R3, R2, 0.25, !P0 ;  /* 0x3e80000002037808 */ /* 0x000fe20004000000 */
[----:B------:R-:W-:Y:S01]  /*e2b0*/  IMAD.MOV.U32 R2, RZ, RZ, R6 ;  /* 0x000000ffff027224 */ /* 0x000fe200078e0006 */
[----:B------:R-:W-:-:S03]  /*e2c0*/  ISETP.NE.U32.AND P0, PT, RZ, UR4, PT ;  /* 0x00000004ff007c0c */ /* 0x000fc6000bf05070 */
[----:B------:R-:W-:Y:S01]  /*e2d0*/  FMUL R4, R0, R3 ;  /* 0x0000000300047220 */ /* 0x000fe20000400000 */
[----:B------:R-:W-:-:S05]  /*e2e0*/  I2FP.F32.U32.RZ R0, 0x7f ;  /* 0x0000007f00007845 */ /* 0x000fca000020d000 */
[----:B------:R-:W0:Y:S02]  /*e2f0*/  MUFU.RCP R4, R4 ;  /* 0x0000000400047308 */ /* 0x000e240000001000 */
[----:B0-----:R-:W-:-:S04]  /*e300*/  FMUL R3, R3, R4 ;  /* 0x0000000403037220 */ /* 0x001fc80000400000 */
[----:B------:R-:W-:-:S04]  /*e310*/  VIADD R3, R3, 0x2 ;  /* 0x0000000203037836 */ /* 0x000fc80000000000 */
[----:B------:R-:W-:Y:S01]  /*e320*/  FMUL.RZ R0, R0, R3 ;  /* 0x0000000300007220 */ /* 0x000fe2000040c000 */
[----:B------:R-:W-:-:S05]  /*e330*/  HFMA2 R3, -RZ, RZ, 0, 0 ;  /* 0x00000000ff037431 */ /* 0x000fca00000001ff */
[----:B------:R-:W0:Y:S02]  /*e340*/  F2I.U32.TRUNC.NTZ R0, R0 ;  /* 0x0000000000007305 */ /* 0x000e24000020f000 */
[----:B0-----:R-:W-:Y:S02]  /*e350*/  LOP3.LUT R5, R0, 0xffff, RZ, 0xc0, !PT ;  /* 0x0000ffff00057812 */ /* 0x001fe400078ec0ff */
[----:B------:R-:W-:Y:S01]  /*e360*/  @!P0 MOV R5, 0xffffffff ;  /* 0xffffffff00058802 */ /* 0x000fe20000000f00 */
[----:B------:R-:W-:Y:S06]  /*e370*/  RET.REL.NODEC R2 `(_Z21gemm_kernel_optimizediiidPKdiS0_idPdi) ;  /* 0xffffff1c02207950 */ /* 0x000fec0003c3ffff */
.L_x_118:
[----:B------:R-:W-:-:S00]  /*e380*/  BRA `(.L_x_118) ;  /* 0xfffffffc00fc7947 */ /* 0x000fc0000383ffff */
[----:B------:R-:W-:-:S00]  /*e390*/  NOP ;  /* 0x0000000000007918 */ /* 0x000fc00000000000 */
        /* <DEDUP_REMOVED lines=14> */
.L_x_119:


//--------------------- .nv.shared._Z21gemm_kernel_optimizediiidPKdiS0_idPdi --------------------------
	.section	.nv.shared._Z21gemm_kernel_optimizediiidPKdiS0_idPdi,"aw",@nobits
	.sectionflags	@""
	.align	8
.nv.shared._Z21gemm_kernel_optimizediiidPKdiS0_idPdi:
	.zero		18496


//--------------------- .nv.shared.reserved.0     --------------------------
	.section	.nv.shared.reserved.0,"aw",@nobits
	.weak		__nv_reservedSMEM_offset_0_alias
	.size		__nv_reservedSMEM_offset_0_alias, 0, 64
	.other		__nv_reservedSMEM_offset_0_alias,@"STO_CUDA_RESERVED_SHARED STV_DEFAULT"
__nv_reservedSMEM_offset_0_alias:
	.zero		0
	.zero		64


//--------------------- .nv.constant0._Z21gemm_kernel_optimizediiidPKdiS0_idPdi --------------------------
	.section	.nv.constant0._Z21gemm_kernel_optimizediiidPKdiS0_idPdi,"a",@progbits
	.sectionflags	@""
	.align	4
.nv.constant0._Z21gemm_kernel_optimizediiidPKdiS0_idPdi:
	.zero		972


//--------------------- SYMBOLS --------------------------

	.type		.nv.reservedSmem.offset0,@object
	.size		.nv.reservedSmem.offset0,0x4
	.type		.nv.reservedSmem.cap,@object
	.size		.nv.reservedSmem.cap,0x4
